	.target	sm_90a

	.elftype	@"ET_EXEC"


//--------------------- .note.nv.tkinfo           --------------------------
	.section	.note.nv.tkinfo,"",@"SHT_NOTE"
	.sectionflags	@"SHF_NOTE_NV_TKINFO"
	.tkinfo
        /*0018*/ 	.word	0x00000002
        /*0030*/ 	.string	""
        /*0030*/ 	.string	"ptxas"
        /*0030*/ 	.string	"Cuda compilation tools, release 13.0, V13.0.88"
        /*0030*/ 	.string	"Build cuda_13.0.r13.0/compiler.36424714_0"
        /*0030*/ 	.string	"-v  -suppress-debug-info  -lineinfo  -arch sm_90a "



//--------------------- .note.nv.cuinfo           --------------------------
	.section	.note.nv.cuinfo,"",@"SHT_NOTE"
	.sectionflags	@"SHF_NOTE_NV_CUINFO"
        /*0018*/ 	.short	0x0002
        /*001a*/ 	.short	0x005a
        /*001c*/ 	.short	0x0082
	.zero		2


//--------------------- .nv.info                  --------------------------
	.section	.nv.info,"",@"SHT_CUDA_INFO"
	.align	4


	//----- nvinfo : EIATTR_REGCOUNT
	.align		4
        /*0000*/ 	.byte	0x04, 0x2f
        /*0002*/ 	.short	(.L_1 - .L_0)
	.align		4
.L_0:
        /*0004*/ 	.word	index@(matmul_kernel)
        /*0008*/ 	.word	0x000000ff


	//----- nvinfo : EIATTR_FRAME_SIZE
	.align		4
.L_1:
        /*000c*/ 	.byte	0x04, 0x11
        /*000e*/ 	.short	(.L_3 - .L_2)
	.align		4
.L_2:
        /*0010*/ 	.word	index@(matmul_kernel)
        /*0014*/ 	.word	0x00002318


	//----- nvinfo : EIATTR_MIN_STACK_SIZE
	.align		4
.L_3:
        /*0018*/ 	.byte	0x04, 0x12
        /*001a*/ 	.short	(.L_5 - .L_4)
	.align		4
.L_4:
        /*001c*/ 	.word	index@(matmul_kernel)
        /*0020*/ 	.word	0x00002318
.L_5:


//--------------------- .nv.compat                --------------------------
	.section	.nv.compat,"",@"SHT_CUDA_COMPAT_INFO"
	.align	4
        /*0000*/ 	.byte	0x02, 0x09, 0x01, 0x00, 0x02, 0x02, 0x04, 0x00, 0x02, 0x05, 0x05, 0x00, 0x03, 0x07, 0x01, 0x01
        /*0010*/ 	.byte	0x02, 0x03, 0x00, 0x00, 0x02, 0x06, 0x01, 0x00, 0x04, 0x0b, 0x08, 0x00, 0x00, 0x00, 0x00, 0x00
        /*0020*/ 	.byte	0x00, 0x00, 0x00, 0x00


//--------------------- .nv.info.matmul_kernel    --------------------------
	.section	.nv.info.matmul_kernel,"",@"SHT_CUDA_INFO"
	.sectionflags	@""
	.align	4


	//----- nvinfo : EIATTR_CUDA_API_VERSION
	.align		4
        /*0000*/ 	.byte	0x04, 0x37
        /*0002*/ 	.short	(.L_7 - .L_6)
.L_6:
        /*0004*/ 	.word	0x00000082


	//----- nvinfo : EIATTR_KPARAM_INFO
	.align		4
.L_7:
        /*0008*/ 	.byte	0x04, 0x17
        /*000a*/ 	.short	(.L_9 - .L_8)
.L_8:
        /*000c*/ 	.word	0x00000000
        /*0010*/ 	.short	0x000d
        /*0012*/ 	.short	0x0048
        /*0014*/ 	.byte	0x00, 0xf4, 0x21, 0x00


	//----- nvinfo : EIATTR_KPARAM_INFO
	.align		4
.L_9:
        /*0018*/ 	.byte	0x04, 0x17
        /*001a*/ 	.short	(.L_11 - .L_10)
.L_10:
        /*001c*/ 	.word	0x00000000
        /*0020*/ 	.short	0x000c
        /*0022*/ 	.short	0x0040
        /*0024*/ 	.byte	0x00, 0xf4, 0x21, 0x00


	//----- nvinfo : EIATTR_KPARAM_INFO
	.align		4
.L_11:
        /*0028*/ 	.byte	0x04, 0x17
        /*002a*/ 	.short	(.L_13 - .L_12)
.L_12:
        /*002c*/ 	.word	0x00000000
        /*0030*/ 	.short	0x000b
        /*0032*/ 	.short	0x0038
        /*0034*/ 	.byte	0x00, 0xf0, 0x11, 0x00


	//----- nvinfo : EIATTR_KPARAM_INFO
	.align		4
.L_13:
        /*0038*/ 	.byte	0x04, 0x17
        /*003a*/ 	.short	(.L_15 - .L_14)
.L_14:
        /*003c*/ 	.word	0x00000000
        /*0040*/ 	.short	0x000a
        /*0042*/ 	.short	0x0034
        /*0044*/ 	.byte	0x00, 0xf0, 0x11, 0x00


	//----- nvinfo : EIATTR_KPARAM_INFO
	.align		4
.L_15:
        /*0048*/ 	.byte	0x04, 0x17
        /*004a*/ 	.short	(.L_17 - .L_16)
.L_16:
        /*004c*/ 	.word	0x00000000
        /*0050*/ 	.short	0x0009
        /*0052*/ 	.short	0x0030
        /*0054*/ 	.byte	0x00, 0xf0, 0x11, 0x00


	//----- nvinfo : EIATTR_KPARAM_INFO
	.align		4
.L_17:
        /*0058*/ 	.byte	0x04, 0x17
        /*005a*/ 	.short	(.L_19 - .L_18)
.L_18:
        /*005c*/ 	.word	0x00000000
        /*0060*/ 	.short	0x0008
        /*0062*/ 	.short	0x002c
        /*0064*/ 	.byte	0x00, 0xf0, 0x11, 0x00


	//----- nvinfo : EIATTR_KPARAM_INFO
	.align		4
.L_19:
        /*0068*/ 	.byte	0x04, 0x17
        /*006a*/ 	.short	(.L_21 - .L_20)
.L_20:
        /*006c*/ 	.word	0x00000000
        /*0070*/ 	.short	0x0007
        /*0072*/ 	.short	0x0028
        /*0074*/ 	.byte	0x00, 0xf0, 0x11, 0x00


	//----- nvinfo : EIATTR_KPARAM_INFO
	.align		4
.L_21:
        /*0078*/ 	.byte	0x04, 0x17
        /*007a*/ 	.short	(.L_23 - .L_22)
.L_22:
        /*007c*/ 	.word	0x00000000
        /*0080*/ 	.short	0x0006
        /*0082*/ 	.short	0x0024
        /*0084*/ 	.byte	0x00, 0xf0, 0x11, 0x00


	//----- nvinfo : EIATTR_KPARAM_INFO
	.align		4
.L_23:
        /*0088*/ 	.byte	0x04, 0x17
        /*008a*/ 	.short	(.L_25 - .L_24)
.L_24:
        /*008c*/ 	.word	0x00000000
        /*0090*/ 	.short	0x0005
        /*0092*/ 	.short	0x0020
        /*0094*/ 	.byte	0x00, 0xf0, 0x11, 0x00


	//----- nvinfo : EIATTR_KPARAM_INFO
	.align		4
.L_25:
        /*0098*/ 	.byte	0x04, 0x17
        /*009a*/ 	.short	(.L_27 - .L_26)
.L_26:
        /*009c*/ 	.word	0x00000000
        /*00a0*/ 	.short	0x0004
        /*00a2*/ 	.short	0x001c
        /*00a4*/ 	.byte	0x00, 0xf0, 0x11, 0x00


	//----- nvinfo : EIATTR_KPARAM_INFO
	.align		4
.L_27:
        /*00a8*/ 	.byte	0x04, 0x17
        /*00aa*/ 	.short	(.L_29 - .L_28)
.L_28:
        /*00ac*/ 	.word	0x00000000
        /*00b0*/ 	.short	0x0003
        /*00b2*/ 	.short	0x0018
        /*00b4*/ 	.byte	0x00, 0xf0, 0x11, 0x00


	//----- nvinfo : EIATTR_KPARAM_INFO
	.align		4
.L_29:
        /*00b8*/ 	.byte	0x04, 0x17
        /*00ba*/ 	.short	(.L_31 - .L_30)
.L_30:
        /*00bc*/ 	.word	0x00000000
        /*00c0*/ 	.short	0x0002
        /*00c2*/ 	.short	0x0010
        /*00c4*/ 	.byte	0x00, 0xf4, 0x21, 0x00


	//----- nvinfo : EIATTR_KPARAM_INFO
	.align		4
.L_31:
        /*00c8*/ 	.byte	0x04, 0x17
        /*00ca*/ 	.short	(.L_33 - .L_32)
.L_32:
        /*00cc*/ 	.word	0x00000000
        /*00d0*/ 	.short	0x0001
        /*00d2*/ 	.short	0x0008
        /*00d4*/ 	.byte	0x00, 0xf4, 0x21, 0x00


	//----- nvinfo : EIATTR_KPARAM_INFO
	.align		4
.L_33:
        /*00d8*/ 	.byte	0x04, 0x17
        /*00da*/ 	.short	(.L_35 - .L_34)
.L_34:
        /*00dc*/ 	.word	0x00000000
        /*00e0*/ 	.short	0x0000
        /*00e2*/ 	.short	0x0000
        /*00e4*/ 	.byte	0x00, 0xf4, 0x21, 0x00


	//----- nvinfo : EIATTR_EXPLICIT_CLUSTER
	.align		4
.L_35:
        /*00e8*/ 	.byte	0x01, 0x3e
	.zero		2


	//----- nvinfo : EIATTR_CTA_PER_CLUSTER
	.align		4
        /*00ec*/ 	.byte	0x04, 0x3d
        /*00ee*/ 	.short	(.L_37 - .L_36)
.L_36:
        /*00f0*/ 	.word	0x00000002
        /*00f4*/ 	.word	0x00000001
        /*00f8*/ 	.word	0x00000001


	//----- nvinfo : EIATTR_SPARSE_MMA_MASK
	.align		4
.L_37:
        /*00fc*/ 	.byte	0x03, 0x50
        /*00fe*/ 	.short	0x0000


	//----- nvinfo : EIATTR_MAXREG_COUNT
	.align		4
        /*0100*/ 	.byte	0x03, 0x1b
        /*0102*/ 	.short	0x00ff


	//----- nvinfo : EIATTR_NUM_BARRIERS
	.align		4
        /*0104*/ 	.byte	0x02, 0x4c
        /*0106*/ 	.byte	0x01
	.zero		1


	//----- nvinfo : EIATTR_ANNOTATIONS
	.align		4
        /*0108*/ 	.byte	0x04, 0x55
        /*010a*/ 	.short	(.L_39 - .L_38)


	//   ....[0]....
.L_38:
        /*010c*/ 	.word	0x00000001
        /*0110*/ 	.byte	0x70, 0x00, 0x00, 0x00, 0x01, 0x00, 0x00, 0x00, 0xb0, 0x00, 0x00, 0x00, 0x01, 0x00, 0x00, 0x00
        /* <DEDUP_REMOVED lines=515> */
        /*2150*/ 	.byte	0x90, 0x44, 0x01, 0x00, 0x01, 0x00, 0x00, 0x00, 0xb0, 0x44, 0x01, 0x00


	//----- nvinfo : EIATTR_MERCURY_ISA_VERSION
	.align		4
.L_39:
        /*215c*/ 	.byte	0x03, 0x5f
        /*215e*/ 	.short	0x0101


	//----- nvinfo : EIATTR_EXIT_INSTR_OFFSETS
	.align		4
        /*2160*/ 	.byte	0x04, 0x1c
        /*2162*/ 	.short	(.L_41 - .L_40)


	//   ....[0]....
.L_40:
        /*2164*/ 	.word	0x00068b50


	//   ....[1]....
        /*2168*/ 	.word	0x00068b80


	//----- nvinfo : EIATTR_REQNTID
	.align		4
.L_41:
        /*216c*/ 	.byte	0x04, 0x10
        /*216e*/ 	.short	(.L_43 - .L_42)
.L_42:
        /*2170*/ 	.word	0x00000080
        /*2174*/ 	.word	0x00000001
        /*2178*/ 	.word	0x00000001


	//----- nvinfo : EIATTR_CBANK_PARAM_SIZE
	.align		4
.L_43:
        /*217c*/ 	.byte	0x03, 0x19
        /*217e*/ 	.short	0x0050


	//----- nvinfo : EIATTR_PARAM_CBANK
	.align		4
        /*2180*/ 	.byte	0x04, 0x0a
        /*2182*/ 	.short	(.L_45 - .L_44)
	.align		4
.L_44:
        /*2184*/ 	.word	index@(.nv.constant0.matmul_kernel)
        /*2188*/ 	.short	0x0210
        /*218a*/ 	.short	0x0050


	//----- nvinfo : EIATTR_SW_WAR
	.align		4
.L_45:
        /*218c*/ 	.byte	0x04, 0x36
        /*218e*/ 	.short	(.L_47 - .L_46)
.L_46:
        /*2190*/ 	.word	0x00000008
.L_47:


//--------------------- .nv.callgraph             --------------------------
	.section	.nv.callgraph,"",@"SHT_CUDA_CALLGRAPH"
	.align	4
	.sectionentsize	8
	.align		4
        /*0000*/ 	.word	0x00000000
	.align		4
        /*0004*/ 	.word	0xffffffff
	.align		4
        /*0008*/ 	.word	0x00000000
	.align		4
        /*000c*/ 	.word	0xfffffffe
	.align		4
        /*0010*/ 	.word	0x00000000
	.align		4
        /*0014*/ 	.word	0xfffffffd
	.align		4
        /*0018*/ 	.word	0x00000000
	.align		4
        /*001c*/ 	.word	0xfffffffc


//--------------------- .text.matmul_kernel       --------------------------
	.section	.text.matmul_kernel,"ax",@progbits
	.align	128
        .global         matmul_kernel
        .type           matmul_kernel,@function
        .size           matmul_kernel,(.L_x_3 - matmul_kernel)
        .other          matmul_kernel,@"STO_CUDA_ENTRY STV_DEFAULT"
matmul_kernel:
.text.matmul_kernel:
[----:B------:R-:W0:Y:S08]  /*0000*/  LDC R1, c[0x0][0x28] ;  /* 0x00000a00ff017b82 */ /* 0x000e300000000800 */
[----:B------:R-:W1:Y:S01]  /*0010*/  LDC.64 R48, c[0x0][0x228] ;  /* 0x00008a00ff307b82 */ /* 0x000e620000000a00 */
[----:B0-----:R-:W-:Y:S01]  /*0020*/  VIADD R1, R1, 0xffffdce8 ;  /* 0xffffdce801017836 */ /* 0x001fe20000000000 */
[----:B------:R-:W0:Y:S01]  /*0030*/  S2R R50, SR_TID.X ;  /* 0x0000000000327919 */ /* 0x000e220000002100 */
[----:B------:R-:W-:Y:S01]  /*0040*/  UMOV UR6, 0x400 ;  /* 0x0000040000067882 */ /* 0x000fe20000000000 */
[----:B------:R-:W-:Y:S01]  /*0050*/  ULDC.64 UR8, c[0x0][0x208] ;  /* 0x0000820000087ab9 */ /* 0x000fe20000000a00 */
[----:B------:R-:W-:Y:S01]  /*0060*/  CS2R R156, SRZ ;  /* 0x00000000009c7805 */ /* 0x000fe2000001ff00 */
[----:B------:R2:W-:Y:S01]  /*0070*/  STL [R1+0x330], RZ ;  /* 0x000330ff01007387 */ /* 0x0005e20000100800 */
[----:B------:R-:W-:Y:S01]  /*0080*/  CS2R R158, SRZ ;  /* 0x00000000009e7805 */ /* 0x000fe2000001ff00 */
[----:B------:R-:W3:Y:S01]  /*0090*/  S2UR UR4, SR_CTAID.X ;  /* 0x00000000000479c3 */ /* 0x000ee20000002500 */
[----:B------:R-:W-:Y:S01]  /*00a0*/  CS2R R148, SRZ ;  /* 0x0000000000947805 */ /* 0x000fe2000001ff00 */
[----:B------:R2:W-:Y:S01]  /*00b0*/  STL [R1+0x334], RZ ;  /* 0x000334ff01007387 */ /* 0x0005e20000100800 */
[----:B------:R-:W-:-:S02]  /*00c0*/  CS2R R150, SRZ ;  /* 0x0000000000967805 */ /* 0x000fc4000001ff00 */
[----:B------:R-:W-:Y:S02]  /*00d0*/  CS2R R140, SRZ ;  /* 0x00000000008c7805 */ /* 0x000fe4000001ff00 */
[----:B------:R-:W-:Y:S01]  /*00e0*/  CS2R R142, SRZ ;  /* 0x00000000008e7805 */ /* 0x000fe2000001ff00 */
[----:B------:R2:W-:Y:S01]  /*00f0*/  STL [R1+0x338], RZ ;  /* 0x000338ff01007387 */ /* 0x0005e20000100800 */
[----:B------:R-:W-:Y:S01]  /*0100*/  CS2R R132, SRZ ;  /* 0x0000000000847805 */ /* 0x000fe2000001ff00 */
[----:B------:R-:W4:Y:S01]  /*0110*/  S2UR UR7, SR_CgaCtaId ;  /* 0x00000000000779c3 */ /* 0x000f220000008800 */
[----:B------:R-:W-:Y:S01]  /*0120*/  CS2R R134, SRZ ;  /* 0x0000000000867805 */ /* 0x000fe2000001ff00 */
[----:B------:R2:W-:Y:S01]  /*0130*/  STL [R1+0x33c], RZ ;  /* 0x00033cff01007387 */ /* 0x0005e20000100800 */
[----:B------:R-:W-:Y:S02]  /*0140*/  CS2R R124, SRZ ;  /* 0x00000000007c7805 */ /* 0x000fe4000001ff00 */
[----:B------:R-:W-:-:S02]  /*0150*/  CS2R R126, SRZ ;  /* 0x00000000007e7805 */ /* 0x000fc4000001ff00 */
[----:B------:R-:W-:Y:S01]  /*0160*/  CS2R R116, SRZ ;  /* 0x0000000000747805 */ /* 0x000fe2000001ff00 */
[----:B------:R2:W-:Y:S01]  /*0170*/  STL [R1+0x360], RZ ;  /* 0x000360ff01007387 */ /* 0x0005e20000100800 */
[----:B------:R-:W-:Y:S01]  /*0180*/  CS2R R118, SRZ ;  /* 0x0000000000767805 */ /* 0x000fe2000001ff00 */
[----:B-1----:R-:W-:Y:S01]  /*0190*/  VIADD R0, R49, 0x1ff ;  /* 0x000001ff31007836 */ /* 0x002fe20000000000 */
[----:B------:R-:W-:Y:S01]  /*01a0*/  CS2R R108, SRZ ;  /* 0x00000000006c7805 */ /* 0x000fe2000001ff00 */
[----:B------:R2:W-:Y:S01]  /*01b0*/  STL [R1+0x364], RZ ;  /* 0x000364ff01007387 */ /* 0x0005e20000100800 */
[----:B------:R-:W-:Y:S02]  /*01c0*/  CS2R R110, SRZ ;  /* 0x00000000006e7805 */ /* 0x000fe4000001ff00 */
[----:B------:R-:W-:Y:S02]  /*01d0*/  CS2R R100, SRZ ;  /* 0x0000000000647805 */ /* 0x000fe4000001ff00 */
[----:B------:R-:W-:Y:S01]  /*01e0*/  SHF.R.S32.HI R3, RZ, 0x1f, R0 ;  /* 0x0000001fff037819 */ /* 0x000fe20000011400 */
[----:B------:R2:W-:Y:S01]  /*01f0*/  STL [R1+0x368], RZ ;  /* 0x000368ff01007387 */ /* 0x0005e20000100800 */
[----:B------:R-:W-:-:S02]  /*0200*/  CS2R R102, SRZ ;  /* 0x0000000000667805 */ /* 0x000fc4000001ff00 */
[----:B---3--:R-:W-:Y:S01]  /*0210*/  I2FP.F32.U32 R5, UR4 ;  /* 0x0000000400057c45 */ /* 0x008fe20008201000 */
[----:B------:R-:W-:Y:S01]  /*0220*/  ULDC UR4, c[0x0][0x150] ;  /* 0x0000540000047ab9 */ /* 0x000fe20000000800 */
[----:B------:R-:W-:Y:S01]  /*0230*/  LEA.HI R3, R3, R0, RZ, 0x9 ;  /* 0x0000000003037211 */ /* 0x000fe200078f48ff */
[----:B------:R2:W-:Y:S01]  /*0240*/  STL [R1+0x36c], RZ ;  /* 0x00036cff01007387 */ /* 0x0005e20000100800 */
[----:B------:R-:W-:Y:S01]  /*0250*/  CS2R R92, SRZ ;  /* 0x00000000005c7805 */ /* 0x000fe2000001ff00 */
[----:B------:R-:W-:Y:S01]  /*0260*/  FMUL R5, R5, UR4 ;  /* 0x0000000405057c20 */ /* 0x000fe20008400000 */
[----:B------:R-:W-:Y:S01]  /*0270*/  SHF.R.S32.HI R3, RZ, 0x9, R3 ;  /* 0x00000009ff037819 */ /* 0x000fe20000011403 */
[----:B------:R2:W-:Y:S01]  /*0280*/  STL [R1+0x390], RZ ;  /* 0x000390ff01007387 */ /* 0x0005e20000100800 */
[----:B----4-:R-:W-:Y:S01]  /*0290*/  USHF.L.U32 UR5, UR7, 0x8, URZ ;  /* 0x0000000807057899 */ /* 0x010fe2000800063f */
[----:B------:R-:W-:Y:S02]  /*02a0*/  CS2R R94, SRZ ;  /* 0x00000000005e7805 */ /* 0x000fe4000001ff00 */
[----:B------:R-:W-:Y:S01]  /*02b0*/  CS2R R84, SRZ ;  /* 0x0000000000547805 */ /* 0x000fe2000001ff00 */
[----:B------:R-:W-:Y:S01]  /*02c0*/  IMAD.SHL.U32 R4, R3, 0x8, RZ ;  /* 0x0000000803047824 */ /* 0x000fe200078e00ff */
[----:B------:R2:W-:Y:S01]  /*02d0*/  STL [R1+0x394], RZ ;  /* 0x000394ff01007387 */ /* 0x0005e20000100800 */
[----:B------:R-:W1:Y:S01]  /*02e0*/  F2I.U32.TRUNC.NTZ R5, R5 ;  /* 0x0000000500057305 */ /* 0x000e62000020f000 */
[----:B------:R-:W-:Y:S01]  /*02f0*/  ULOP3.LUT UR5, UR5, 0x100, URZ, 0xc0, !UPT ;  /* 0x0000010005057892 */ /* 0x000fe2000f8ec03f */
[----:B------:R-:W-:-:S02]  /*0300*/  CS2R R86, SRZ ;  /* 0x0000000000567805 */ /* 0x000fc4000001ff00 */
[----:B------:R-:W-:Y:S01]  /*0310*/  IABS R7, R4 ;  /* 0x0000000400077213 */ /* 0x000fe20000000000 */
[----:B------:R2:W-:Y:S01]  /*0320*/  STL [R1+0x398], RZ ;  /* 0x000398ff01007387 */ /* 0x0005e20000100800 */
[----:B------:R-:W-:Y:S02]  /*0330*/  CS2R R80, SRZ ;  /* 0x0000000000507805 */ /* 0x000fe4000001ff00 */
[----:B------:R-:W-:Y:S02]  /*0340*/  CS2R R82, SRZ ;  /* 0x0000000000527805 */ /* 0x000fe4000001ff00 */
[----:B------:R-:W-:Y:S01]  /*0350*/  CS2R R76, SRZ ;  /* 0x00000000004c7805 */ /* 0x000fe2000001ff00 */
[----:B------:R-:W3:Y:S01]  /*0360*/  I2F.RP R0, R7 ;  /* 0x0000000700007306 */ /* 0x000ee20000209400 */
[----:B------:R2:W-:Y:S01]  /*0370*/  STL [R1+0x39c], RZ ;  /* 0x00039cff01007387 */ /* 0x0005e20000100800 */
[----:B------:R-:W-:Y:S02]  /*0380*/  CS2R R78, SRZ ;  /* 0x00000000004e7805 */ /* 0x000fe4000001ff00 */
[----:B------:R-:W-:-:S02]  /*0390*/  CS2R R72, SRZ ;  /* 0x0000000000487805 */ /* 0x000fc4000001ff00 */
[----:B------:R-:W-:Y:S01]  /*03a0*/  CS2R R74, SRZ ;  /* 0x00000000004a7805 */ /* 0x000fe2000001ff00 */
[----:B------:R2:W-:Y:S01]  /*03b0*/  STL [R1+0x3c0], RZ ;  /* 0x0003c0ff01007387 */ /* 0x0005e20000100800 */
[----:B------:R-:W-:Y:S02]  /*03c0*/  CS2R R68, SRZ ;  /* 0x0000000000447805 */ /* 0x000fe4000001ff00 */
[----:B-1----:R-:W-:Y:S02]  /*03d0*/  IABS R11, R5 ;  /* 0x00000005000b7213 */ /* 0x002fe40000000000 */
[----:B------:R-:W-:Y:S01]  /*03e0*/  CS2R R70, SRZ ;  /* 0x0000000000467805 */ /* 0x000fe2000001ff00 */
[----:B------:R2:W-:Y:S01]  /*03f0*/  STL [R1+0x3c4], RZ ;  /* 0x0003c4ff01007387 */ /* 0x0005e20000100800 */
[----:B------:R-:W-:Y:S02]  /*0400*/  CS2R R60, SRZ ;  /* 0x00000000003c7805 */ /* 0x000fe4000001ff00 */
[----:B------:R-:W-:-:S02]  /*0410*/  CS2R R62, SRZ ;  /* 0x00000000003e7805 */ /* 0x000fc4000001ff00 */
[----:B------:R-:W-:Y:S01]  /*0420*/  CS2R R44, SRZ ;  /* 0x00000000002c7805 */ /* 0x000fe2000001ff00 */
[----:B------:R2:W-:Y:S01]  /*0430*/  STL [R1+0x3c8], RZ ;  /* 0x0003c8ff01007387 */ /* 0x0005e20000100800 */
[----:B------:R-:W-:Y:S01]  /*0440*/  CS2R R46, SRZ ;  /* 0x00000000002e7805 */ /* 0x000fe2000001ff00 */
[----:B---3--:R-:W1:Y:S01]  /*0450*/  MUFU.RCP R0, R0 ;  /* 0x0000000000007308 */ /* 0x008e620000001000 */
[----:B------:R-:W-:Y:S01]  /*0460*/  CS2R R40, SRZ ;  /* 0x0000000000287805 */ /* 0x000fe2000001ff00 */
[----:B------:R2:W-:Y:S01]  /*0470*/  STL [R1+0x3cc], RZ ;  /* 0x0003ccff01007387 */ /* 0x0005e20000100800 */
[----:B------:R-:W-:Y:S02]  /*0480*/  CS2R R42, SRZ ;  /* 0x00000000002a7805 */ /* 0x000fe4000001ff00 */
[----:B------:R-:W-:Y:S02]  /*0490*/  CS2R R36, SRZ ;  /* 0x0000000000247805 */ /* 0x000fe4000001ff00 */
[----:B------:R-:W-:Y:S01]  /*04a0*/  CS2R R38, SRZ ;  /* 0x0000000000267805 */ /* 0x000fe2000001ff00 */
[----:B------:R2:W-:Y:S01]  /*04b0*/  STL [R1+0x3e0], RZ ;  /* 0x0003e0ff01007387 */ /* 0x0005e20000100800 */
[----:B------:R-:W-:-:S02]  /*04c0*/  CS2R R32, SRZ ;  /* 0x0000000000207805 */ /* 0x000fc4000001ff00 */
[----:B------:R-:W-:Y:S02]  /*04d0*/  CS2R R34, SRZ ;  /* 0x0000000000227805 */ /* 0x000fe4000001ff00 */
[----:B------:R-:W-:Y:S01]  /*04e0*/  CS2R R28, SRZ ;  /* 0x00000000001c7805 */ /* 0x000fe2000001ff00 */
[----:B------:R2:W-:Y:S01]  /*04f0*/  STL [R1+0x3e4], RZ ;  /* 0x0003e4ff01007387 */ /* 0x0005e20000100800 */
[----:B------:R-:W-:Y:S02]  /*0500*/  CS2R R30, SRZ ;  /* 0x00000000001e7805 */ /* 0x000fe4000001ff00 */
[----:B------:R-:W-:Y:S02]  /*0510*/  CS2R R24, SRZ ;  /* 0x0000000000187805 */ /* 0x000fe4000001ff00 */
[----:B------:R-:W-:Y:S01]  /*0520*/  CS2R R26, SRZ ;  /* 0x00000000001a7805 */ /* 0x000fe2000001ff00 */
[----:B------:R2:W-:Y:S01]  /*0530*/  STL [R1+0x3e8], RZ ;  /* 0x0003e8ff01007387 */ /* 0x0005e20000100800 */
[----:B------:R-:W-:-:S02]  /*0540*/  CS2R R20, SRZ ;  /* 0x0000000000147805 */ /* 0x000fc4000001ff00 */
[----:B------:R-:W-:Y:S01]  /*0550*/  CS2R R22, SRZ ;  /* 0x0000000000167805 */ /* 0x000fe2000001ff00 */
[----:B-1----:R-:W-:Y:S01]  /*0560*/  VIADD R2, R0, 0xffffffe ;  /* 0x0ffffffe00027836 */ /* 0x002fe20000000000 */
[----:B------:R2:W-:Y:S01]  /*0570*/  STL [R1+0x3ec], RZ ;  /* 0x0003ecff01007387 */ /* 0x0005e20000100800 */
[----:B------:R-:W-:Y:S02]  /*0580*/  IABS R0, R4 ;  /* 0x0000000400007213 */ /* 0x000fe40000000000 */
[----:B------:R-:W-:Y:S01]  /*0590*/  CS2R R16, SRZ ;  /* 0x0000000000107805 */ /* 0x000fe2000001ff00 */
[----:B------:R1:W3:Y:S01]  /*05a0*/  F2I.FTZ.U32.TRUNC.NTZ R3, R2 ;  /* 0x0000000200037305 */ /* 0x0002e2000021f000 */
[----:B------:R2:W-:Y:S01]  /*05b0*/  STL [R1+0x5f0], RZ ;  /* 0x0005f0ff01007387 */ /* 0x0005e20000100800 */
[----:B------:R-:W-:Y:S01]  /*05c0*/  CS2R R18, SRZ ;  /* 0x0000000000127805 */ /* 0x000fe2000001ff00 */
[----:B------:R-:W-:Y:S01]  /*05d0*/  IMAD.MOV R0, RZ, RZ, -R0 ;  /* 0x000000ffff007224 */ /* 0x000fe200078e0a00 */
[----:B------:R-:W-:Y:S01]  /*05e0*/  CS2R R12, SRZ ;  /* 0x00000000000c7805 */ /* 0x000fe2000001ff00 */
[----:B------:R2:W-:Y:S01]  /*05f0*/  STL [R1+0x5f4], RZ ;  /* 0x0005f4ff01007387 */ /* 0x0005e20000100800 */
[----:B------:R-:W-:-:S02]  /*0600*/  CS2R R14, SRZ ;  /* 0x00000000000e7805 */ /* 0x000fc4000001ff00 */
[----:B------:R-:W-:Y:S02]  /*0610*/  CS2R R88, SRZ ;  /* 0x0000000000587805 */ /* 0x000fe4000001ff00 */
[----:B------:R-:W-:Y:S01]  /*0620*/  CS2R R90, SRZ ;  /* 0x00000000005a7805 */ /* 0x000fe2000001ff00 */
[----:B------:R2:W-:Y:S01]  /*0630*/  STL [R1+0x5f8], RZ ;  /* 0x0005f8ff01007387 */ /* 0x0005e20000100800 */
[----:B-1----:R-:W-:Y:S01]  /*0640*/  IMAD.MOV.U32 R2, RZ, RZ, RZ ;  /* 0x000000ffff027224 */ /* 0x002fe200078e00ff */
[----:B------:R-:W-:Y:S02]  /*0650*/  CS2R R96, SRZ ;  /* 0x0000000000607805 */ /* 0x000fe4000001ff00 */
[----:B------:R-:W-:Y:S01]  /*0660*/  CS2R R98, SRZ ;  /* 0x0000000000627805 */ /* 0x000fe2000001ff00 */
[----:B------:R2:W-:Y:S01]  /*0670*/  STL [R1+0x5fc], RZ ;  /* 0x0005fcff01007387 */ /* 0x0005e20000100800 */
[----:B------:R-:W-:Y:S01]  /*0680*/  CS2R R104, SRZ ;  /* 0x0000000000687805 */ /* 0x000fe2000001ff00 */
[--C-:B---3--:R-:W-:Y:S01]  /*0690*/  IMAD.MOV R6, RZ, RZ, -R3.reuse ;  /* 0x000000ffff067224 */ /* 0x108fe200078e0a03 */
[----:B------:R-:W-:Y:S01]  /*06a0*/  CS2R R106, SRZ ;  /* 0x00000000006a7805 */ /* 0x000fe2000001ff00 */
[----:B------:R2:W-:Y:S01]  /*06b0*/  STL [R1+0x600], RZ ;  /* 0x000600ff01007387 */ /* 0x0005e20000100800 */
[----:B------:R-:W-:Y:S01]  /*06c0*/  CS2R R112, SRZ ;  /* 0x0000000000707805 */ /* 0x000fe2000001ff00 */
[----:B------:R-:W-:Y:S01]  /*06d0*/  IMAD R9, R6, R7, RZ ;  /* 0x0000000706097224 */ /* 0x000fe200078e02ff */
[----:B------:R-:W-:Y:S01]  /*06e0*/  CS2R R114, SRZ ;  /* 0x0000000000727805 */ /* 0x000fe2000001ff00 */
[----:B------:R2:W-:Y:S01]  /*06f0*/  STL [R1+0x604], RZ ;  /* 0x000604ff01007387 */ /* 0x0005e20000100800 */
[----:B------:R-:W-:Y:S01]  /*0700*/  CS2R R120, SRZ ;  /* 0x0000000000787805 */ /* 0x000fe2000001ff00 */
[----:B------:R-:W-:Y:S01]  /*0710*/  IMAD.HI.U32 R2, R3, R9, R2 ;  /* 0x0000000903027227 */ /* 0x000fe200078e0002 */
[----:B------:R-:W-:Y:S01]  /*0720*/  CS2R R122, SRZ ;  /* 0x00000000007a7805 */ /* 0x000fe2000001ff00 */
[----:B------:R2:W-:Y:S01]  /*0730*/  STL [R1+0x608], RZ ;  /* 0x000608ff01007387 */ /* 0x0005e20000100800 */
[----:B------:R-:W-:-:S02]  /*0740*/  CS2R R128, SRZ ;  /* 0x0000000000807805 */ /* 0x000fc4000001ff00 */
[----:B------:R-:W-:Y:S02]  /*0750*/  CS2R R130, SRZ ;  /* 0x0000000000827805 */ /* 0x000fe4000001ff00 */
[----:B------:R-:W-:Y:S01]  /*0760*/  CS2R R136, SRZ ;  /* 0x0000000000887805 */ /* 0x000fe2000001ff00 */
[----:B------:R2:W-:Y:S01]  /*0770*/  STL [R1+0x60c], RZ ;  /* 0x00060cff01007387 */ /* 0x0005e20000100800 */
[----:B------:R-:W-:Y:S01]  /*0780*/  IMAD.HI.U32 R2, R2, R11, RZ ;  /* 0x0000000b02027227 */ /* 0x000fe200078e00ff */
[----:B------:R-:W-:Y:S02]  /*0790*/  CS2R R138, SRZ ;  /* 0x00000000008a7805 */ /* 0x000fe4000001ff00 */
[----:B------:R-:W-:Y:S01]  /*07a0*/  CS2R R144, SRZ ;  /* 0x0000000000907805 */ /* 0x000fe2000001ff00 */
[----:B------:R2:W-:Y:S01]  /*07b0*/  STL [R1+0x610], RZ ;  /* 0x000610ff01007387 */ /* 0x0005e20000100800 */
[----:B------:R-:W-:Y:S01]  /*07c0*/  IMAD R0, R2, R0, R11 ;  /* 0x0000000002007224 */ /* 0x000fe200078e020b */
[----:B------:R-:W-:-:S02]  /*07d0*/  CS2R R146, SRZ ;  /* 0x0000000000927805 */ /* 0x000fc4000001ff00 */
[----:B------:R-:W-:Y:S01]  /*07e0*/  CS2R R152, SRZ ;  /* 0x0000000000987805 */ /* 0x000fe2000001ff00 */
[----:B------:R2:W-:Y:S01]  /*07f0*/  STL [R1+0x614], RZ ;  /* 0x000614ff01007387 */ /* 0x0005e20000100800 */
[----:B------:R-:W-:Y:S02]  /*0800*/  CS2R R154, SRZ ;  /* 0x00000000009a7805 */ /* 0x000fe4000001ff00 */
[----:B------:R-:W-:Y:S02]  /*0810*/  ISETP.GT.U32.AND P1, PT, R7, R0, PT ;  /* 0x000000000700720c */ /* 0x000fe40003f24070 */
[----:B------:R-:W-:Y:S01]  /*0820*/  CS2R R160, SRZ ;  /* 0x0000000000a07805 */ /* 0x000fe2000001ff00 */
[----:B------:R2:W-:Y:S01]  /*0830*/  STL [R1+0x618], RZ ;  /* 0x000618ff01007387 */ /* 0x0005e20000100800 */
[----:B------:R-:W-:Y:S02]  /*0840*/  CS2R R162, SRZ ;  /* 0x0000000000a27805 */ /* 0x000fe4000001ff00 */
[----:B------:R-:W-:-:S02]  /*0850*/  CS2R R164, SRZ ;  /* 0x0000000000a47805 */ /* 0x000fc4000001ff00 */
[----:B------:R-:W-:Y:S01]  /*0860*/  CS2R R166, SRZ ;  /* 0x0000000000a67805 */ /* 0x000fe2000001ff00 */
[----:B------:R2:W-:Y:S01]  /*0870*/  STL [R1+0x61c], RZ ;  /* 0x00061cff01007387 */ /* 0x0005e20000100800 */
[----:B------:R-:W-:Y:S02]  /*0880*/  CS2R R168, SRZ ;  /* 0x0000000000a87805 */ /* 0x000fe4000001ff00 */
[----:B------:R-:W-:Y:S02]  /*0890*/  CS2R R170, SRZ ;  /* 0x0000000000aa7805 */ /* 0x000fe4000001ff00 */
[----:B------:R-:W-:Y:S01]  /*08a0*/  CS2R R172, SRZ ;  /* 0x0000000000ac7805 */ /* 0x000fe2000001ff00 */
[----:B------:R2:W-:Y:S01]  /*08b0*/  STL [R1+0x620], RZ ;  /* 0x000620ff01007387 */ /* 0x0005e20000100800 */
[----:B------:R-:W-:Y:S02]  /*08c0*/  CS2R R174, SRZ ;  /* 0x0000000000ae7805 */ /* 0x000fe4000001ff00 */
[----:B------:R-:W-:Y:S01]  /*08d0*/  CS2R R176, SRZ ;  /* 0x0000000000b07805 */ /* 0x000fe2000001ff00 */
[----:B------:R-:W-:Y:S01]  /*08e0*/  @!P1 IMAD.IADD R0, R0, 0x1, -R7 ;  /* 0x0000000100009824 */ /* 0x000fe200078e0a07 */
[----:B------:R2:W-:Y:S01]  /*08f0*/  STL [R1+0x624], RZ ;  /* 0x000624ff01007387 */ /* 0x0005e20000100800 */
[----:B------:R-:W-:Y:S01]  /*0900*/  @!P1 VIADD R2, R2, 0x1 ;  /* 0x0000000102029836 */ /* 0x000fe20000000000 */
[----:B------:R-:W-:-:S02]  /*0910*/  ISETP.NE.AND P1, PT, R4, RZ, PT ;  /* 0x000000ff0400720c */ /* 0x000fc40003f25270 */
[----:B------:R-:W-:Y:S01]  /*0920*/  CS2R R178, SRZ ;  /* 0x0000000000b27805 */ /* 0x000fe2000001ff00 */
[----:B------:R2:W-:Y:S01]  /*0930*/  STL [R1+0x628], RZ ;  /* 0x000628ff01007387 */ /* 0x0005e20000100800 */
[----:B------:R-:W-:Y:S02]  /*0940*/  ISETP.GE.U32.AND P0, PT, R0, R7, PT ;  /* 0x000000070000720c */ /* 0x000fe40003f06070 */
[----:B------:R-:W-:Y:S02]  /*0950*/  CS2R R180, SRZ ;  /* 0x0000000000b47805 */ /* 0x000fe4000001ff00 */
[----:B------:R-:W-:Y:S01]  /*0960*/  LOP3.LUT R0, R5, R4, RZ, 0x3c, !PT ;  /* 0x0000000405007212 */ /* 0x000fe200078e3cff */
[----:B------:R2:W-:Y:S01]  /*0970*/  STL [R1+0x62c], RZ ;  /* 0x00062cff01007387 */ /* 0x0005e20000100800 */
[----:B------:R-:W-:Y:S02]  /*0980*/  CS2R R182, SRZ ;  /* 0x0000000000b67805 */ /* 0x000fe4000001ff00 */
[----:B------:R-:W-:-:S02]  /*0990*/  CS2R R184, SRZ ;  /* 0x0000000000b87805 */ /* 0x000fc4000001ff00 */
[----:B------:R-:W-:Y:S01]  /*09a0*/  ISETP.GE.AND P2, PT, R0, RZ, PT ;  /* 0x000000ff0000720c */ /* 0x000fe20003f46270 */
[----:B------:R2:W-:Y:S01]  /*09b0*/  STL [R1+0x630], RZ ;  /* 0x000630ff01007387 */ /* 0x0005e20000100800 */
[----:B------:R-:W-:Y:S01]  /*09c0*/  VIADD R0, R48, 0x1ff ;  /* 0x000001ff30007836 */ /* 0x000fe20000000000 */
[----:B------:R-:W-:Y:S02]  /*09d0*/  CS2R R186, SRZ ;  /* 0x0000000000ba7805 */ /* 0x000fe4000001ff00 */
[----:B------:R-:W-:Y:S01]  /*09e0*/  CS2R R196, SRZ ;  /* 0x0000000000c47805 */ /* 0x000fe2000001ff00 */
[----:B------:R2:W-:Y:S01]  /*09f0*/  STL [R1+0x634], RZ ;  /* 0x000634ff01007387 */ /* 0x0005e20000100800 */
[----:B------:R-:W-:Y:S01]  /*0a00*/  CS2R R198, SRZ ;  /* 0x0000000000c67805 */ /* 0x000fe2000001ff00 */
[----:B------:R-:W-:Y:S01]  /*0a10*/  @P0 VIADD R2, R2, 0x1 ;  /* 0x0000000102020836 */ /* 0x000fe20000000000 */
[----:B------:R-:W-:Y:S01]  /*0a20*/  SHF.R.S32.HI R3, RZ, 0x1f, R0 ;  /* 0x0000001fff037819 */ /* 0x000fe20000011400 */
[----:B------:R2:W-:Y:S01]  /*0a30*/  STL [R1+0x638], RZ ;  /* 0x000638ff01007387 */ /* 0x0005e20000100800 */
[----:B------:R-:W-:-:S02]  /*0a40*/  CS2R R200, SRZ ;  /* 0x0000000000c87805 */ /* 0x000fc4000001ff00 */
[----:B------:R-:W-:Y:S02]  /*0a50*/  CS2R R202, SRZ ;  /* 0x0000000000ca7805 */ /* 0x000fe4000001ff00 */
[----:B------:R-:W-:Y:S01]  /*0a60*/  LEA.HI R3, R3, R0, RZ, 0x9 ;  /* 0x0000000003037211 */ /* 0x000fe200078f48ff */
[----:B------:R2:W-:Y:S01]  /*0a70*/  STL [R1+0x63c], RZ ;  /* 0x00063cff01007387 */ /* 0x0005e20000100800 */
[----:B------:R-:W-:Y:S01]  /*0a80*/  @!P2 IMAD.MOV R2, RZ, RZ, -R2 ;  /* 0x000000ffff02a224 */ /* 0x000fe200078e0a02 */
[----:B------:R-:W-:Y:S02]  /*0a90*/  @!P1 LOP3.LUT R2, RZ, R4, RZ, 0x33, !PT ;  /* 0x00000004ff029212 */ /* 0x000fe400078e33ff */
[----:B------:R-:W-:Y:S01]  /*0aa0*/  CS2R R204, SRZ ;  /* 0x0000000000cc7805 */ /* 0x000fe2000001ff00 */
[----:B------:R2:W-:Y:S01]  /*0ab0*/  STL [R1+0x640], RZ ;  /* 0x000640ff01007387 */ /* 0x0005e20000100800 */
[----:B------:R-:W-:Y:S02]  /*0ac0*/  CS2R R206, SRZ ;  /* 0x0000000000ce7805 */ /* 0x000fe4000001ff00 */
[----:B------:R-:W-:Y:S01]  /*0ad0*/  CS2R R208, SRZ ;  /* 0x0000000000d07805 */ /* 0x000fe2000001ff00 */
[----:B------:R-:W-:Y:S01]  /*0ae0*/  IMAD.SHL.U32 R6, R2, 0x8, RZ ;  /* 0x0000000802067824 */ /* 0x000fe200078e00ff */
[----:B------:R2:W-:Y:S01]  /*0af0*/  STL [R1+0x644], RZ ;  /* 0x000644ff01007387 */ /* 0x0005e20000100800 */
[----:B------:R-:W-:Y:S01]  /*0b00*/  IMAD.MOV R2, RZ, RZ, -R2 ;  /* 0x000000ffff027224 */ /* 0x000fe200078e0a02 */
[----:B------:R-:W-:-:S02]  /*0b10*/  CS2R R210, SRZ ;  /* 0x0000000000d27805 */ /* 0x000fc4000001ff00 */
[----:B------:R-:W-:Y:S01]  /*0b20*/  CS2R R212, SRZ ;  /* 0x0000000000d47805 */ /* 0x000fe2000001ff00 */
[----:B------:R2:W-:Y:S01]  /*0b30*/  STL [R1+0x648], RZ ;  /* 0x000648ff01007387 */ /* 0x0005e20000100800 */
[----:B------:R-:W-:Y:S01]  /*0b40*/  LEA.HI.SX32 R3, R3, -R6, 0x17 ;  /* 0x8000000603037211 */ /* 0x000fe200078fbaff */
[----:B------:R-:W-:Y:S01]  /*0b50*/  IMAD R8, R4, R2, R5 ;  /* 0x0000000204087224 */ /* 0x000fe200078e0205 */
[----:B------:R-:W-:Y:S01]  /*0b60*/  CS2R R214, SRZ ;  /* 0x0000000000d67805 */ /* 0x000fe2000001ff00 */
[----:B------:R2:W-:Y:S01]  /*0b70*/  STL [R1+0x64c], RZ ;  /* 0x00064cff01007387 */ /* 0x0005e20000100800 */
[----:B------:R-:W-:Y:S02]  /*0b80*/  VIMNMX R11, R3, 0x8, PT ;  /* 0x00000008030b7848 */ /* 0x000fe40003fe0100 */
[----:B------:R-:W-:Y:S02]  /*0b90*/  CS2R R216, SRZ ;  /* 0x0000000000d87805 */ /* 0x000fe4000001ff00 */
[----:B------:R-:W-:Y:S01]  /*0ba0*/  CS2R R218, SRZ ;  /* 0x0000000000da7805 */ /* 0x000fe2000001ff00 */
[----:B------:R2:W-:Y:S01]  /*0bb0*/  STL [R1+0x650], RZ ;  /* 0x000650ff01007387 */ /* 0x0005e20000100800 */
[----:B------:R-:W-:-:S02]  /*0bc0*/  IABS R7, R11 ;  /* 0x0000000b00077213 */ /* 0x000fc40000000000 */
[----:B------:R-:W-:Y:S02]  /*0bd0*/  CS2R R220, SRZ ;  /* 0x0000000000dc7805 */ /* 0x000fe4000001ff00 */
[----:B------:R-:W-:Y:S01]  /*0be0*/  IABS R4, R11 ;  /* 0x0000000b00047213 */ /* 0x000fe20000000000 */
[----:B------:R2:W-:Y:S01]  /*0bf0*/  STL [R1+0x654], RZ ;  /* 0x000654ff01007387 */ /* 0x0005e20000100800 */
[----:B------:R-:W1:Y:S01]  /*0c00*/  I2F.RP R0, R7 ;  /* 0x0000000700007306 */ /* 0x000e620000209400 */
[----:B------:R-:W-:Y:S02]  /*0c10*/  CS2R R222, SRZ ;  /* 0x0000000000de7805 */ /* 0x000fe4000001ff00 */
        /* <DEDUP_REMOVED lines=11> */
[----:B------:R-:W-:-:S02]  /*0cd0*/  CS2R R240, SRZ ;  /* 0x0000000000f07805 */ /* 0x000fc4000001ff00 */
[----:B------:R-:W-:Y:S01]  /*0ce0*/  CS2R R242, SRZ ;  /* 0x0000000000f27805 */ /* 0x000fe2000001ff00 */
[----:B------:R2:W-:Y:S01]  /*0cf0*/  STL [R1+0x664], RZ ;  /* 0x000664ff01007387 */ /* 0x0005e20000100800 */
[----:B-1----:R-:W1:Y:S01]  /*0d00*/  MUFU.RCP R0, R0 ;  /* 0x0000000000007308 */ /* 0x002e620000001000 */
[----:B------:R-:W-:Y:S02]  /*0d10*/  CS2R R244, SRZ ;  /* 0x0000000000f47805 */ /* 0x000fe4000001ff00 */
[----:B------:R-:W-:Y:S01]  /*0d20*/  CS2R R246, SRZ ;  /* 0x0000000000f67805 */ /* 0x000fe2000001ff00 */
[----:B------:R2:W-:Y:S01]  /*0d30*/  STL [R1+0x668], RZ ;  /* 0x000668ff01007387 */ /* 0x0005e20000100800 */
[----:B------:R-:W-:Y:S02]  /*0d40*/  CS2R R248, SRZ ;  /* 0x0000000000f87805 */ /* 0x000fe4000001ff00 */
[----:B------:R-:W-:Y:S01]  /*0d50*/  CS2R R250, SRZ ;  /* 0x0000000000fa7805 */ /* 0x000fe2000001ff00 */
[----:B------:R2:W-:Y:S04]  /*0d60*/  STL [R1+0x66c], RZ ;  /* 0x00066cff01007387 */ /* 0x0005e80000100800 */
[----:B------:R2:W-:Y:S04]  /*0d70*/  STL [R1+0x670], RZ ;  /* 0x000670ff01007387 */ /* 0x0005e80000100800 */
[----:B------:R2:W-:Y:S01]  /*0d80*/  STL [R1+0x674], RZ ;  /* 0x000674ff01007387 */ /* 0x0005e20000100800 */
[----:B-1----:R-:W-:-:S03]  /*0d90*/  VIADD R3, R0, 0xffffffe ;  /* 0x0ffffffe00037836 */ /* 0x002fc60000000000 */
[----:B------:R2:W-:Y:S01]  /*0da0*/  STL [R1+0x678], RZ ;  /* 0x000678ff01007387 */ /* 0x0005e20000100800 */
[----:B------:R-:W-:-:S03]  /*0db0*/  IMAD.MOV R0, RZ, RZ, -R4 ;  /* 0x000000ffff007224 */ /* 0x000fc600078e0a04 */
[----:B------:R2:W-:Y:S01]  /*0dc0*/  STL [R1+0x67c], RZ ;  /* 0x00067cff01007387 */ /* 0x0005e20000100800 */
[----:B------:R-:W1:Y:S03]  /*0dd0*/  F2I.FTZ.U32.TRUNC.NTZ R3, R3 ;  /* 0x0000000300037305 */ /* 0x000e66000021f000 */
[----:B------:R2:W-:Y:S04]  /*0de0*/  STL [R1+0x680], RZ ;  /* 0x000680ff01007387 */ /* 0x0005e80000100800 */
[----:B------:R2:W-:Y:S04]  /*0df0*/  STL [R1+0x684], RZ ;  /* 0x000684ff01007387 */ /* 0x0005e80000100800 */
[----:B------:R2:W-:Y:S04]  /*0e00*/  STL [R1+0x688], RZ ;  /* 0x000688ff01007387 */ /* 0x0005e80000100800 */
[----:B------:R2:W-:Y:S01]  /*0e10*/  STL [R1+0x68c], RZ ;  /* 0x00068cff01007387 */ /* 0x0005e20000100800 */
[----:B-1----:R-:W-:-:S03]  /*0e20*/  IMAD.MOV R9, RZ, RZ, -R3 ;  /* 0x000000ffff097224 */ /* 0x002fc600078e0a03 */
[----:B------:R2:W-:Y:S01]  /*0e30*/  STL [R1+0x690], RZ ;  /* 0x000690ff01007387 */ /* 0x0005e20000100800 */
[----:B------:R-:W-:Y:S01]  /*0e40*/  IMAD.MOV.U32 R2, RZ, RZ, R9 ;  /* 0x000000ffff027224 */ /* 0x000fe200078e0009 */
[----:B------:R-:W-:Y:S02]  /*0e50*/  IABS R9, R8 ;  /* 0x0000000800097213 */ /* 0x000fe40000000000 */
[----:B------:R2:W-:Y:S01]  /*0e60*/  STL [R1+0x694], RZ ;  /* 0x000694ff01007387 */ /* 0x0005e20000100800 */
[----:B------:R-:W-:Y:S02]  /*0e70*/  IMAD R5, R2, R7, RZ ;  /* 0x0000000702057224 */ /* 0x000fe400078e02ff */
[----:B------:R-:W-:Y:S01]  /*0e80*/  IMAD.MOV.U32 R2, RZ, RZ, RZ ;  /* 0x000000ffff027224 */ /* 0x000fe200078e00ff */
[----:B------:R2:W-:Y:S03]  /*0e90*/  STL [R1+0x698], RZ ;  /* 0x000698ff01007387 */ /* 0x0005e60000100800 */
[----:B------:R-:W-:Y:S01]  /*0ea0*/  IMAD.HI.U32 R2, R3, R5, R2 ;  /* 0x0000000503027227 */ /* 0x000fe200078e0002 */
[----:B------:R2:W-:Y:S01]  /*0eb0*/  STL [R1+0x69c], RZ ;  /* 0x00069cff01007387 */ /* 0x0005e20000100800 */
[----:B0-----:R-:W-:-:S03]  /*0ec0*/  LOP3.LUT R5, R50, 0x7f, RZ, 0xc0, !PT ;  /* 0x0000007f32057812 */ /* 0x001fc600078ec0ff */
[----:B------:R2:W-:Y:S01]  /*0ed0*/  STL [R1+0x6a0], RZ ;  /* 0x0006a0ff01007387 */ /* 0x0005e20000100800 */
[----:B------:R-:W-:-:S03]  /*0ee0*/  IMAD.HI.U32 R4, R2, R9, RZ ;  /* 0x0000000902047227 */ /* 0x000fc600078e00ff */
[----:B------:R2:W-:Y:S01]  /*0ef0*/  STL [R1+0x6a4], RZ ;  /* 0x0006a4ff01007387 */ /* 0x0005e20000100800 */
[----:B------:R-:W-:-:S03]  /*0f00*/  IMAD R0, R4, R0, R9 ;  /* 0x0000000004007224 */ /* 0x000fc600078e0209 */
[----:B------:R2:W-:Y:S02]  /*0f10*/  STL [R1+0x6a8], RZ ;  /* 0x0006a8ff01007387 */ /* 0x0005e40000100800 */
[----:B------:R-:W-:Y:S02]  /*0f20*/  ISETP.GT.U32.AND P1, PT, R7, R0, PT ;  /* 0x000000000700720c */ /* 0x000fe40003f24070 */
[----:B------:R2:W-:Y:S04]  /*0f30*/  STL [R1+0x6ac], RZ ;  /* 0x0006acff01007387 */ /* 0x0005e80000100800 */
[----:B------:R2:W-:Y:S04]  /*0f40*/  STL [R1+0x6b0], RZ ;  /* 0x0006b0ff01007387 */ /* 0x0005e80000100800 */
[----:B------:R2:W-:Y:S03]  /*0f50*/  STL [R1+0x6b4], RZ ;  /* 0x0006b4ff01007387 */ /* 0x0005e60000100800 */
[----:B------:R-:W-:Y:S01]  /*0f60*/  @!P1 IMAD.IADD R0, R0, 0x1, -R7 ;  /* 0x0000000100009824 */ /* 0x000fe200078e0a07 */
[----:B------:R2:W-:Y:S01]  /*0f70*/  STL [R1+0x6b8], RZ ;  /* 0x0006b8ff01007387 */ /* 0x0005e20000100800 */
[----:B------:R-:W-:Y:S01]  /*0f80*/  @!P1 VIADD R4, R4, 0x1 ;  /* 0x0000000104049836 */ /* 0x000fe20000000000 */
[----:B------:R-:W-:-:S02]  /*0f90*/  ISETP.NE.AND P1, PT, R11, RZ, PT ;  /* 0x000000ff0b00720c */ /* 0x000fc40003f25270 */
[----:B------:R2:W-:Y:S01]  /*0fa0*/  STL [R1+0x6bc], RZ ;  /* 0x0006bcff01007387 */ /* 0x0005e20000100800 */
[----:B------:R-:W-:Y:S02]  /*0fb0*/  ISETP.GE.U32.AND P0, PT, R0, R7, PT ;  /* 0x000000070000720c */ /* 0x000fe40003f06070 */
[----:B------:R-:W-:Y:S01]  /*0fc0*/  LOP3.LUT R0, R8, R11, RZ, 0x3c, !PT ;  /* 0x0000000b08007212 */ /* 0x000fe200078e3cff */
[----:B------:R2:W-:Y:S03]  /*0fd0*/  STL [R1+0x6c0], RZ ;  /* 0x0006c0ff01007387 */ /* 0x0005e60000100800 */
[----:B------:R-:W-:Y:S01]  /*0fe0*/  ISETP.GE.AND P2, PT, R0, RZ, PT ;  /* 0x000000ff0000720c */ /* 0x000fe20003f46270 */
[----:B------:R2:W-:Y:S04]  /*0ff0*/  STL [R1+0x6c4], RZ ;  /* 0x0006c4ff01007387 */ /* 0x0005e80000100800 */
[----:B------:R2:W-:Y:S02]  /*1000*/  STL [R1+0x6c8], RZ ;  /* 0x0006c8ff01007387 */ /* 0x0005e40000100800 */
[----:B------:R-:W-:-:S02]  /*1010*/  @P0 VIADD R4, R4, 0x1 ;  /* 0x0000000104040836 */ /* 0x000fc40000000000 */
[----:B------:R2:W-:Y:S04]  /*1020*/  STL [R1+0x6cc], RZ ;  /* 0x0006ccff01007387 */ /* 0x0005e80000100800 */
[----:B------:R2:W-:Y:S01]  /*1030*/  STL [R1+0x6d0], RZ ;  /* 0x0006d0ff01007387 */ /* 0x0005e20000100800 */
[----:B------:R-:W-:Y:S01]  /*1040*/  @!P2 IMAD.MOV R4, RZ, RZ, -R4 ;  /* 0x000000ffff04a224 */ /* 0x000fe200078e0a04 */
[----:B------:R-:W-:Y:S02]  /*1050*/  @!P1 LOP3.LUT R4, RZ, R11, RZ, 0x33, !PT ;  /* 0x0000000bff049212 */ /* 0x000fe400078e33ff */
[----:B------:R2:W-:Y:S03]  /*1060*/  STL [R1+0x6d4], RZ ;  /* 0x0006d4ff01007387 */ /* 0x0005e60000100800 */
[----:B------:R-:W-:Y:S01]  /*1070*/  IMAD.MOV R0, RZ, RZ, -R4 ;  /* 0x000000ffff007224 */ /* 0x000fe200078e0a04 */
[----:B------:R2:W-:Y:S01]  /*1080*/  STL [R1+0x6d8], RZ ;  /* 0x0006d8ff01007387 */ /* 0x0005e20000100800 */
[----:B------:R-:W-:-:S02]  /*1090*/  IMAD.SHL.U32 R4, R4, 0x200, RZ ;  /* 0x0000020004047824 */ /* 0x000fc400078e00ff */
[----:B------:R-:W-:Y:S01]  /*10a0*/  IMAD R0, R11, R0, R8 ;  /* 0x000000000b007224 */ /* 0x000fe200078e0208 */
[----:B------:R2:W-:Y:S01]  /*10b0*/  STL [R1+0x6dc], RZ ;  /* 0x0006dcff01007387 */ /* 0x0005e20000100800 */
[----:B------:R-:W-:Y:S02]  /*10c0*/  CS2R R8, SRZ ;  /* 0x0000000000087805 */ /* 0x000fe4000001ff00 */
[----:B------:R-:W-:Y:S01]  /*10d0*/  CS2R R10, SRZ ;  /* 0x00000000000a7805 */ /* 0x000fe2000001ff00 */
[----:B------:R-:W-:Y:S01]  /*10e0*/  IMAD.IADD R0, R6, 0x1, R0 ;  /* 0x0000000106007824 */ /* 0x000fe200078e0200 */
[----:B------:R2:W-:Y:S04]  /*10f0*/  STL [R1+0x6e0], RZ ;  /* 0x0006e0ff01007387 */ /* 0x0005e80000100800 */
[----:B------:R2:W-:Y:S01]  /*1100*/  STL [R1+0x6e4], RZ ;  /* 0x0006e4ff01007387 */ /* 0x0005e20000100800 */
[----:B------:R-:W-:-:S02]  /*1110*/  R2UR UR4, R0 ;  /* 0x00000000000472ca */ /* 0x000fc400000e0000 */
[----:B------:R-:W0:Y:S01]  /*1120*/  LDC R0, c[0x0][0x230] ;  /* 0x00008c00ff007b82 */ /* 0x000e220000000800 */
[----:B------:R2:W-:Y:S04]  /*1130*/  STL [R1+0x6e8], RZ ;  /* 0x0006e8ff01007387 */ /* 0x0005e80000100800 */
[----:B------:R2:W-:Y:S04]  /*1140*/  STL [R1+0x6ec], RZ ;  /* 0x0006ecff01007387 */ /* 0x0005e80000100800 */
[----:B------:R2:W-:Y:S02]  /*1150*/  STL [R1+0x6f0], RZ ;  /* 0x0006f0ff01007387 */ /* 0x0005e40000100800 */
[----:B------:R-:W-:-:S02]  /*1160*/  ULEA UR5, UR4, UR5, 0x9 ;  /* 0x0000000504057291 */ /* 0x000fc4000f8e483f */
[----:B------:R2:W-:Y:S01]  /*1170*/  STL [R1+0x6f4], RZ ;  /* 0x0006f4ff01007387 */ /* 0x0005e20000100800 */
[----:B------:R-:W-:-:S03]  /*1180*/  ULEA UR4, UR7, UR6, 0x18 ;  /* 0x0000000607047291 */ /* 0x000fc6000f8ec03f */
[----:B------:R2:W-:Y:S01]  /*1190*/  STL [R1+0x6f8], RZ ;  /* 0x0006f8ff01007387 */ /* 0x0005e20000100800 */
[----:B------:R-:W-:-:S03]  /*11a0*/  VIADD R5, R5, UR5 ;  /* 0x0000000505057c36 */ /* 0x000fc60008000000 */
[----:B------:R2:W-:Y:S01]  /*11b0*/  STL [R1+0x6fc], RZ ;  /* 0x0006fcff01007387 */ /* 0x0005e20000100800 */
[----:B------:R-:W-:Y:S02]  /*11c0*/  VIADD R6, R5, 0x80 ;  /* 0x0000008005067836 */ /* 0x000fe40000000000 */
[----:B0-----:R-:W-:Y:S01]  /*11d0*/  VIADD R0, R0, 0x3f ;  /* 0x0000003f00007836 */ /* 0x001fe20000000000 */
[----:B------:R2:W-:Y:S04]  /*11e0*/  STL [R1+0x700], RZ ;  /* 0x000700ff01007387 */ /* 0x0005e80000100800 */
[----:B------:R2:W-:Y:S01]  /*11f0*/  STL [R1+0x704], RZ ;  /* 0x000704ff01007387 */ /* 0x0005e20000100800 */
[----:B------:R-:W-:-:S03]  /*1200*/  ISETP.GE.AND P0, PT, R0, 0x40, PT ;  /* 0x000000400000780c */ /* 0x000fc60003f06270 */
[----:B------:R2:W-:Y:S04]  /*1210*/  STL [R1+0x708], RZ ;  /* 0x000708ff01007387 */ /* 0x0005e80000100800 */
        /* <DEDUP_REMOVED lines=200> */
[----:B------:R2:W-:Y:S01]  /*1ea0*/  STL [R1+0xf1c], RZ ;  /* 0x000f1cff01007387 */ /* 0x0005e20000100800 */
[----:B------:R-:W-:Y:S05]  /*1eb0*/  @!P0 BRA `(.L_x_0) ;  /* 0x000003a800708947 */ /* 0x000fea0003800000 */
[----:B------:R-:W-:Y:S01]  /*1ec0*/  IABS R15, R48 ;  /* 0x00000030000f7213 */ /* 0x000fe20000000000 */
[----:B------:R-:W-:Y:S01]  /*1ed0*/  STL [R1+0x1bcc], R49 ;  /* 0x001bcc3101007387 */ /* 0x000fe20000100800 */
[----:B------:R-:W-:Y:S01]  /*1ee0*/  IABS R7, R49 ;  /* 0x0000003100077213 */ /* 0x000fe20000000000 */
[----:B------:R-:W-:Y:S01]  /*1ef0*/  ULDC UR10, c[0x0][0x23c] ;  /* 0x00008f00000a7ab9 */ /* 0x000fe20000000800 */
[----:B------:R-:W0:Y:S01]  /*1f00*/  I2F.RP R10, R15 ;  /* 0x0000000f000a7306 */ /* 0x000e220000209400 */
[----:B------:R-:W-:Y:S01]  /*1f10*/  SHF.R.U32.HI R14, RZ, 0x6, R50 ;  /* 0x00000006ff0e7819 */ /* 0x000fe20000011632 */
[----:B------:R-:W-:Y:S01]  /*1f20*/  ULDC.64 UR12, c[0x0][0x218] ;  /* 0x00008600000c7ab9 */ /* 0x000fe20000000a00 */
[----:B------:R-:W-:Y:S01]  /*1f30*/  ULDC UR5, c[0x0][0x234] ;  /* 0x00008d0000057ab9 */ /* 0x000fe20000000800 */
[----:B------:R-:W-:-:S04]  /*1f40*/  ULDC.64 UR6, c[0x0][0x210] ;  /* 0x0000840000067ab9 */ /* 0x000fc80000000a00 */
[----:B------:R-:W1:Y:S08]  /*1f50*/  I2F.RP R11, R7 ;  /* 0x00000007000b7306 */ /* 0x000e700000209400 */
[----:B0-----:R-:W0:Y:S08]  /*1f60*/  MUFU.RCP R10, R10 ;  /* 0x0000000a000a7308 */ /* 0x001e300000001000 */
[----:B-1----:R-:W1:Y:S01]  /*1f70*/  MUFU.RCP R11, R11 ;  /* 0x0000000b000b7308 */ /* 0x002e620000001000 */
[----:B0-----:R-:W-:-:S07]  /*1f80*/  VIADD R2, R10, 0xffffffe ;  /* 0x0ffffffe0a027836 */ /* 0x001fce0000000000 */
[----:B------:R0:W3:Y:S01]  /*1f90*/  F2I.FTZ.U32.TRUNC.NTZ R3, R2 ;  /* 0x0000000200037305 */ /* 0x0000e2000021f000 */
[----:B-1----:R-:W-:Y:S01]  /*1fa0*/  VIADD R8, R11, 0xffffffe ;  /* 0x0ffffffe0b087836 */ /* 0x002fe20000000000 */
[----:B------:R-:W-:-:S06]  /*1fb0*/  IABS R11, R5 ;  /* 0x00000005000b7213 */ /* 0x000fcc0000000000 */
[----:B------:R1:W4:Y:S01]  /*1fc0*/  F2I.FTZ.U32.TRUNC.NTZ R9, R8 ;  /* 0x0000000800097305 */ /* 0x000322000021f000 */
[----:B0-----:R-:W-:Y:S02]  /*1fd0*/  IMAD.MOV.U32 R2, RZ, RZ, RZ ;  /* 0x000000ffff027224 */ /* 0x001fe400078e00ff */
[----:B---3--:R-:W-:Y:S02]  /*1fe0*/  IMAD.MOV R12, RZ, RZ, -R3 ;  /* 0x000000ffff0c7224 */ /* 0x008fe400078e0a03 */
[----:B-1----:R-:W-:Y:S02]  /*1ff0*/  IMAD.MOV.U32 R8, RZ, RZ, RZ ;  /* 0x000000ffff087224 */ /* 0x002fe400078e00ff */
[----:B------:R-:W-:-:S04]  /*2000*/  IMAD R13, R12, R15, RZ ;  /* 0x0000000f0c0d7224 */ /* 0x000fc800078e02ff */
[----:B------:R-:W-:Y:S01]  /*2010*/  IMAD.HI.U32 R10, R3, R13, R2 ;  /* 0x0000000d030a7227 */ /* 0x000fe200078e0002 */
[----:B------:R-:W-:Y:S02]  /*2020*/  SHF.R.S32.HI R3, RZ, 0x1f, R0 ;  /* 0x0000001fff037819 */ /* 0x000fe40000011400 */
[----:B------:R-:W-:Y:S01]  /*2030*/  IABS R13, R6 ;  /* 0x00000006000d7213 */ /* 0x000fe20000000000 */
[--C-:B----4-:R-:W-:Y:S01]  /*2040*/  IMAD.MOV R2, RZ, RZ, -R9.reuse ;  /* 0x000000ffff027224 */ /* 0x110fe200078e0a09 */
[----:B------:R-:W-:Y:S02]  /*2050*/  LEA.HI R0, R3, R0, RZ, 0x6 ;  /* 0x0000000003007211 */ /* 0x000fe400078f30ff */
[----:B------:R-:W-:Y:S01]  /*2060*/  LEA.HI R3, R50, R4, RZ, 0x1a ;  /* 0x0000000432037211 */ /* 0x000fe200078fd0ff */
[----:B------:R-:W-:Y:S02]  /*2070*/  IMAD R17, R2, R7, RZ ;  /* 0x0000000702117224 */ /* 0x000fe400078e02ff */
[----:B------:R0:W-:Y:S02]  /*2080*/  STL [R1+0xe04], R0 ;  /* 0x000e040001007387 */ /* 0x0001e40000100800 */
[----:B------:R-:W-:Y:S01]  /*2090*/  IMAD.HI.U32 R2, R9, R17, R8 ;  /* 0x0000001109027227 */ /* 0x000fe200078e0008 */
[----:B------:R-:W-:Y:S01]  /*20a0*/  SGXT.U32 R9, R14, 0x1 ;  /* 0x000000010e09781a */ /* 0x000fe20000000000 */
[----:B------:R-:W-:Y:S02]  /*20b0*/  STL [R1+0x1b7c], R4 ;  /* 0x001b7c0401007387 */ /* 0x000fe40000100800 */
[----:B------:R-:W-:-:S02]  /*20c0*/  VIADD R241, R3, 0x1e ;  /* 0x0000001e03f17836 */ /* 0x000fc40000000000 */
[----:B------:R1:W-:Y:S01]  /*20d0*/  STL [R1+0x1b80], R5 ;  /* 0x001b800501007387 */ /* 0x0003e20000100800 */
[----:B0-----:R-:W-:-:S03]  /*20e0*/  IMAD.HI.U32 R0, R10, R11, RZ ;  /* 0x0000000b0a007227 */ /* 0x001fc600078e00ff */
[----:B------:R-:W-:Y:S01]  /*20f0*/  STL [R1+0x1b84], R6 ;  /* 0x001b840601007387 */ /* 0x000fe20000100800 */
[----:B------:R-:W-:Y:S02]  /*2100*/  IMAD.MOV R12, RZ, RZ, -R0 ;  /* 0x000000ffff0c7224 */ /* 0x000fe400078e0a00 */
[----:B------:R-:W-:-:S04]  /*2110*/  IMAD.HI.U32 R10, R10, R13, RZ ;  /* 0x0000000d0a0a7227 */ /* 0x000fc800078e00ff */
[----:B------:R-:W-:Y:S02]  /*2120*/  VIADD R0, R3, 0x1fe ;  /* 0x000001fe03007836 */ /* 0x000fe40000000000 */
[C---:B------:R-:W-:Y:S02]  /*2130*/  IMAD R8, R15.reuse, R12, R11 ;  /* 0x0000000c0f087224 */ /* 0x040fe400078e020b */
[----:B------:R-:W-:Y:S01]  /*2140*/  IMAD.MOV R10, RZ, RZ, -R10 ;  /* 0x000000ffff0a7224 */ /* 0x000fe200078e0a0a */
[----:B------:R-:W-:Y:S02]  /*2150*/  ISETP.GE.AND P3, PT, R0, RZ, PT ;  /* 0x000000ff0000720c */ /* 0x000fe40003f66270 */
[----:B------:R-:W-:Y:S02]  /*2160*/  IABS R12, R0 ;  /* 0x00000000000c7213 */ /* 0x000fe40000000000 */
[----:B------:R-:W-:Y:S01]  /*2170*/  LOP3.LUT R0, R4, R9, RZ, 0xfc, !PT ;  /* 0x0000000904007212 */ /* 0x000fe200078efcff */
[C---:B------:R-:W-:Y:S01]  /*2180*/  IMAD R9, R15.reuse, R10, R13 ;  /* 0x0000000a0f097224 */ /* 0x040fe200078e020d */
[----:B------:R-:W-:-:S02]  /*2190*/  ISETP.GT.U32.AND P0, PT, R15, R8, PT ;  /* 0x000000080f00720c */ /* 0x000fc40003f04070 */
[----:B------:R-:W-:Y:S02]  /*21a0*/  LOP3.LUT R10, R0, 0x1fc, RZ, 0xfc, !PT ;  /* 0x000001fc000a7812 */ /* 0x000fe400078efcff */
[----:B------:R-:W-:Y:S02]  /*21b0*/  ISETP.GT.U32.AND P1, PT, R15, R9, PT ;  /* 0x000000090f00720c */ /* 0x000fe40003f24070 */
[----:B------:R-:W-:Y:S02]  /*21c0*/  ISETP.GE.AND P4, PT, R10, RZ, PT ;  /* 0x000000ff0a00720c */ /* 0x000fe40003f86270 */
[----:B------:R-:W-:Y:S01]  /*21d0*/  IABS R16, R10 ;  /* 0x0000000a00107213 */ /* 0x000fe20000000000 */
[----:B------:R-:W-:Y:S01]  /*21e0*/  IMAD.HI.U32 R10, R2, R12, RZ ;  /* 0x0000000c020a7227 */ /* 0x000fe200078e00ff */
[C---:B------:R-:W-:Y:S02]  /*21f0*/  LOP3.LUT R11, R0.reuse, 0x1fa, RZ, 0xfc, !PT ;  /* 0x000001fa000b7812 */ /* 0x040fe400078efcff */
[----:B------:R-:W-:Y:S01]  /*2200*/  LOP3.LUT R21, R0, 0x1f8, RZ, 0xfc, !PT ;  /* 0x000001f800157812 */ /* 0x000fe200078efcff */
[--C-:B------:R-:W-:Y:S01]  /*2210*/  @!P0 IMAD.IADD R8, R8, 0x1, -R15.reuse ;  /* 0x0000000108088824 */ /* 0x100fe200078e0a0f */
[----:B------:R-:W-:Y:S01]  /*2220*/  ISETP.GE.AND P0, PT, R5, RZ, PT ;  /* 0x000000ff0500720c */ /* 0x000fe20003f06270 */
[----:B------:R-:W-:Y:S01]  /*2230*/  IMAD.MOV R14, RZ, RZ, -R10 ;  /* 0x000000ffff0e7224 */ /* 0x000fe200078e0a0a */
[----:B------:R-:W-:Y:S01]  /*2240*/  IABS R17, R11 ;  /* 0x0000000b00117213 */ /* 0x000fe20000000000 */
[----:B------:R-:W-:Y:S01]  /*2250*/  @!P1 IMAD.IADD R9, R9, 0x1, -R15 ;  /* 0x0000000109099824 */ /* 0x000fe200078e0a0f */
[----:B------:R-:W-:Y:S01]  /*2260*/  ISETP.GT.U32.AND P5, PT, R15, R8, PT ;  /* 0x000000080f00720c */ /* 0x000fe20003fa4070 */
[----:B------:R-:W-:Y:S01]  /*2270*/  IMAD.HI.U32 R10, R2, R16, RZ ;  /* 0x00000010020a7227 */ /* 0x000fe200078e00ff */
[----:B------:R-:W-:-:S02]  /*2280*/  IABS R19, R21 ;  /* 0x0000001500137213 */ /* 0x000fc40000000000 */
[----:B------:R-:W-:Y:S01]  /*2290*/  ISETP.GT.U32.AND P1, PT, R15, R9, PT ;  /* 0x000000090f00720c */ /* 0x000fe20003f24070 */
[----:B------:R-:W-:Y:S01]  /*22a0*/  IMAD R12, R7, R14, R12 ;  /* 0x0000000e070c7224 */ /* 0x000fe200078e020c */
[----:B------:R-:W-:Y:S01]  /*22b0*/  ISETP.GE.AND P6, PT, R11, RZ, PT ;  /* 0x000000ff0b00720c */ /* 0x000fe20003fc6270 */
[----:B------:R-:W-:Y:S01]  /*22c0*/  IMAD.MOV R10, RZ, RZ, -R10 ;  /* 0x000000ffff0a7224 */ /* 0x000fe200078e0a0a */
[----:B------:R-:W-:Y:S01]  /*22d0*/  LOP3.LUT R22, R0, 0x1e0, RZ, 0xfc, !PT ;  /* 0x000001e000167812 */ /* 0x000fe200078efcff */
[----:B------:R-:W-:Y:S01]  /*22e0*/  IMAD.HI.U32 R11, R2, R17, RZ ;  /* 0x00000011020b7227 */ /* 0x000fe200078e00ff */
[C---:B------:R-:W-:Y:S02]  /*22f0*/  ISETP.GT.U32.AND P2, PT, R7.reuse, R12, PT ;  /* 0x0000000c0700720c */ /* 0x040fe40003f44070 */
[----:B------:R-:W-:Y:S01]  /*2300*/  LOP3.LUT R23, R0, 0x1d6, RZ, 0xfc, !PT ;  /* 0x000001d600177812 */ /* 0x000fe200078efcff */
[----:B------:R-:W-:Y:S01]  /*2310*/  @!P5 IMAD.IADD R8, R8, 0x1, -R15 ;  /* 0x000000010808d824 */ /* 0x000fe200078e0a0f */
[----:B------:R-:W-:Y:S01]  /*2320*/  ISETP.GE.AND P5, PT, R6, RZ, PT ;  /* 0x000000ff0600720c */ /* 0x000fe20003fa6270 */
[C---:B------:R-:W-:Y:S01]  /*2330*/  IMAD R14, R7.reuse, R10, R16 ;  /* 0x0000000a070e7224 */ /* 0x040fe200078e0210 */
[C---:B------:R-:W-:Y:S01]  /*2340*/  LOP3.LUT R24, R0.reuse, 0x1d4, RZ, 0xfc, !PT ;  /* 0x000001d400187812 */ /* 0x040fe200078efcff */
[----:B------:R-:W-:Y:S01]  /*2350*/  @!P0 IMAD.MOV R8, RZ, RZ, -R8 ;  /* 0x000000ffff088224 */ /* 0x000fe200078e0a08 */
[----:B------:R-:W-:Y:S01]  /*2360*/  LOP3.LUT R26, R0, 0x1d2, RZ, 0xfc, !PT ;  /* 0x000001d2001a7812 */ /* 0x000fe200078efcff */
[----:B------:R-:W-:Y:S01]  /*2370*/  IMAD.HI.U32 R13, R2, R19, RZ ;  /* 0x00000013020d7227 */ /* 0x000fe200078e00ff */
[----:B------:R-:W-:-:S02]  /*2380*/  ISETP.GT.U32.AND P0, PT, R7, R14, PT ;  /* 0x0000000e0700720c */ /* 0x000fc40003f04070 */
[----:B------:R-:W-:Y:S01]  /*2390*/  LOP3.LUT R27, R0, 0x1cc, RZ, 0xfc, !PT ;  /* 0x000001cc001b7812 */ /* 0x000fe200078efcff */
[----:B------:R-:W-:Y:S01]  /*23a0*/  @!P1 IMAD.IADD R9, R9, 0x1, -R15 ;  /* 0x0000000109099824 */ /* 0x000fe200078e0a0f */
[----:B------:R-:W-:Y:S01]  /*23b0*/  ISETP.NE.AND P1, PT, R48, RZ, PT ;  /* 0x000000ff3000720c */ /* 0x000fe20003f25270 */
[----:B------:R-:W-:Y:S01]  /*23c0*/  IMAD.MOV R18, RZ, RZ, -R11 ;  /* 0x000000ffff127224 */ /* 0x000fe200078e0a0b */
[----:B------:R-:W-:Y:S01]  /*23d0*/  LOP3.LUT R15, R0, 0x1f6, RZ, 0xfc, !PT ;  /* 0x000001f6000f7812 */ /* 0x000fe200078efcff */
[----:B------:R-:W-:Y:S01]  /*23e0*/  IMAD.MOV R20, RZ, RZ, -R13 ;  /* 0x000000ffff147224 */ /* 0x000fe200078e0a0d */
[----:B------:R-:W-:Y:S01]  /*23f0*/  IABS R25, R27 ;  /* 0x0000001b00197213 */ /* 0x000fe20000000000 */
[----:B------:R-:W-:Y:S01]  /*2400*/  IMAD.MOV.U32 R10, RZ, RZ, R9 ;  /* 0x000000ffff0a7224 */ /* 0x000fe200078e0009 */
[----:B------:R-:W-:Y:S01]  /*2410*/  LOP3.LUT R9, RZ, R48, RZ, 0x33, !PT ;  /* 0x00000030ff097212 */ /* 0x000fe200078e33ff */
[C---:B------:R-:W-:Y:S01]  /*2420*/  IMAD R16, R7.reuse, R18, R17 ;  /* 0x0000001207107224 */ /* 0x040fe200078e0211 */
[----:B------:R-:W-:Y:S01]  /*2430*/  IABS R11, R15 ;  /* 0x0000000f000b7213 */ /* 0x000fe20000000000 */
[----:B------:R-:W-:Y:S01]  /*2440*/  IMAD R18, R7, R20, R19 ;  /* 0x0000001407127224 */ /* 0x000fe200078e0213 */
[----:B-1----:R-:W-:Y:S01]  /*2450*/  SEL R5, R9, R8, !P1 ;  /* 0x0000000809057207 */ /* 0x002fe20004800000 */
[--C-:B------:R-:W-:Y:S01]  /*2460*/  @!P2 IMAD.IADD R12, R12, 0x1, -R7.reuse ;  /* 0x000000010c0ca824 */ /* 0x100fe200078e0a07 */
[C---:B------:R-:W-:Y:S01]  /*2470*/  LOP3.LUT R17, R0.reuse, 0x1f4, RZ, 0xfc, !PT ;  /* 0x000001f400117812 */ /* 0x040fe200078efcff */
[----:B------:R-:W-:Y:S01]  /*2480*/  @!P5 IMAD.MOV R10, RZ, RZ, -R10 ;  /* 0x000000ffff0ad224 */ /* 0x000fe200078e0a0a */
[----:B------:R-:W-:Y:S01]  /*2490*/  LOP3.LUT R19, R0, 0x1f2, RZ, 0xfc, !PT ;  /* 0x000001f200137812 */ /* 0x000fe200078efcff */
[----:B------:R-:W-:Y:S01]  /*24a0*/  @!P0 IMAD.IADD R14, R14, 0x1, -R7 ;  /* 0x000000010e0e8824 */ /* 0x000fe200078e0a07 */
[----:B------:R-:W-:Y:S01]  /*24b0*/  ISETP.GT.U32.AND P2, PT, R7, R12, PT ;  /* 0x0000000c0700720c */ /* 0x000fe20003f44070 */
[----:B------:R0:W-:Y:S01]  /*24c0*/  STL [R1+0xe8], R5 ;  /* 0x0000e80501007387 */ /* 0x0001e20000100800 */
[----:B------:R-:W-:Y:S01]  /*24d0*/  SEL R4, R9, R10, !P1 ;  /* 0x0000000a09047207 */ /* 0x000fe20004800000 */
[----:B------:R-:W-:Y:S01]  /*24e0*/  IMAD.MOV.U32 R9, RZ, RZ, R11 ;  /* 0x000000ffff097224 */ /* 0x000fe200078e000b */
[----:B------:R-:W-:-:S02]  /*24f0*/  ISETP.GT.U32.AND P0, PT, R7, R18, PT ;  /* 0x000000120700720c */ /* 0x000fc40003f04070 */
[C---:B------:R-:W-:Y:S01]  /*2500*/  ISETP.GT.U32.AND P1, PT, R7.reuse, R16, PT ;  /* 0x000000100700720c */ /* 0x040fe20003f24070 */
[----:B------:R-:W-:Y:S01]  /*2510*/  IMAD.HI.U32 R8, R2, R9, RZ ;  /* 0x0000000902087227 */ /* 0x000fe200078e00ff */
[----:B------:R-:W-:Y:S01]  /*2520*/  ISETP.GT.U32.AND P5, PT, R7, R14, PT ;  /* 0x0000000e0700720c */ /* 0x000fe20003fa4070 */
[----:B------:R-:W-:Y:S01]  /*2530*/  STL [R1+0xec], R4 ;  /* 0x0000ec0401007387 */ /* 0x000fe20000100800 */
[----:B------:R-:W-:Y:S01]  /*2540*/  IABS R11, R17 ;  /* 0x00000011000b7213 */ /* 0x000fe20000000000 */
[----:B------:R-:W-:Y:S01]  /*2550*/  IMAD.MOV R8, RZ, RZ, -R8 ;  /* 0x000000ffff087224 */ /* 0x000fe200078e0a08 */
[----:B------:R-:W-:Y:S01]  /*2560*/  IABS R13, R19 ;  /* 0x00000013000d7213 */ /* 0x000fe20000000000 */
[----:B------:R-:W-:Y:S01]  /*2570*/  @!P2 IMAD.IADD R12, R12, 0x1, -R7 ;  /* 0x000000010c0ca824 */ /* 0x000fe200078e0a07 */
[----:B------:R-:W-:Y:S01]  /*2580*/  ISETP.GE.AND P2, PT, R21, RZ, PT ;  /* 0x000000ff1500720c */ /* 0x000fe20003f46270 */
[----:B------:R-:W-:Y:S01]  /*2590*/  IMAD R8, R7, R8, R9 ;  /* 0x0000000807087224 */ /* 0x000fe200078e0209 */
[----:B------:R-:W-:Y:S01]  /*25a0*/  LOP3.LUT R21, R0, 0x1e2, RZ, 0xfc, !PT ;  /* 0x000001e200157812 */ /* 0x000fe200078efcff */
[--C-:B------:R-:W-:Y:S01]  /*25b0*/  @!P0 IMAD.IADD R18, R18, 0x1, -R7.reuse ;  /* 0x0000000112128824 */ /* 0x100fe200078e0a07 */
[----:B------:R-:W-:Y:S01]  /*25c0*/  LOP3.LUT R31, R0, 0x1c4, RZ, 0xfc, !PT ;  /* 0x000001c4001f7812 */ /* 0x000fe200078efcff */
[--C-:B------:R-:W-:Y:S01]  /*25d0*/  @!P1 IMAD.IADD R16, R16, 0x1, -R7.reuse ;  /* 0x0000000110109824 */ /* 0x100fe200078e0a07 */
[----:B------:R-:W-:Y:S01]  /*25e0*/  ISETP.GE.AND P1, PT, R15, RZ, PT ;  /* 0x000000ff0f00720c */ /* 0x000fe20003f26270 */
[----:B------:R-:W-:Y:S01]  /*25f0*/  @!P5 IMAD.IADD R14, R14, 0x1, -R7 ;  /* 0x000000010e0ed824 */ /* 0x000fe200078e0a07 */
[C---:B------:R-:W-:Y:S01]  /*2600*/  ISETP.GT.U32.AND P5, PT, R7.reuse, R18, PT ;  /* 0x000000120700720c */ /* 0x040fe20003fa4070 */
[----:B0-----:R-:W-:Y:S01]  /*2610*/  IMAD.MOV.U32 R5, RZ, RZ, R12 ;  /* 0x000000ffff057224 */ /* 0x001fe200078e000c */
[----:B------:R-:W-:Y:S01]  /*2620*/  ISETP.GT.U32.AND P0, PT, R7, R16, PT ;  /* 0x000000100700720c */ /* 0x000fe20003f04070 */
[----:B------:R-:W-:Y:S01]  /*2630*/  IMAD.HI.U32 R9, R2, R11, RZ ;  /* 0x0000000b02097227 */ /* 0x000fe200078e00ff */
[----:B------:R-:W-:-:S02]  /*2640*/  LOP3.LUT R34, R0, 0x1c2, RZ, 0xfc, !PT ;  /* 0x000001c200227812 */ /* 0x000fc400078efcff */
[----:B------:R-:W-:Y:S01]  /*2650*/  IABS R29, R31 ;  /* 0x0000001f001d7213 */ /* 0x000fe20000000000 */
[----:B------:R-:W-:Y:S01]  /*2660*/  @!P3 IMAD.MOV R5, RZ, RZ, -R5 ;  /* 0x000000ffff05b224 */ /* 0x000fe200078e0a05 */
[C---:B------:R-:W-:Y:S01]  /*2670*/  ISETP.GT.U32.AND P3, PT, R7.reuse, R8, PT ;  /* 0x000000080700720c */ /* 0x040fe20003f64070 */
[----:B------:R-:W-:Y:S01]  /*2680*/  IMAD.HI.U32 R10, R2, R13, RZ ;  /* 0x0000000d020a7227 */ /* 0x000fe200078e00ff */
[----:B------:R-:W-:Y:S02]  /*2690*/  IABS R30, R34 ;  /* 0x00000022001e7213 */ /* 0x000fe40000000000 */
[----:B------:R0:W-:Y:S01]  /*26a0*/  STL [R1+0x28], R5 ;  /* 0x0000280501007387 */ /* 0x0001e20000100800 */
[----:B------:R-:W-:Y:S01]  /*26b0*/  IMAD.MOV R20, RZ, RZ, -R9 ;  /* 0x000000ffff147224 */ /* 0x000fe200078e0a09 */
[C---:B------:R-:W-:Y:S01]  /*26c0*/  LOP3.LUT R41, R0.reuse, 0x1b6, RZ, 0xfc, !PT ;  /* 0x000001b600297812 */ /* 0x040fe200078efcff */
[----:B------:R-:W-:Y:S01]  /*26d0*/  IMAD.MOV R12, RZ, RZ, -R10 ;  /* 0x000000ffff0c7224 */ /* 0x000fe200078e0a0a */
[C---:B------:R-:W-:Y:S01]  /*26e0*/  LOP3.LUT R42, R0.reuse, 0x1b4, RZ, 0xfc, !PT ;  /* 0x000001b4002a7812 */ /* 0x040fe200078efcff */
[C---:B------:R-:W-:Y:S01]  /*26f0*/  IMAD R10, R7.reuse, R20, R11 ;  /* 0x00000014070a7224 */ /* 0x040fe200078e020b */
[----:B------:R-:W-:Y:S01]  /*2700*/  LOP3.LUT R11, R0, 0x1f0, RZ, 0xfc, !PT ;  /* 0x000001f0000b7812 */ /* 0x000fe200078efcff */
[--C-:B------:R-:W-:Y:S01]  /*2710*/  @!P5 IMAD.IADD R18, R18, 0x1, -R7.reuse ;  /* 0x000000011212d824 */ /* 0x100fe200078e0a07 */
[----:B------:R-:W-:Y:S01]  /*2720*/  LOP3.LUT R20, R0, 0x1ec, RZ, 0xfc, !PT ;  /* 0x000001ec00147812 */ /* 0x000fe200078efcff */
[--C-:B------:R-:W-:Y:S01]  /*2730*/  @!P0 IMAD.IADD R16, R16, 0x1, -R7.reuse ;  /* 0x0000000110108824 */ /* 0x100fe200078e0a07 */
[C---:B------:R-:W-:Y:S01]  /*2740*/  ISETP.GT.U32.AND P5, PT, R7.reuse, R10, PT ;  /* 0x0000000a0700720c */ /* 0x040fe20003fa4070 */
[----:B------:R-:W-:Y:S01]  /*2750*/  @!P3 IMAD.IADD R8, R8, 0x1, -R7 ;  /* 0x000000010808b824 */ /* 0x000fe200078e0a07 */
[----:B------:R-:W-:Y:S01]  /*2760*/  IABS R36, R41 ;  /* 0x0000002900247213 */ /* 0x000fe20000000000 */
[C---:B------:R-:W-:Y:S01]  /*2770*/  IMAD R12, R7.reuse, R12, R13 ;  /* 0x0000000c070c7224 */ /* 0x040fe200078e020d */
[----:B------:R-:W-:Y:S01]  /*2780*/  IABS R37, R42 ;  /* 0x0000002a00257213 */ /* 0x000fe20000000000 */
[----:B0-----:R-:W-:Y:S01]  /*2790*/  IMAD.MOV.U32 R5, RZ, RZ, R16 ;  /* 0x000000ffff057224 */ /* 0x001fe200078e0010 */
[C---:B------:R-:W-:Y:S01]  /*27a0*/  ISETP.GT.U32.AND P3, PT, R7.reuse, R8, PT ;  /* 0x000000080700720c */ /* 0x040fe20003f64070 */
[----:B------:R-:W-:Y:S01]  /*27b0*/  IMAD.MOV.U32 R4, RZ, RZ, R14 ;  /* 0x000000ffff047224 */ /* 0x000fe200078e000e */
[----:B------:R-:W-:Y:S01]  /*27c0*/  IABS R14, R11 ;  /* 0x0000000b000e7213 */ /* 0x000fe20000000000 */
[----:B------:R-:W-:Y:S01]  /*27d0*/  @!P6 IMAD.MOV R5, RZ, RZ, -R5 ;  /* 0x000000ffff05e224 */ /* 0x000fe200078e0a05 */
[----:B------:R-:W-:Y:S01]  /*27e0*/  ISETP.GT.U32.AND P6, PT, R7, R12, PT ;  /* 0x0000000c0700720c */ /* 0x000fe20003fc4070 */
[----:B------:R-:W-:Y:S01]  /*27f0*/  @!P4 IMAD.MOV R4, RZ, RZ, -R4 ;  /* 0x000000ffff04c224 */ /* 0x000fe200078e0a04 */
[----:B------:R-:W-:Y:S01]  /*2800*/  ISETP.GE.AND P4, PT, R17, RZ, PT ;  /* 0x000000ff1100720c */ /* 0x000fe20003f86270 */
[----:B------:R-:W-:Y:S01]  /*2810*/  @!P5 IMAD.IADD R10, R10, 0x1, -R7 ;  /* 0x000000010a0ad824 */ /* 0x000fe200078e0a07 */
[----:B------:R-:W-:Y:S01]  /*2820*/  IABS R17, R20 ;  /* 0x0000001400117213 */ /* 0x000fe20000000000 */
[----:B------:R-:W-:Y:S01]  /*2830*/  VIADD R9, R3, 0x1ee ;  /* 0x000001ee03097836 */ /* 0x000fe20000000000 */
[----:B------:R0:W-:Y:S01]  /*2840*/  STL [R1+0x24], R4 ;  /* 0x0000240401007387 */ /* 0x0001e20000100800 */
[----:B------:R-:W-:-:S02]  /*2850*/  LOP3.LUT R44, R0, 0x1aa, RZ, 0xfc, !PT ;  /* 0x000001aa002c7812 */ /* 0x000fc400078efcff */
[----:B------:R-:W-:Y:S01]  /*2860*/  ISETP.GT.U32.AND P5, PT, R7, R10, PT ;  /* 0x0000000a0700720c */ /* 0x000fe20003fa4070 */
[--C-:B------:R-:W-:Y:S01]  /*2870*/  @!P3 IMAD.IADD R8, R8, 0x1, -R7.reuse ;  /* 0x000000010808b824 */ /* 0x100fe200078e0a07 */
[----:B------:R-:W-:Y:S01]  /*2880*/  STL [R1+0x20], R5 ;  /* 0x0000200501007387 */ /* 0x000fe20000100800 */
[----:B------:R-:W-:Y:S01]  /*2890*/  ISETP.GE.AND P0, PT, R9, RZ, PT ;  /* 0x000000ff0900720c */ /* 0x000fe20003f06270 */
[----:B------:R-:W-:Y:S01]  /*28a0*/  @!P6 IMAD.IADD R12, R12, 0x1, -R7 ;  /* 0x000000010c0ce824 */ /* 0x000fe200078e0a07 */
[----:B------:R-:W-:Y:S01]  /*28b0*/  IABS R15, R9 ;  /* 0x00000009000f7213 */ /* 0x000fe20000000000 */
[----:B------:R-:W-:Y:S01]  /*28c0*/  IMAD.HI.U32 R9, R2, R14, RZ ;  /* 0x0000000e02097227 */ /* 0x000fe200078e00ff */
[----:B------:R-:W-:Y:S02]  /*28d0*/  ISETP.GE.AND P3, PT, R11, RZ, PT ;  /* 0x000000ff0b00720c */ /* 0x000fe40003f66270 */
[----:B------:R-:W-:Y:S01]  /*28e0*/  ISETP.GT.U32.AND P6, PT, R7, R12, PT ;  /* 0x0000000c0700720c */ /* 0x000fe20003fc4070 */
[----:B0-----:R-:W-:Y:S01]  /*28f0*/  IMAD.MOV.U32 R4, RZ, RZ, R18 ;  /* 0x000000ffff047224 */ /* 0x001fe200078e0012 */
[----:B------:R-:W-:Y:S01]  /*2900*/  LOP3.LUT R43, R0, 0x1ac, RZ, 0xfc, !PT ;  /* 0x000001ac002b7812 */ /* 0x000fe200078efcff */
[----:B------:R-:W-:Y:S01]  /*2910*/  IMAD.HI.U32 R11, R2, R17, RZ ;  /* 0x00000011020b7227 */ /* 0x000fe200078e00ff */
[----:B------:R-:W-:-:S02]  /*2920*/  LOP3.LUT R46, R0, 0x1a6, RZ, 0xfc, !PT ;  /* 0x000001a6002e7812 */ /* 0x000fc400078efcff */
[C---:B------:R-:W-:Y:S01]  /*2930*/  LOP3.LUT R47, R0.reuse, 0x1a4, RZ, 0xfc, !PT ;  /* 0x000001a4002f7812 */ /* 0x040fe200078efcff */
[----:B------:R-:W-:Y:S01]  /*2940*/  @!P2 IMAD.MOV R4, RZ, RZ, -R4 ;  /* 0x000000ffff04a224 */ /* 0x000fe200078e0a04 */
[----:B------:R-:W-:Y:S01]  /*2950*/  ISETP.GE.AND P2, PT, R19, RZ, PT ;  /* 0x000000ff1300720c */ /* 0x000fe20003f46270 */
[----:B------:R-:W-:Y:S01]  /*2960*/  IMAD.MOV R13, RZ, RZ, -R9 ;  /* 0x000000ffff0d7224 */ /* 0x000fe200078e0a09 */
[----:B------:R-:W-:Y:S01]  /*2970*/  LOP3.LUT R19, R0, 0x1e6, RZ, 0xfc, !PT ;  /* 0x000001e600137812 */ /* 0x000fe200078efcff */
[----:B------:R-:W-:Y:S01]  /*2980*/  @!P5 IMAD.IADD R10, R10, 0x1, -R7 ;  /* 0x000000010a0ad824 */ /* 0x000fe200078e0a07 */
[----:B------:R0:W-:Y:S01]  /*2990*/  STL [R1+0x1c], R4 ;  /* 0x00001c0401007387 */ /* 0x0001e20000100800 */
[----:B------:R-:W-:Y:S01]  /*29a0*/  IMAD.MOV R18, RZ, RZ, -R11 ;  /* 0x000000ffff127224 */ /* 0x000fe200078e0a0b */
[----:B------:R-:W-:Y:S01]  /*29b0*/  IABS R45, R47 ;  /* 0x0000002f002d7213 */ /* 0x000fe20000000000 */
[----:B------:R-:W-:Y:S01]  /*29c0*/  IMAD.HI.U32 R9, R2, R15, RZ ;  /* 0x0000000f02097227 */ /* 0x000fe200078e00ff */
[----:B------:R-:W-:-:S02]  /*29d0*/  LOP3.LUT R51, R0, 0x1a2, RZ, 0xfc, !PT ;  /* 0x000001a200337812 */ /* 0x000fc400078efcff */
[C---:B------:R-:W-:Y:S01]  /*29e0*/  LOP3.LUT R52, R0.reuse, 0x19c, RZ, 0xfc, !PT ;  /* 0x0000019c00347812 */ /* 0x040fe200078efcff */
[C---:B------:R-:W-:Y:S01]  /*29f0*/  IMAD R14, R7.reuse, R13, R14 ;  /* 0x0000000d070e7224 */ /* 0x040fe200078e020e */
[C---:B------:R-:W-:Y:S01]  /*2a00*/  LOP3.LUT R57, R0.reuse, 0x194, RZ, 0xfc, !PT ;  /* 0x0000019400397812 */ /* 0x040fe200078efcff */
[----:B------:R-:W-:Y:S01]  /*2a10*/  IMAD.MOV R16, RZ, RZ, -R9 ;  /* 0x000000ffff107224 */ /* 0x000fe200078e0a09 */
[----:B------:R-:W-:Y:S01]  /*2a20*/  LOP3.LUT R9, R0, 0x1ea, RZ, 0xfc, !PT ;  /* 0x000001ea00097812 */ /* 0x000fe200078efcff */
[----:B0-----:R-:W-:Y:S01]  /*2a30*/  IMAD.MOV.U32 R4, RZ, RZ, R8 ;  /* 0x000000ffff047224 */ /* 0x001fe200078e0008 */
[C---:B------:R-:W-:Y:S01]  /*2a40*/  ISETP.GT.U32.AND P5, PT, R7.reuse, R14, PT ;  /* 0x0000000e0700720c */ /* 0x040fe20003fa4070 */
[----:B------:R-:W-:Y:S01]  /*2a50*/  @!P6 IMAD.IADD R12, R12, 0x1, -R7 ;  /* 0x000000010c0ce824 */ /* 0x000fe200078e0a07 */
[----:B------:R-:W-:Y:S01]  /*2a60*/  IABS R11, R9 ;  /* 0x00000009000b7213 */ /* 0x000fe20000000000 */
[----:B------:R-:W-:Y:S01]  /*2a70*/  @!P1 IMAD.MOV R4, RZ, RZ, -R4 ;  /* 0x000000ffff049224 */ /* 0x000fe200078e0a04 */
[----:B------:R-:W-:Y:S01]  /*2a80*/  ISETP.GE.AND P1, PT, R20, RZ, PT ;  /* 0x000000ff1400720c */ /* 0x000fe20003f26270 */
[----:B------:R-:W-:Y:S01]  /*2a90*/  IMAD R8, R7, R16, R15 ;  /* 0x0000001007087224 */ /* 0x000fe200078e020f */
[----:B------:R-:W-:-:S02]  /*2aa0*/  LOP3.LUT R20, R0, 0x1e4, RZ, 0xfc, !PT ;  /* 0x000001e400147812 */ /* 0x000fc400078efcff */
[----:B------:R0:W-:Y:S01]  /*2ab0*/  STL [R1+0x18], R4 ;  /* 0x0000180401007387 */ /* 0x0001e20000100800 */
[----:B------:R-:W-:Y:S02]  /*2ac0*/  IABS R16, R19 ;  /* 0x0000001300107213 */ /* 0x000fe40000000000 */
[----:B------:R-:W-:Y:S02]  /*2ad0*/  IABS R15, R20 ;  /* 0x00000014000f7213 */ /* 0x000fe40000000000 */
[----:B------:R-:W-:Y:S01]  /*2ae0*/  @!P5 IMAD.IADD R14, R14, 0x1, -R7 ;  /* 0x000000010e0ed824 */ /* 0x000fe200078e0a07 */
[----:B------:R-:W-:Y:S01]  /*2af0*/  ISETP.GE.AND P5, PT, R9, RZ, PT ;  /* 0x000000ff0900720c */ /* 0x000fe20003fa6270 */
[----:B------:R-:W-:Y:S01]  /*2b00*/  IMAD.HI.U32 R9, R2, R11, RZ ;  /* 0x0000000b02097227 */ /* 0x000fe200078e00ff */
[----:B------:R-:W-:Y:S02]  /*2b10*/  IABS R50, R52 ;  /* 0x0000003400327213 */ /* 0x000fe40000000000 */
[C---:B------:R-:W-:Y:S01]  /*2b20*/  LOP3.LUT R59, R0.reuse, 0x192, RZ, 0xfc, !PT ;  /* 0x00000192003b7812 */ /* 0x040fe200078efcff */
[----:B0-----:R-:W-:Y:S01]  /*2b30*/  IMAD.MOV.U32 R4, RZ, RZ, R10 ;  /* 0x000000ffff047224 */ /* 0x001fe200078e000a */
[----:B------:R-:W-:Y:S01]  /*2b40*/  IABS R54, R57 ;  /* 0x0000003900367213 */ /* 0x000fe20000000000 */
[C---:B------:R-:W-:Y:S01]  /*2b50*/  IMAD R10, R7.reuse, R18, R17 ;  /* 0x00000012070a7224 */ /* 0x040fe200078e0211 */
[----:B------:R-:W-:Y:S01]  /*2b60*/  LOP3.LUT R17, R0, 0x1e8, RZ, 0xfc, !PT ;  /* 0x000001e800117812 */ /* 0x000fe200078efcff */
[----:B------:R-:W-:Y:S01]  /*2b70*/  @!P4 IMAD.MOV R4, RZ, RZ, -R4 ;  /* 0x000000ffff04c224 */ /* 0x000fe200078e0a04 */
[----:B------:R-:W-:-:S02]  /*2b80*/  ISETP.GT.U32.AND P4, PT, R7, R8, PT ;  /* 0x000000080700720c */ /* 0x000fc40003f84070 */
[C---:B------:R-:W-:Y:S02]  /*2b90*/  ISETP.GT.U32.AND P6, PT, R7.reuse, R10, PT ;  /* 0x0000000a0700720c */ /* 0x040fe40003fc4070 */
[----:B------:R-:W-:Y:S01]  /*2ba0*/  IABS R252, R17 ;  /* 0x0000001100fc7213 */ /* 0x000fe20000000000 */
[----:B------:R0:W-:Y:S01]  /*2bb0*/  STL [R1+0x14], R4 ;  /* 0x0000140401007387 */ /* 0x0001e20000100800 */
[----:B------:R-:W-:Y:S02]  /*2bc0*/  IABS R55, R59 ;  /* 0x0000003b00377213 */ /* 0x000fe40000000000 */
[C---:B------:R-:W-:Y:S02]  /*2bd0*/  LOP3.LUT R66, R0.reuse, 0x186, RZ, 0xfc, !PT ;  /* 0x0000018600427812 */ /* 0x040fe400078efcff */
[----:B------:R-:W-:Y:S02]  /*2be0*/  LOP3.LUT R67, R0, 0x184, RZ, 0xfc, !PT ;  /* 0x0000018400437812 */ /* 0x000fe400078efcff */
[----:B------:R-:W-:Y:S01]  /*2bf0*/  IABS R61, R66 ;  /* 0x00000042003d7213 */ /* 0x000fe20000000000 */
[--C-:B------:R-:W-:Y:S01]  /*2c00*/  @!P4 IMAD.IADD R8, R8, 0x1, -R7.reuse ;  /* 0x000000010808c824 */ /* 0x100fe200078e0a07 */
[C---:B------:R-:W-:Y:S01]  /*2c10*/  ISETP.GT.U32.AND P4, PT, R7.reuse, R14, PT ;  /* 0x0000000e0700720c */ /* 0x040fe20003f84070 */
[----:B------:R-:W-:Y:S01]  /*2c20*/  @!P6 IMAD.IADD R10, R10, 0x1, -R7 ;  /* 0x000000010a0ae824 */ /* 0x000fe200078e0a07 */
[----:B------:R-:W-:Y:S01]  /*2c30*/  IABS R62, R67 ;  /* 0x00000043003e7213 */ /* 0x000fe20000000000 */
[----:B0-----:R-:W-:Y:S01]  /*2c40*/  IMAD.MOV.U32 R4, RZ, RZ, R12 ;  /* 0x000000ffff047224 */ /* 0x001fe200078e000c */
[----:B------:R-:W-:Y:S01]  /*2c50*/  LOP3.LUT R68, R0, 0x180, RZ, 0xfc, !PT ;  /* 0x0000018000447812 */ /* 0x000fe200078efcff */
[----:B------:R-:W-:Y:S01]  /*2c60*/  IMAD.MOV R12, RZ, RZ, -R9 ;  /* 0x000000ffff0c7224 */ /* 0x000fe200078e0a09 */
[----:B------:R-:W-:Y:S01]  /*2c70*/  ISETP.GT.U32.AND P6, PT, R7, R10, PT ;  /* 0x0000000a0700720c */ /* 0x000fe20003fc4070 */
[----:B------:R-:W-:Y:S01]  /*2c80*/  IMAD.HI.U32 R9, R2, R252, RZ ;  /* 0x000000fc02097227 */ /* 0x000fe200078e00ff */
[----:B------:R-:W-:-:S02]  /*2c90*/  IABS R64, R68 ;  /* 0x0000004400407213 */ /* 0x000fc40000000000 */
[C---:B------:R-:W-:Y:S01]  /*2ca0*/  LOP3.LUT R70, R0.reuse, 0x17a, RZ, 0xfc, !PT ;  /* 0x0000017a00467812 */ /* 0x040fe200078efcff */
[----:B------:R-:W-:Y:S01]  /*2cb0*/  IMAD.MOV R13, RZ, RZ, -R9 ;  /* 0x000000ffff0d7224 */ /* 0x000fe200078e0a09 */
[C---:B------:R-:W-:Y:S01]  /*2cc0*/  LOP3.LUT R69, R0.reuse, 0x17c, RZ, 0xfc, !PT ;  /* 0x0000017c00457812 */ /* 0x040fe200078efcff */
[----:B------:R-:W-:Y:S01]  /*2cd0*/  @!P2 IMAD.MOV R4, RZ, RZ, -R4 ;  /* 0x000000ffff04a224 */ /* 0x000fe200078e0a04 */
[C---:B------:R-:W-:Y:S01]  /*2ce0*/  ISETP.GT.U32.AND P2, PT, R7.reuse, R8, PT ;  /* 0x000000080700720c */ /* 0x040fe20003f44070 */
[C---:B------:R-:W-:Y:S01]  /*2cf0*/  IMAD R252, R7.reuse, R13, R252 ;  /* 0x0000000d07fc7224 */ /* 0x040fe200078e02fc */
[----:B------:R-:W-:Y:S01]  /*2d00*/  LOP3.LUT R72, R0, 0x174, RZ, 0xfc, !PT ;  /* 0x0000017400487812 */ /* 0x000fe200078efcff */
[C---:B------:R-:W-:Y:S01]  /*2d10*/  IMAD R12, R7.reuse, R12, R11 ;  /* 0x0000000c070c7224 */ /* 0x040fe200078e020b */
[----:B------:R0:W-:Y:S01]  /*2d20*/  STL [R1+0x10], R4 ;  /* 0x0000100401007387 */ /* 0x0001e20000100800 */
[----:B------:R-:W-:Y:S01]  /*2d30*/  @!P6 IMAD.IADD R10, R10, 0x1, -R7 ;  /* 0x000000010a0ae824 */ /* 0x000fe200078e0a07 */
[----:B------:R-:W-:Y:S01]  /*2d40*/  ISETP.GT.U32.AND P6, PT, R7, R252, PT ;  /* 0x000000fc0700720c */ /* 0x000fe20003fc4070 */
[----:B------:R-:W-:Y:S01]  /*2d50*/  IMAD.HI.U32 R9, R2, R16, RZ ;  /* 0x0000001002097227 */ /* 0x000fe200078e00ff */
[----:B------:R-:W-:-:S02]  /*2d60*/  LOP3.LUT R74, R0, 0x172, RZ, 0xfc, !PT ;  /* 0x00000172004a7812 */ /* 0x000fc400078efcff */
[----:B------:R-:W-:Y:S01]  /*2d70*/  LOP3.LUT R75, R0, 0x170, RZ, 0xfc, !PT ;  /* 0x00000170004b7812 */ /* 0x000fe200078efcff */
[----:B------:R-:W-:Y:S01]  /*2d80*/  IMAD.HI.U32 R11, R2, R15, RZ ;  /* 0x0000000f020b7227 */ /* 0x000fe200078e00ff */
[----:B------:R-:W-:Y:S02]  /*2d90*/  IABS R71, R74 ;  /* 0x0000004a00477213 */ /* 0x000fe40000000000 */
[----:B------:R-:W-:Y:S01]  /*2da0*/  LOP3.LUT R76, R0, 0x16c, RZ, 0xfc, !PT ;  /* 0x0000016c004c7812 */ /* 0x000fe200078efcff */
[----:B------:R-:W-:Y:S01]  /*2db0*/  @!P4 IMAD.IADD R14, R14, 0x1, -R7 ;  /* 0x000000010e0ec824 */ /* 0x000fe200078e0a07 */
[----:B------:R-:W-:Y:S01]  /*2dc0*/  ISETP.GT.U32.AND P4, PT, R7, R12, PT ;  /* 0x0000000c0700720c */ /* 0x000fe20003f84070 */
[----:B------:R-:W-:Y:S01]  /*2dd0*/  IMAD.MOV R9, RZ, RZ, -R9 ;  /* 0x000000ffff097224 */ /* 0x000fe200078e0a09 */
[----:B------:R-:W-:Y:S01]  /*2de0*/  LOP3.LUT R81, R0, 0x164, RZ, 0xfc, !PT ;  /* 0x0000016400517812 */ /* 0x000fe200078efcff */
[----:B------:R-:W-:Y:S01]  /*2df0*/  @!P2 IMAD.IADD R8, R8, 0x1, -R7 ;  /* 0x000000010808a824 */ /* 0x000fe200078e0a07 */
[----:B------:R-:W-:Y:S01]  /*2e00*/  ISETP.GE.AND P2, PT, R17, RZ, PT ;  /* 0x000000ff1100720c */ /* 0x000fe20003f46270 */
[----:B------:R-:W-:Y:S01]  /*2e10*/  IMAD.MOV R18, RZ, RZ, -R11 ;  /* 0x000000ffff127224 */ /* 0x000fe200078e0a0b */
[----:B------:R-:W-:Y:S01]  /*2e20*/  IABS R11, R21 ;  /* 0x00000015000b7213 */ /* 0x000fe20000000000 */
[C---:B------:R-:W-:Y:S01]  /*2e30*/  IMAD R16, R7.reuse, R9, R16 ;  /* 0x0000000907107224 */ /* 0x040fe200078e0210 */
[----:B------:R-:W-:Y:S01]  /*2e40*/  LOP3.LUT R83, R0, 0x162, RZ, 0xfc, !PT ;  /* 0x0000016200537812 */ /* 0x000fe200078efcff */
[----:B------:R-:W-:Y:S01]  /*2e50*/  IMAD.MOV.U32 R6, RZ, RZ, R8 ;  /* 0x000000ffff067224 */ /* 0x000fe200078e0008 */
[----:B------:R-:W-:Y:S01]  /*2e60*/  IABS R78, R81 ;  /* 0x00000051004e7213 */ /* 0x000fe20000000000 */
[----:B------:R-:W-:Y:S01]  /*2e70*/  @!P6 IMAD.IADD R252, R252, 0x1, -R7 ;  /* 0x00000001fcfce824 */ /* 0x000fe200078e0a07 */
[----:B------:R-:W-:Y:S01]  /*2e80*/  IABS R79, R83 ;  /* 0x00000053004f7213 */ /* 0x000fe20000000000 */
[C---:B------:R-:W-:Y:S01]  /*2e90*/  IMAD R13, R7.reuse, R18, R15 ;  /* 0x00000012070d7224 */ /* 0x040fe200078e020f */
[----:B------:R-:W-:Y:S01]  /*2ea0*/  IABS R15, R22 ;  /* 0x00000016000f7213 */ /* 0x000fe20000000000 */
[----:B0-----:R-:W-:Y:S01]  /*2eb0*/  IMAD.MOV.U32 R4, RZ, RZ, R14 ;  /* 0x000000ffff047224 */ /* 0x001fe200078e000e */
[C---:B------:R-:W-:Y:S01]  /*2ec0*/  ISETP.GT.U32.AND P6, PT, R7.reuse, R252, PT ;  /* 0x000000fc0700720c */ /* 0x040fe20003fc4070 */
[----:B------:R-:W-:Y:S01]  /*2ed0*/  IMAD.MOV.U32 R5, RZ, RZ, R10 ;  /* 0x000000ffff057224 */ /* 0x000fe200078e000a */
[C---:B------:R-:W-:Y:S01]  /*2ee0*/  LOP3.LUT R90, R0.reuse, 0x156, RZ, 0xfc, !PT ;  /* 0x00000156005a7812 */ /* 0x040fe200078efcff */
[----:B------:R-:W-:Y:S01]  /*2ef0*/  @!P0 IMAD.MOV R6, RZ, RZ, -R6 ;  /* 0x000000ffff068224 */ /* 0x000fe200078e0a06 */
[C---:B------:R-:W-:Y:S01]  /*2f00*/  ISETP.GT.U32.AND P0, PT, R7.reuse, R16, PT ;  /* 0x000000100700720c */ /* 0x040fe20003f04070 */
[----:B------:R-:W-:Y:S01]  /*2f10*/  IMAD.MOV.U32 R14, RZ, RZ, R11 ;  /* 0x000000ffff0e7224 */ /* 0x000fe200078e000b */
[----:B------:R-:W-:Y:S01]  /*2f20*/  LOP3.LUT R11, R0, 0x1dc, RZ, 0xfc, !PT ;  /* 0x000001dc000b7812 */ /* 0x000fe200078efcff */
[----:B------:R-:W-:Y:S01]  /*2f30*/  @!P1 IMAD.MOV R5, RZ, RZ, -R5 ;  /* 0x000000ffff059224 */ /* 0x000fe200078e0a05 */
[----:B------:R-:W-:Y:S01]  /*2f40*/  ISETP.GT.U32.AND P1, PT, R7, R13, PT ;  /* 0x0000000d0700720c */ /* 0x000fe20003f24070 */
[----:B------:R-:W-:Y:S01]  /*2f50*/  IMAD.HI.U32 R8, R2, R14, RZ ;  /* 0x0000000e02087227 */ /* 0x000fe200078e00ff */
[----:B------:R-:W-:-:S02]  /*2f60*/  IABS R17, R11 ;  /* 0x0000000b00117213 */ /* 0x000fc40000000000 */
[----:B------:R-:W-:Y:S01]  /*2f70*/  LOP3.LUT R91, R0, 0x154, RZ, 0xfc, !PT ;  /* 0x00000154005b7812 */ /* 0x000fe200078efcff */
[--C-:B------:R-:W-:Y:S01]  /*2f80*/  @!P4 IMAD.IADD R12, R12, 0x1, -R7.reuse ;  /* 0x000000010c0cc824 */ /* 0x100fe200078e0a07 */
[----:B------:R-:W-:Y:S01]  /*2f90*/  IABS R85, R90 ;  /* 0x0000005a00557213 */ /* 0x000fe20000000000 */
[----:B------:R-:W-:Y:S01]  /*2fa0*/  IMAD.MOV R8, RZ, RZ, -R8 ;  /* 0x000000ffff087224 */ /* 0x000fe200078e0a08 */
[----:B------:R-:W-:Y:S01]  /*2fb0*/  IABS R86, R91 ;  /* 0x0000005b00567213 */ /* 0x000fe20000000000 */
[----:B------:R-:W-:Y:S01]  /*2fc0*/  @!P3 IMAD.MOV R4, RZ, RZ, -R4 ;  /* 0x000000ffff04b224 */ /* 0x000fe200078e0a04 */
[C---:B------:R-:W-:Y:S01]  /*2fd0*/  ISETP.GT.U32.AND P3, PT, R7.reuse, R12, PT ;  /* 0x0000000c0700720c */ /* 0x040fe20003f64070 */
[C---:B------:R-:W-:Y:S01]  /*2fe0*/  IMAD R14, R7.reuse, R8, R14 ;  /* 0x00000008070e7224 */ /* 0x040fe200078e020e */
[----:B------:R-:W-:Y:S01]  /*2ff0*/  LOP3.LUT R92, R0, 0x150, RZ, 0xfc, !PT ;  /* 0x00000150005c7812 */ /* 0x000fe200078efcff */
[--C-:B------:R-:W-:Y:S01]  /*3000*/  @!P0 IMAD.IADD R16, R16, 0x1, -R7.reuse ;  /* 0x0000000110108824 */ /* 0x100fe200078e0a07 */
[----:B------:R0:W-:Y:S01]  /*3010*/  STL [R1+0xc], R4 ;  /* 0x00000c0401007387 */ /* 0x0001e20000100800 */
[--C-:B------:R-:W-:Y:S01]  /*3020*/  @!P6 IMAD.IADD R252, R252, 0x1, -R7.reuse ;  /* 0x00000001fcfce824 */ /* 0x100fe200078e0a07 */
[----:B------:R-:W-:Y:S01]  /*3030*/  ISETP.GT.U32.AND P6, PT, R7, R14, PT ;  /* 0x0000000e0700720c */ /* 0x000fe20003fc4070 */
[--C-:B------:R-:W-:Y:S01]  /*3040*/  @!P1 IMAD.IADD R13, R13, 0x1, -R7.reuse ;  /* 0x000000010d0d9824 */ /* 0x100fe200078e0a07 */
[----:B------:R-:W-:Y:S01]  /*3050*/  ISETP.GT.U32.AND P1, PT, R7, R16, PT ;  /* 0x000000100700720c */ /* 0x000fe20003f24070 */
[----:B------:R-:W-:Y:S01]  /*3060*/  IMAD.HI.U32 R8, R2, R15, RZ ;  /* 0x0000000f02087227 */ /* 0x000fe200078e00ff */
[----:B------:R-:W-:Y:S01]  /*3070*/  ISETP.GE.AND P0, PT, R20, RZ, PT ;  /* 0x000000ff1400720c */ /* 0x000fe20003f06270 */
[----:B------:R1:W-:Y:S01]  /*3080*/  STL [R1+0x1bb8], R6 ;  /* 0x001bb80601007387 */ /* 0x0003e20000100800 */
[----:B------:R-:W-:Y:S01]  /*3090*/  IABS R20, R23 ;  /* 0x0000001700147213 */ /* 0x000fe20000000000 */
[----:B------:R-:W-:Y:S01]  /*30a0*/  @!P3 IMAD.IADD R12, R12, 0x1, -R7 ;  /* 0x000000010c0cb824 */ /* 0x000fe200078e0a07 */
[----:B------:R-:W-:Y:S01]  /*30b0*/  ISETP.GE.AND P3, PT, R19, RZ, PT ;  /* 0x000000ff1300720c */ /* 0x000fe20003f66270 */
[----:B------:R-:W-:Y:S01]  /*30c0*/  IMAD.MOV R8, RZ, RZ, -R8 ;  /* 0x000000ffff087224 */ /* 0x000fe200078e0a08 */
[----:B------:R-:W-:Y:S01]  /*30d0*/  LOP3.LUT R19, R0, 0x1da, RZ, 0xfc, !PT ;  /* 0x000001da00137812 */ /* 0x000fe200078efcff */
[----:B------:R-:W-:Y:S01]  /*30e0*/  VIADD R9, R3, 0x1de ;  /* 0x000001de03097836 */ /* 0x000fe20000000000 */
[----:B------:R-:W-:Y:S01]  /*30f0*/  IABS R88, R92 ;  /* 0x0000005c00587213 */ /* 0x000fe20000000000 */
[----:B------:R-:W-:Y:S01]  /*3100*/  IMAD R15, R7, R8, R15 ;  /* 0x00000008070f7224 */ /* 0x000fe200078e020f */
[----:B------:R-:W-:Y:S01]  /*3110*/  IABS R18, R19 ;  /* 0x0000001300127213 */ /* 0x000fe20000000000 */
[----:B0-----:R-:W-:Y:S01]  /*3120*/  IMAD.MOV.U32 R4, RZ, RZ, R12 ;  /* 0x000000ffff047224 */ /* 0x001fe200078e000c */
[----:B------:R-:W-:Y:S01]  /*3130*/  ISETP.GE.AND P4, PT, R9, RZ, PT ;  /* 0x000000ff0900720c */ /* 0x000fe20003f86270 */
[--C-:B------:R-:W-:Y:S01]  /*3140*/  @!P6 IMAD.IADD R14, R14, 0x1, -R7.reuse ;  /* 0x000000010e0ee824 */ /* 0x100fe200078e0a07 */
[----:B------:R-:W-:Y:S01]  /*3150*/  IABS R9, R9 ;  /* 0x0000000900097213 */ /* 0x000fe20000000000 */
[----:B------:R-:W-:Y:S01]  /*3160*/  @!P5 IMAD.MOV R4, RZ, RZ, -R4 ;  /* 0x000000ffff04d224 */ /* 0x000fe200078e0a04 */
[C---:B------:R-:W-:Y:S01]  /*3170*/  ISETP.GT.U32.AND P5, PT, R7.reuse, R13, PT ;  /* 0x0000000d0700720c */ /* 0x040fe20003fa4070 */
[----:B------:R-:W-:Y:S01]  /*3180*/  @!P1 IMAD.IADD R16, R16, 0x1, -R7 ;  /* 0x0000000110109824 */ /* 0x000fe200078e0a07 */
[C---:B------:R-:W-:Y:S01]  /*3190*/  ISETP.GT.U32.AND P1, PT, R7.reuse, R15, PT ;  /* 0x0000000f0700720c */ /* 0x040fe20003f24070 */
[----:B------:R-:W-:Y:S01]  /*31a0*/  IMAD.MOV.U32 R10, RZ, RZ, R9 ;  /* 0x000000ffff0a7224 */ /* 0x000fe200078e0009 */
[----:B------:R-:W-:Y:S01]  /*31b0*/  ISETP.GT.U32.AND P6, PT, R7, R14, PT ;  /* 0x0000000e0700720c */ /* 0x000fe20003fc4070 */
[----:B------:R-:W-:Y:S01]  /*31c0*/  @!P2 IMAD.MOV R252, RZ, RZ, -R252 ;  /* 0x000000fffffca224 */ /* 0x000fe200078e0afc */
[----:B------:R-:W-:Y:S01]  /*31d0*/  ISETP.GE.AND P2, PT, R21, RZ, PT ;  /* 0x000000ff1500720c */ /* 0x000fe20003f46270 */
[----:B------:R-:W-:Y:S01]  /*31e0*/  IMAD.HI.U32 R9, R2, R10, RZ ;  /* 0x0000000a02097227 */ /* 0x000fe200078e00ff */
[----:B------:R-:W-:Y:S01]  /*31f0*/  IABS R21, R24 ;  /* 0x0000001800157213 */ /* 0x000fe20000000000 */
[----:B------:R0:W-:Y:S01]  /*3200*/  STL [R1+0x1bbc], R5 ;  /* 0x001bbc0501007387 */ /* 0x0001e20000100800 */
[C---:B------:R-:W-:Y:S01]  /*3210*/  LOP3.LUT R94, R0.reuse, 0x14a, RZ, 0xfc, !PT ;  /* 0x0000014a005e7812 */ /* 0x040fe200078efcff */
[----:B------:R-:W-:Y:S01]  /*3220*/  IMAD.MOV R9, RZ, RZ, -R9 ;  /* 0x000000ffff097224 */ /* 0x000fe200078e0a09 */
[----:B------:R-:W-:Y:S01]  /*3230*/  LOP3.LUT R93, R0, 0x14c, RZ, 0xfc, !PT ;  /* 0x0000014c005d7812 */ /* 0x000fe200078efcff */
[--C-:B------:R-:W-:Y:S01]  /*3240*/  @!P5 IMAD.IADD R13, R13, 0x1, -R7.reuse ;  /* 0x000000010d0dd824 */ /* 0x100fe200078e0a07 */
[----:B------:R-:W-:Y:S01]  /*3250*/  ISETP.GE.AND P5, PT, R22, RZ, PT ;  /* 0x000000ff1600720c */ /* 0x000fe20003fa6270 */
[--C-:B------:R-:W-:Y:S01]  /*3260*/  @!P1 IMAD.IADD R15, R15, 0x1, -R7.reuse ;  /* 0x000000010f0f9824 */ /* 0x100fe200078e0a07 */
[----:B------:R-:W-:Y:S01]  /*3270*/  ISETP.GE.AND P1, PT, R19, RZ, PT ;  /* 0x000000ff1300720c */ /* 0x000fe20003f26270 */
[----:B------:R-:W-:Y:S01]  /*3280*/  IMAD R8, R7, R9, R10 ;  /* 0x0000000907087224 */ /* 0x000fe200078e020a */
[----:B------:R-:W-:Y:S01]  /*3290*/  IABS R22, R26 ;  /* 0x0000001a00167213 */ /* 0x000fe20000000000 */
[----:B------:R-:W-:Y:S01]  /*32a0*/  IMAD.HI.U32 R9, R2, R17, RZ ;  /* 0x0000001102097227 */ /* 0x000fe200078e00ff */
[C---:B------:R-:W-:Y:S01]  /*32b0*/  LOP3.LUT R96, R0.reuse, 0x144, RZ, 0xfc, !PT ;  /* 0x0000014400607812 */ /* 0x040fe200078efcff */
[----:B------:R-:W-:Y:S01]  /*32c0*/  STL [R1+0x1bc0], R4 ;  /* 0x001bc00401007387 */ /* 0x000fe20000100800 */
[----:B------:R-:W-:Y:S01]  /*32d0*/  LOP3.LUT R98, R0, 0x142, RZ, 0xfc, !PT ;  /* 0x0000014200627812 */ /* 0x000fe200078efcff */
[----:B------:R-:W-:Y:S01]  /*32e0*/  @!P6 IMAD.IADD R14, R14, 0x1, -R7 ;  /* 0x000000010e0ee824 */ /* 0x000fe200078e0a07 */
[----:B------:R-:W-:Y:S01]  /*32f0*/  ISETP.GE.AND P6, PT, R11, RZ, PT ;  /* 0x000000ff0b00720c */ /* 0x000fe20003fc6270 */
[----:B------:R-:W-:Y:S01]  /*3300*/  @!P0 IMAD.MOV R13, RZ, RZ, -R13 ;  /* 0x000000ffff0d8224 */ /* 0x000fe200078e0a0d */
[----:B------:R-:W-:Y:S01]  /*3310*/  LOP3.LUT R11, R0, 0x1d8, RZ, 0xfc, !PT ;  /* 0x000001d8000b7812 */ /* 0x000fe200078efcff */
[----:B------:R-:W-:Y:S01]  /*3320*/  IMAD.MOV.U32 R12, RZ, RZ, R16 ;  /* 0x000000ffff0c7224 */ /* 0x000fe200078e0010 */
[C---:B------:R-:W-:Y:S01]  /*3330*/  ISETP.GT.U32.AND P0, PT, R7.reuse, R15, PT ;  /* 0x0000000f0700720c */ /* 0x040fe20003f04070 */
[----:B------:R-:W-:Y:S01]  /*3340*/  IMAD.HI.U32 R10, R2, R18, RZ ;  /* 0x00000012020a7227 */ /* 0x000fe200078e00ff */
[----:B------:R-:W-:Y:S01]  /*3350*/  IABS R19, R11 ;  /* 0x0000000b00137213 */ /* 0x000fe20000000000 */
[----:B------:R-:W-:Y:S01]  /*3360*/  STL [R1+0x1bc4], R252 ;  /* 0x001bc4fc01007387 */ /* 0x000fe20000100800 */
[----:B------:R-:W-:Y:S01]  /*3370*/  IABS R95, R98 ;  /* 0x00000062005f7213 */ /* 0x000fe20000000000 */
[----:B------:R-:W-:Y:S01]  /*3380*/  IMAD.MOV R16, RZ, RZ, -R9 ;  /* 0x000000ffff107224 */ /* 0x000fe200078e0a09 */
[C---:B------:R-:W-:Y:S01]  /*3390*/  LOP3.LUT R99, R0.reuse, 0x140, RZ, 0xfc, !PT ;  /* 0x0000014000637812 */ /* 0x040fe200078efcff */
[----:B------:R-:W-:Y:S01]  /*33a0*/  IMAD.MOV R10, RZ, RZ, -R10 ;  /* 0x000000ffff0a7224 */ /* 0x000fe200078e0a0a */
[C---:B------:R-:W-:Y:S01]  /*33b0*/  LOP3.LUT R100, R0.reuse, 0x13c, RZ, 0xfc, !PT ;  /* 0x0000013c00647812 */ /* 0x040fe200078efcff */
[C---:B------:R-:W-:Y:S01]  /*33c0*/  IMAD R17, R7.reuse, R16, R17 ;  /* 0x0000001007117224 */ /* 0x040fe200078e0211 */
[C---:B------:R-:W-:Y:S01]  /*33d0*/  LOP3.LUT R105, R0.reuse, 0x134, RZ, 0xfc, !PT ;  /* 0x0000013400697812 */ /* 0x040fe200078efcff */
[----:B------:R-:W-:Y:S01]  /*33e0*/  @!P3 IMAD.MOV R12, RZ, RZ, -R12 ;  /* 0x000000ffff0cb224 */ /* 0x000fe200078e0a0c */
[C---:B------:R-:W-:Y:S01]  /*33f0*/  ISETP.GT.U32.AND P3, PT, R7.reuse, R8, PT ;  /* 0x000000080700720c */ /* 0x040fe20003f64070 */
[C---:B------:R-:W-:Y:S01]  /*3400*/  IMAD R18, R7.reuse, R10, R18 ;  /* 0x0000000a07127224 */ /* 0x040fe200078e0212 */
[----:B------:R-:W-:Y:S01]  /*3410*/  LOP3.LUT R107, R0, 0x132, RZ, 0xfc, !PT ;  /* 0x00000132006b7812 */ /* 0x000fe200078efcff */
[----:B------:R-:W-:Y:S01]  /*3420*/  IMAD.HI.U32 R9, R2, R19, RZ ;  /* 0x0000001302097227 */ /* 0x000fe200078e00ff */
[----:B------:R-:W-:Y:S01]  /*3430*/  IABS R102, R105 ;  /* 0x0000006900667213 */ /* 0x000fe20000000000 */
[----:B------:R-:W-:Y:S01]  /*3440*/  STL [R1+0x1bc8], R12 ;  /* 0x001bc80c01007387 */ /* 0x000fe20000100800 */
[----:B------:R-:W-:Y:S01]  /*3450*/  IABS R103, R107 ;  /* 0x0000006b00677213 */ /* 0x000fe20000000000 */
[----:B------:R-:W-:Y:S01]  /*3460*/  @!P2 IMAD.MOV R14, RZ, RZ, -R14 ;  /* 0x000000ffff0ea224 */ /* 0x000fe200078e0a0e */
[----:B------:R-:W-:Y:S01]  /*3470*/  ISETP.GT.U32.AND P2, PT, R7, R17, PT ;  /* 0x000000110700720c */ /* 0x000fe20003f44070 */
[----:B------:R-:W-:Y:S01]  /*3480*/  @!P0 IMAD.IADD R15, R15, 0x1, -R7 ;  /* 0x000000010f0f8824 */ /* 0x000fe200078e0a07 */
[C---:B------:R-:W-:Y:S01]  /*3490*/  ISETP.GT.U32.AND P0, PT, R7.reuse, R18, PT ;  /* 0x000000120700720c */ /* 0x040fe20003f04070 */
[----:B------:R-:W-:Y:S01]  /*34a0*/  IMAD.MOV R10, RZ, RZ, -R9 ;  /* 0x000000ffff0a7224 */ /* 0x000fe200078e0a09 */
[----:B------:R-:W-:Y:S01]  /*34b0*/  LOP3.LUT R114, R0, 0x126, RZ, 0xfc, !PT ;  /* 0x0000012600727812 */ /* 0x000fe200078efcff */
[----:B------:R-:W-:Y:S01]  /*34c0*/  @!P3 IMAD.IADD R8, R8, 0x1, -R7 ;  /* 0x000000010808b824 */ /* 0x000fe200078e0a07 */
[----:B------:R-:W-:Y:S01]  /*34d0*/  LOP3.LUT R115, R0, 0x124, RZ, 0xfc, !PT ;  /* 0x0000012400737812 */ /* 0x000fe200078efcff */
[C---:B------:R-:W-:Y:S01]  /*34e0*/  IMAD R19, R7.reuse, R10, R19 ;  /* 0x0000000a07137224 */ /* 0x040fe200078e0213 */
[----:B------:R-:W-:Y:S01]  /*34f0*/  IABS R109, R114 ;  /* 0x00000072006d7213 */ /* 0x000fe20000000000 */
[----:B------:R-:W-:Y:S01]  /*3500*/  @!P5 IMAD.MOV R15, RZ, RZ, -R15 ;  /* 0x000000ffff0fd224 */ /* 0x000fe200078e0a0f */
[C---:B------:R-:W-:Y:S01]  /*3510*/  ISETP.GT.U32.AND P3, PT, R7.reuse, R8, PT ;  /* 0x000000080700720c */ /* 0x040fe20003f64070 */
[----:B------:R-:W-:Y:S01]  /*3520*/  IMAD.HI.U32 R9, R2, R20, RZ ;  /* 0x0000001402097227 */ /* 0x000fe200078e00ff */
[----:B------:R-:W-:Y:S01]  /*3530*/  ISETP.GT.U32.AND P5, PT, R7, R19, PT ;  /* 0x000000130700720c */ /* 0x000fe20003fa4070 */
[----:B------:R-:W-:Y:S01]  /*3540*/  STL [R1+0x1bd0], R13 ;  /* 0x001bd00d01007387 */ /* 0x000fe20000100800 */
[----:B------:R-:W-:Y:S01]  /*3550*/  IABS R110, R115 ;  /* 0x00000073006e7213 */ /* 0x000fe20000000000 */
[--C-:B------:R-:W-:Y:S01]  /*3560*/  @!P2 IMAD.IADD R17, R17, 0x1, -R7.reuse ;  /* 0x000000011111a824 */ /* 0x100fe200078e0a07 */
[----:B------:R-:W-:Y:S01]  /*3570*/  LOP3.LUT R116, R0, 0x120, RZ, 0xfc, !PT ;  /* 0x0000012000747812 */ /* 0x000fe200078efcff */
[----:B------:R-:W-:Y:S01]  /*3580*/  @!P0 IMAD.IADD R18, R18, 0x1, -R7 ;  /* 0x0000000112128824 */ /* 0x000fe200078e0a07 */
[----:B------:R-:W-:Y:S01]  /*3590*/  LOP3.LUT R117, R0, 0x11c, RZ, 0xfc, !PT ;  /* 0x0000011c00757812 */ /* 0x000fe200078efcff */
[----:B------:R-:W-:Y:S01]  /*35a0*/  IMAD.HI.U32 R10, R2, R21, RZ ;  /* 0x00000015020a7227 */ /* 0x000fe200078e00ff */
[C---:B------:R-:W-:Y:S01]  /*35b0*/  ISETP.GT.U32.AND P2, PT, R7.reuse, R17, PT ;  /* 0x000000110700720c */ /* 0x040fe20003f44070 */
[----:B------:R-:W-:Y:S01]  /*35c0*/  STL [R1+0x1bd4], R14 ;  /* 0x001bd40e01007387 */ /* 0x000fe20000100800 */
[----:B------:R-:W-:Y:S01]  /*35d0*/  ISETP.GT.U32.AND P0, PT, R7, R18, PT ;  /* 0x000000120700720c */ /* 0x000fe20003f04070 */
[----:B------:R-:W-:Y:S01]  /*35e0*/  IMAD.MOV R9, RZ, RZ, -R9 ;  /* 0x000000ffff097224 */ /* 0x000fe200078e0a09 */
[----:B------:R-:W-:Y:S01]  /*35f0*/  IABS R112, R116 ;  /* 0x0000007400707213 */ /* 0x000fe20000000000 */
[--C-:B------:R-:W-:Y:S01]  /*3600*/  @!P5 IMAD.IADD R19, R19, 0x1, -R7.reuse ;  /* 0x000000011313d824 */ /* 0x100fe200078e0a07 */
[C---:B------:R-:W-:Y:S01]  /*3610*/  LOP3.LUT R118, R0.reuse, 0x11a, RZ, 0xfc, !PT ;  /* 0x0000011a00767812 */ /* 0x040fe200078efcff */
[----:B------:R-:W-:Y:S01]  /*3620*/  IMAD.MOV R10, RZ, RZ, -R10 ;  /* 0x000000ffff0a7224 */ /* 0x000fe200078e0a0a */
[----:B------:R-:W-:Y:S01]  /*3630*/  LOP3.LUT R120, R0, 0x114, RZ, 0xfc, !PT ;  /* 0x0000011400787812 */ /* 0x000fe200078efcff */
[--C-:B------:R-:W-:Y:S01]  /*3640*/  @!P3 IMAD.IADD R8, R8, 0x1, -R7.reuse ;  /* 0x000000010808b824 */ /* 0x100fe200078e0a07 */
[----:B------:R-:W-:Y:S01]  /*3650*/  ISETP.GE.AND P3, PT, R11, RZ, PT ;  /* 0x000000ff0b00720c */ /* 0x000fe20003f66270 */
[----:B------:R-:W-:Y:S01]  /*3660*/  IMAD.HI.U32 R11, R2, R22, RZ ;  /* 0x00000016020b7227 */ /* 0x000fe200078e00ff */
[C---:B------:R-:W-:Y:S01]  /*3670*/  ISETP.GT.U32.AND P5, PT, R7.reuse, R19, PT ;  /* 0x000000130700720c */ /* 0x040fe20003fa4070 */
[----:B------:R3:W-:Y:S01]  /*3680*/  STL [R1+0x1bd8], R15 ;  /* 0x001bd80f01007387 */ /* 0x0007e20000100800 */
[C---:B------:R-:W-:Y:S01]  /*3690*/  LOP3.LUT R122, R0.reuse, 0x112, RZ, 0xfc, !PT ;  /* 0x00000112007a7812 */ /* 0x040fe200078efcff */
[----:B------:R-:W-:Y:S01]  /*36a0*/  IMAD R20, R7, R9, R20 ;  /* 0x0000000907147224 */ /* 0x000fe200078e0214 */
[----:B------:R-:W-:Y:S01]  /*36b0*/  LOP3.LUT R123, R0, 0x110, RZ, 0xfc, !PT ;  /* 0x00000110007b7812 */ /* 0x000fe200078efcff */
[----:B------:R-:W-:Y:S01]  /*36c0*/  @!P2 IMAD.IADD R17, R17, 0x1, -R7 ;  /* 0x000000011111a824 */ /* 0x000fe200078e0a07 */
[----:B------:R-:W-:Y:S01]  /*36d0*/  ISETP.GE.AND P2, PT, R24, RZ, PT ;  /* 0x000000ff1800720c */ /* 0x000fe20003f46270 */
[C---:B------:R-:W-:Y:S01]  /*36e0*/  IMAD R21, R7.reuse, R10, R21 ;  /* 0x0000000a07157224 */ /* 0x040fe200078e0215 */
[----:B------:R-:W-:Y:S01]  /*36f0*/  IABS R119, R122 ;  /* 0x0000007a00777213 */ /* 0x000fe20000000000 */
[----:B------:R-:W-:Y:S01]  /*3700*/  IMAD.MOV R11, RZ, RZ, -R11 ;  /* 0x000000ffff0b7224 */ /* 0x000fe200078e0a0b */
[----:B------:R-:W-:Y:S01]  /*3710*/  LOP3.LUT R124, R0, 0x10c, RZ, 0xfc, !PT ;  /* 0x0000010c007c7812 */ /* 0x000fe200078efcff */
[----:B------:R-:W-:Y:S01]  /*3720*/  @!P0 IMAD.IADD R18, R18, 0x1, -R7 ;  /* 0x0000000112128824 */ /* 0x000fe200078e0a07 */
[C---:B------:R-:W-:Y:S01]  /*3730*/  ISETP.GT.U32.AND P0, PT, R7.reuse, R20, PT ;  /* 0x000000140700720c */ /* 0x040fe20003f04070 */
[----:B------:R-:W-:Y:S01]  /*3740*/  @!P6 IMAD.MOV R17, RZ, RZ, -R17 ;  /* 0x000000ffff11e224 */ /* 0x000fe200078e0a11 */
[C---:B------:R-:W-:Y:S01]  /*3750*/  ISETP.GT.U32.AND P6, PT, R7.reuse, R21, PT ;  /* 0x000000150700720c */ /* 0x040fe20003fc4070 */
[----:B------:R-:W-:Y:S01]  /*3760*/  IMAD R22, R7, R11, R22 ;  /* 0x0000000b07167224 */ /* 0x000fe200078e0216 */
[C---:B------:R-:W-:Y:S01]  /*3770*/  LOP3.LUT R11, R0.reuse, 0x1d0, RZ, 0xfc, !PT ;  /* 0x000001d0000b7812 */ /* 0x040fe200078efcff */
[--C-:B------:R-:W-:Y:S01]  /*3780*/  @!P5 IMAD.IADD R19, R19, 0x1, -R7.reuse ;  /* 0x000000011313d824 */ /* 0x100fe200078e0a07 */
[C---:B------:R-:W-:Y:S01]  /*3790*/  LOP3.LUT R131, R0.reuse, 0x102, RZ, 0xfc, !PT ;  /* 0x0000010200837812 */ /* 0x040fe200078efcff */
[----:B------:R-:W-:Y:S01]  /*37a0*/  IMAD.MOV.U32 R16, RZ, RZ, R8 ;  /* 0x000000ffff107224 */ /* 0x000fe200078e0008 */
[----:B------:R-:W-:Y:S01]  /*37b0*/  ISETP.GT.U32.AND P5, PT, R7, R22, PT ;  /* 0x000000160700720c */ /* 0x000fe20003fa4070 */
[----:B------:R-:W-:Y:S01]  /*37c0*/  VIADD R8, R3, 0x1ce ;  /* 0x000001ce03087836 */ /* 0x000fe20000000000 */
[----:B------:R-:W-:Y:S01]  /*37d0*/  LOP3.LUT R129, R0, 0x104, RZ, 0xfc, !PT ;  /* 0x0000010400817812 */ /* 0x000fe200078efcff */
[----:B------:R-:W-:Y:S01]  /*37e0*/  @!P4 IMAD.MOV R16, RZ, RZ, -R16 ;  /* 0x000000ffff10c224 */ /* 0x000fe200078e0a10 */
[----:B------:R-:W-:Y:S01]  /*37f0*/  ISETP.GE.AND P4, PT, R23, RZ, PT ;  /* 0x000000ff1700720c */ /* 0x000fe20003f86270 */
[--C-:B------:R-:W-:Y:S01]  /*3800*/  @!P0 IMAD.IADD R20, R20, 0x1, -R7.reuse ;  /* 0x0000000114148824 */ /* 0x100fe200078e0a07 */
[----:B------:R-:W-:Y:S01]  /*3810*/  IABS R23, R11 ;  /* 0x0000000b00177213 */ /* 0x000fe20000000000 */
[--C-:B------:R-:W-:Y:S01]  /*3820*/  @!P6 IMAD.IADD R21, R21, 0x1, -R7.reuse ;  /* 0x000000011515e824 */ /* 0x100fe200078e0a07 */
[----:B------:R-:W-:Y:S01]  /*3830*/  IABS R24, R8 ;  /* 0x0000000800187213 */ /* 0x000fe20000000000 */
[----:B------:R-:W-:Y:S01]  /*3840*/  @!P1 IMAD.MOV R18, RZ, RZ, -R18 ;  /* 0x000000ffff129224 */ /* 0x000fe200078e0a12 */
[C---:B------:R-:W-:Y:S01]  /*3850*/  ISETP.GT.U32.AND P0, PT, R7.reuse, R20, PT ;  /* 0x000000140700720c */ /* 0x040fe20003f04070 */
[----:B------:R-:W-:Y:S01]  /*3860*/  IMAD.HI.U32 R10, R2, R25, RZ ;  /* 0x00000019020a7227 */ /* 0x000fe200078e00ff */
[----:B------:R-:W-:Y:S01]  /*3870*/  ISETP.GE.AND P1, PT, R8, RZ, PT ;  /* 0x000000ff0800720c */ /* 0x000fe20003f26270 */
[----:B------:R4:W-:Y:S01]  /*3880*/  STL [R1+0x1bdc], R16 ;  /* 0x001bdc1001007387 */ /* 0x0009e20000100800 */
[C---:B------:R-:W-:Y:S01]  /*3890*/  ISETP.GT.U32.AND P6, PT, R7.reuse, R21, PT ;  /* 0x000000150700720c */ /* 0x040fe20003fc4070 */
[----:B------:R-:W-:Y:S01]  /*38a0*/  IMAD.HI.U32 R8, R2, R23, RZ ;  /* 0x0000001702087227 */ /* 0x000fe200078e00ff */
[----:B------:R-:W-:Y:S01]  /*38b0*/  IABS R127, R131 ;  /* 0x00000083007f7213 */ /* 0x000fe20000000000 */
[----:B------:R-:W-:Y:S01]  /*38c0*/  STL [R1+0x1be0], R17 ;  /* 0x001be01101007387 */ /* 0x000fe20000100800 */
[----:B------:R-:W-:Y:S01]  /*38d0*/  IABS R126, R129 ;  /* 0x00000081007e7213 */ /* 0x000fe20000000000 */
[----:B------:R-:W-:Y:S01]  /*38e0*/  @!P5 IMAD.IADD R22, R22, 0x1, -R7 ;  /* 0x000000011616d824 */ /* 0x000fe200078e0a07 */
[----:B------:R-:W-:Y:S01]  /*38f0*/  LOP3.LUT R138, R0, 0xf6, RZ, 0xfc, !PT ;  /* 0x000000f6008a7812 */ /* 0x000fe200078efcff */
[----:B------:R-:W-:Y:S01]  /*3900*/  IMAD.HI.U32 R9, R2, R24, RZ ;  /* 0x0000001802097227 */ /* 0x000fe200078e00ff */
[C---:B------:R-:W-:Y:S01]  /*3910*/  LOP3.LUT R139, R0.reuse, 0xf4, RZ, 0xfc, !PT ;  /* 0x000000f4008b7812 */ /* 0x040fe200078efcff */
[----:B------:R-:W-:Y:S01]  /*3920*/  STL [R1+0x1be4], R18 ;  /* 0x001be41201007387 */ /* 0x000fe20000100800 */
[C---:B------:R-:W-:Y:S01]  /*3930*/  ISETP.GT.U32.AND P5, PT, R7.reuse, R22, PT ;  /* 0x000000160700720c */ /* 0x040fe20003fa4070 */
[----:B------:R-:W-:Y:S01]  /*3940*/  IMAD.MOV R8, RZ, RZ, -R8 ;  /* 0x000000ffff087224 */ /* 0x000fe200078e0a08 */
[----:B------:R-:W-:Y:S01]  /*3950*/  IABS R133, R138 ;  /* 0x0000008a00857213 */ /* 0x000fe20000000000 */
[----:B------:R-:W-:Y:S01]  /*3960*/  IMAD.MOV R9, RZ, RZ, -R9 ;  /* 0x000000ffff097224 */ /* 0x000fe200078e0a09 */
[----:B------:R-:W-:Y:S01]  /*3970*/  IABS R134, R139 ;  /* 0x0000008b00867213 */ /* 0x000fe20000000000 */
[----:B------:R-:W-:Y:S01]  /*3980*/  IMAD R23, R7, R8, R23 ;  /* 0x0000000807177224 */ /* 0x000fe200078e0217 */
[----:B------:R-:W-:Y:S01]  /*3990*/  LOP3.LUT R8, R0, 0x1ca, RZ, 0xfc, !PT ;  /* 0x000001ca00087812 */ /* 0x000fe200078efcff */
[--C-:B------:R-:W-:Y:S01]  /*39a0*/  @!P0 IMAD.IADD R20, R20, 0x1, -R7.reuse ;  /* 0x0000000114148824 */ /* 0x100fe200078e0a07 */
[----:B------:R-:W-:Y:S01]  /*39b0*/  ISETP.GE.AND P0, PT, R11, RZ, PT ;  /* 0x000000ff0b00720c */ /* 0x000fe20003f06270 */
[----:B------:R-:W-:Y:S01]  /*39c0*/  IMAD.MOV R10, RZ, RZ, -R10 ;  /* 0x000000ffff0a7224 */ /* 0x000fe200078e0a0a */
[C---:B------:R-:W-:Y:S01]  /*39d0*/  LOP3.LUT R11, R0.reuse, 0x1c6, RZ, 0xfc, !PT ;  /* 0x000001c6000b7812 */ /* 0x040fe200078efcff */
[----:B------:R-:W-:Y:S01]  /*39e0*/  IMAD R24, R7, R9, R24 ;  /* 0x0000000907187224 */ /* 0x000fe200078e0218 */
[C---:B------:R-:W-:Y:S01]  /*39f0*/  LOP3.LUT R140, R0.reuse, 0xf0, RZ, 0xfc, !PT ;  /* 0x000000f0008c7812 */ /* 0x040fe200078efcff */
[----:B------:R-:W-:Y:S01]  /*3a00*/  @!P6 IMAD.IADD R21, R21, 0x1, -R7 ;  /* 0x000000011515e824 */ /* 0x000fe200078e0a07 */
[C---:B------:R-:W-:Y:S01]  /*3a10*/  ISETP.GT.U32.AND P6, PT, R7.reuse, R23, PT ;  /* 0x000000170700720c */ /* 0x040fe20003fc4070 */
[C---:B------:R-:W-:Y:S01]  /*3a20*/  IMAD R25, R7.reuse, R10, R25 ;  /* 0x0000000a07197224 */ /* 0x040fe200078e0219 */
[----:B------:R-:W-:Y:S01]  /*3a30*/  LOP3.LUT R10, R0, 0x1c8, RZ, 0xfc, !PT ;  /* 0x000001c8000a7812 */ /* 0x000fe200078efcff */
[----:B------:R-:W-:Y:S01]  /*3a40*/  @!P4 IMAD.MOV R20, RZ, RZ, -R20 ;  /* 0x000000ffff14c224 */ /* 0x000fe200078e0a14 */
[C---:B------:R-:W-:Y:S01]  /*3a50*/  ISETP.GT.U32.AND P4, PT, R7.reuse, R24, PT ;  /* 0x000000180700720c */ /* 0x040fe20003f84070 */
[----:B------:R-:W-:Y:S01]  /*3a60*/  @!P5 IMAD.IADD R22, R22, 0x1, -R7 ;  /* 0x000000011616d824 */ /* 0x000fe200078e0a07 */
[----:B------:R-:W-:Y:S01]  /*3a70*/  ISETP.GT.U32.AND P5, PT, R7, R25, PT ;  /* 0x000000190700720c */ /* 0x000fe20003fa4070 */
[----:B------:R-:W-:Y:S01]  /*3a80*/  @!P3 IMAD.MOV R19, RZ, RZ, -R19 ;  /* 0x000000ffff13b224 */ /* 0x000fe200078e0a13 */
[----:B------:R-:W-:Y:S01]  /*3a90*/  ISETP.GE.AND P3, PT, R26, RZ, PT ;  /* 0x000000ff1a00720c */ /* 0x000fe20003f66270 */
[----:B------:R-:W-:Y:S01]  /*3aa0*/  @!P2 IMAD.MOV R21, RZ, RZ, -R21 ;  /* 0x000000ffff15a224 */ /* 0x000fe200078e0a15 */
[----:B------:R-:W-:-:S02]  /*3ab0*/  IABS R26, R8 ;  /* 0x00000008001a7213 */ /* 0x000fc40000000000 */
[----:B------:R-:W-:Y:S01]  /*3ac0*/  ISETP.GE.AND P2, PT, R27, RZ, PT ;  /* 0x000000ff1b00720c */ /* 0x000fe20003f46270 */
[--C-:B------:R-:W-:Y:S01]  /*3ad0*/  @!P6 IMAD.IADD R23, R23, 0x1, -R7.reuse ;  /* 0x000000011717e824 */ /* 0x100fe200078e0a07 */
[----:B------:R-:W-:Y:S01]  /*3ae0*/  ISETP.GE.AND P6, PT, R8, RZ, PT ;  /* 0x000000ff0800720c */ /* 0x000fe20003fc6270 */
[----:B------:R-:W-:Y:S01]  /*3af0*/  IMAD.HI.U32 R8, R2, R26, RZ ;  /* 0x0000001a02087227 */ /* 0x000fe200078e00ff */
[----:B------:R-:W-:Y:S01]  /*3b00*/  IABS R27, R10 ;  /* 0x0000000a001b7213 */ /* 0x000fe20000000000 */
[----:B------:R-:W-:Y:S01]  /*3b10*/  STL [R1+0x1be8], R19 ;  /* 0x001be81301007387 */ /* 0x000fe20000100800 */
[----:B------:R-:W-:Y:S01]  /*3b20*/  IABS R28, R11 ;  /* 0x0000000b001c7213 */ /* 0x000fe20000000000 */
[--C-:B------:R-:W-:Y:S01]  /*3b30*/  @!P4 IMAD.IADD R24, R24, 0x1, -R7.reuse ;  /* 0x000000011818c824 */ /* 0x100fe200078e0a07 */
[----:B------:R-:W-:Y:S01]  /*3b40*/  ISETP.GT.U32.AND P4, PT, R7, R23, PT ;  /* 0x000000170700720c */ /* 0x000fe20003f84070 */
[----:B------:R-:W-:Y:S01]  /*3b50*/  @!P5 IMAD.IADD R25, R25, 0x1, -R7 ;  /* 0x000000011919d824 */ /* 0x000fe200078e0a07 */
[----:B------:R-:W-:Y:S01]  /*3b60*/  IABS R136, R140 ;  /* 0x0000008c00887213 */ /* 0x000fe20000000000 */
[----:B------:R-:W-:Y:S01]  /*3b70*/  IMAD.MOV R9, RZ, RZ, -R8 ;  /* 0x000000ffff097224 */ /* 0x000fe200078e0a08 */
[C---:B------:R-:W-:Y:S01]  /*3b80*/  ISETP.GT.U32.AND P5, PT, R7.reuse, R24, PT ;  /* 0x000000180700720c */ /* 0x040fe20003fa4070 */
[----:B------:R-:W-:Y:S01]  /*3b90*/  IMAD.HI.U32 R8, R2, R27, RZ ;  /* 0x0000001b02087227 */ /* 0x000fe200078e00ff */
[C---:B------:R-:W-:Y:S01]  /*3ba0*/  LOP3.LUT R142, R0.reuse, 0xea, RZ, 0xfc, !PT ;  /* 0x000000ea008e7812 */ /* 0x040fe200078efcff */
[----:B------:R-:W-:Y:S01]  /*3bb0*/  STL [R1+0x1bec], R20 ;  /* 0x001bec1401007387 */ /* 0x000fe20000100800 */
[C---:B------:R-:W-:Y:S01]  /*3bc0*/  LOP3.LUT R141, R0.reuse, 0xec, RZ, 0xfc, !PT ;  /* 0x000000ec008d7812 */ /* 0x040fe200078efcff */
[----:B------:R-:W-:Y:S01]  /*3bd0*/  IMAD.MOV R8, RZ, RZ, -R8 ;  /* 0x000000ffff087224 */ /* 0x000fe200078e0a08 */
[C---:B------:R-:W-:Y:S01]  /*3be0*/  LOP3.LUT R144, R0.reuse, 0xe4, RZ, 0xfc, !PT ;  /* 0x000000e400907812 */ /* 0x040fe200078efcff */
[C---:B------:R-:W-:Y:S01]  /*3bf0*/  IMAD R26, R7.reuse, R9, R26 ;  /* 0x00000009071a7224 */ /* 0x040fe200078e021a */
[C---:B------:R-:W-:Y:S01]  /*3c00*/  LOP3.LUT R146, R0.reuse, 0xe2, RZ, 0xfc, !PT ;  /* 0x000000e200927812 */ /* 0x040fe200078efcff */
[----:B------:R-:W-:Y:S01]  /*3c10*/  IMAD R27, R7, R8, R27 ;  /* 0x00000008071b7224 */ /* 0x000fe200078e021b */
[----:B------:R-:W-:Y:S01]  /*3c20*/  LOP3.LUT R147, R0, 0xe0, RZ, 0xfc, !PT ;  /* 0x000000e000937812 */ /* 0x000fe200078efcff */
[--C-:B------:R-:W-:Y:S01]  /*3c30*/  @!P4 IMAD.IADD R23, R23, 0x1, -R7.reuse ;  /* 0x000000011717c824 */ /* 0x100fe200078e0a07 */
[C---:B------:R-:W-:Y:S01]  /*3c40*/  ISETP.GT.U32.AND P4, PT, R7.reuse, R26, PT ;  /* 0x0000001a0700720c */ /* 0x040fe20003f84070 */
[----:B------:R-:W-:Y:S01]  /*3c50*/  @!P5 IMAD.IADD R24, R24, 0x1, -R7 ;  /* 0x000000011818d824 */ /* 0x000fe200078e0a07 */
[----:B------:R-:W-:Y:S01]  /*3c60*/  ISETP.GT.U32.AND P5, PT, R7, R27, PT ;  /* 0x0000001b0700720c */ /* 0x000fe20003fa4070 */
[----:B------:R-:W-:Y:S01]  /*3c70*/  IMAD.HI.U32 R8, R2, R28, RZ ;  /* 0x0000001c02087227 */ /* 0x000fe200078e00ff */
[----:B------:R-:W-:-:S02]  /*3c80*/  IABS R143, R146 ;  /* 0x00000092008f7213 */ /* 0x000fc40000000000 */
[C---:B------:R-:W-:Y:S01]  /*3c90*/  LOP3.LUT R148, R0.reuse, 0xdc, RZ, 0xfc, !PT ;  /* 0x000000dc00947812 */ /* 0x040fe200078efcff */
[----:B------:R-:W-:Y:S01]  /*3ca0*/  @!P3 IMAD.MOV R22, RZ, RZ, -R22 ;  /* 0x000000ffff16b224 */ /* 0x000fe200078e0a16 */
[----:B------:R-:W-:Y:S01]  /*3cb0*/  ISETP.GT.U32.AND P3, PT, R7, R25, PT ;  /* 0x000000190700720c */ /* 0x000fe20003f64070 */
[----:B------:R-:W-:Y:S01]  /*3cc0*/  IMAD.MOV R8, RZ, RZ, -R8 ;  /* 0x000000ffff087224 */ /* 0x000fe200078e0a08 */
[C---:B------:R-:W-:Y:S01]  /*3cd0*/  LOP3.LUT R153, R0.reuse, 0xd4, RZ, 0xfc, !PT ;  /* 0x000000d400997812 */ /* 0x040fe200078efcff */
[----:B------:R-:W-:Y:S01]  /*3ce0*/  @!P0 IMAD.MOV R23, RZ, RZ, -R23 ;  /* 0x000000ffff178224 */ /* 0x000fe200078e0a17 */
[----:B------:R-:W-:Y:S01]  /*3cf0*/  LOP3.LUT R155, R0, 0xd2, RZ, 0xfc, !PT ;  /* 0x000000d2009b7812 */ /* 0x000fe200078efcff */
[--C-:B------:R-:W-:Y:S01]  /*3d00*/  @!P4 IMAD.IADD R26, R26, 0x1, -R7.reuse ;  /* 0x000000011a1ac824 */ /* 0x100fe200078e0a07 */
[----:B------:R-:W-:Y:S01]  /*3d10*/  ISETP.GE.AND P4, PT, R11, RZ, PT ;  /* 0x000000ff0b00720c */ /* 0x000fe20003f86270 */
[----:B------:R-:W-:Y:S01]  /*3d20*/  @!P5 IMAD.IADD R27, R27, 0x1, -R7 ;  /* 0x000000011b1bd824 */ /* 0x000fe200078e0a07 */
[----:B------:R-:W-:Y:S01]  /*3d30*/  LOP3.LUT R11, R0, 0x1bc, RZ, 0xfc, !PT ;  /* 0x000001bc000b7812 */ /* 0x000fe200078efcff */
[C---:B------:R-:W-:Y:S01]  /*3d40*/  IMAD R28, R7.reuse, R8, R28 ;  /* 0x00000008071c7224 */ /* 0x040fe200078e021c */
[C---:B------:R-:W-:Y:S01]  /*3d50*/  ISETP.GT.U32.AND P0, PT, R7.reuse, R26, PT ;  /* 0x0000001a0700720c */ /* 0x040fe20003f04070 */
[----:B------:R-:W-:Y:S01]  /*3d60*/  @!P1 IMAD.MOV R24, RZ, RZ, -R24 ;  /* 0x000000ffff189224 */ /* 0x000fe200078e0a18 */
[C---:B------:R-:W-:Y:S01]  /*3d70*/  ISETP.GT.U32.AND P5, PT, R7.reuse, R27, PT ;  /* 0x0000001b0700720c */ /* 0x040fe20003fa4070 */
[----:B------:R-:W-:Y:S01]  /*3d80*/  IMAD.HI.U32 R8, R2, R29, RZ ;  /* 0x0000001d02087227 */ /* 0x000fe200078e00ff */
[----:B------:R-:W-:-:S02]  /*3d90*/  ISETP.GT.U32.AND P1, PT, R7, R28, PT ;  /* 0x0000001c0700720c */ /* 0x000fc40003f24070 */
[----:B------:R-:W-:Y:S01]  /*3da0*/  IABS R33, R11 ;  /* 0x0000000b00217213 */ /* 0x000fe20000000000 */
[----:B------:R-:W-:Y:S01]  /*3db0*/  IMAD.HI.U32 R9, R2, R30, RZ ;  /* 0x0000001e02097227 */ /* 0x000fe200078e00ff */
[----:B------:R-:W-:Y:S02]  /*3dc0*/  IABS R150, R153 ;  /* 0x0000009900967213 */ /* 0x000fe40000000000 */
[----:B------:R-:W-:Y:S01]  /*3dd0*/  IABS R151, R155 ;  /* 0x0000009b00977213 */ /* 0x000fe20000000000 */
[----:B------:R-:W-:Y:S01]  /*3de0*/  @!P3 IMAD.IADD R25, R25, 0x1, -R7 ;  /* 0x000000011919b824 */ /* 0x000fe200078e0a07 */
[----:B------:R-:W-:Y:S01]  /*3df0*/  ISETP.GE.AND P3, PT, R10, RZ, PT ;  /* 0x000000ff0a00720c */ /* 0x000fe20003f66270 */
[----:B------:R-:W-:Y:S01]  /*3e00*/  IMAD.MOV R10, RZ, RZ, -R8 ;  /* 0x000000ffff0a7224 */ /* 0x000fe200078e0a08 */
[C---:B------:R-:W-:Y:S01]  /*3e10*/  LOP3.LUT R162, R0.reuse, 0xc6, RZ, 0xfc, !PT ;  /* 0x000000c600a27812 */ /* 0x040fe200078efcff */
[----:B------:R-:W-:Y:S01]  /*3e20*/  IMAD.MOV R9, RZ, RZ, -R9 ;  /* 0x000000ffff097224 */ /* 0x000fe200078e0a09 */
[C---:B------:R-:W-:Y:S01]  /*3e30*/  LOP3.LUT R163, R0.reuse, 0xc4, RZ, 0xfc, !PT ;  /* 0x000000c400a37812 */ /* 0x040fe200078efcff */
[C---:B------:R-:W-:Y:S01]  /*3e40*/  IMAD R29, R7.reuse, R10, R29 ;  /* 0x0000000a071d7224 */ /* 0x040fe200078e021d */
[----:B------:R-:W-:Y:S01]  /*3e50*/  IABS R157, R162 ;  /* 0x000000a2009d7213 */ /* 0x000fe20000000000 */
[----:B------:R-:W-:Y:S01]  /*3e60*/  IMAD R30, R7, R9, R30 ;  /* 0x00000009071e7224 */ /* 0x000fe200078e021e */
[----:B------:R-:W-:Y:S01]  /*3e70*/  LOP3.LUT R9, R0, 0x1c0, RZ, 0xfc, !PT ;  /* 0x000001c000097812 */ /* 0x000fe200078efcff */
[--C-:B------:R-:W-:Y:S01]  /*3e80*/  @!P0 IMAD.IADD R26, R26, 0x1, -R7.reuse ;  /* 0x000000011a1a8824 */ /* 0x100fe200078e0a07 */
[----:B------:R-:W-:Y:S01]  /*3e90*/  IABS R158, R163 ;  /* 0x000000a3009e7213 */ /* 0x000fe20000000000 */
[--C-:B------:R-:W-:Y:S01]  /*3ea0*/  @!P5 IMAD.IADD R27, R27, 0x1, -R7.reuse ;  /* 0x000000011b1bd824 */ /* 0x100fe200078e0a07 */
[C---:B------:R-:W-:Y:S01]  /*3eb0*/  ISETP.GT.U32.AND P5, PT, R7.reuse, R29, PT ;  /* 0x0000001d0700720c */ /* 0x040fe20003fa4070 */
[----:B------:R-:W-:Y:S01]  /*3ec0*/  @!P1 IMAD.IADD R28, R28, 0x1, -R7 ;  /* 0x000000011c1c9824 */ /* 0x000fe200078e0a07 */
[----:B------:R-:W-:Y:S01]  /*3ed0*/  LOP3.LUT R164, R0, 0xc0, RZ, 0xfc, !PT ;  /* 0x000000c000a47812 */ /* 0x000fe200078efcff */
[----:B------:R-:W-:Y:S01]  /*3ee0*/  @!P6 IMAD.MOV R26, RZ, RZ, -R26 ;  /* 0x000000ffff1ae224 */ /* 0x000fe200078e0a1a */
[C---:B------:R-:W-:Y:S01]  /*3ef0*/  ISETP.GT.U32.AND P6, PT, R7.reuse, R30, PT ;  /* 0x0000001e0700720c */ /* 0x040fe20003fc4070 */
[----:B------:R-:W-:Y:S01]  /*3f00*/  @!P2 IMAD.MOV R25, RZ, RZ, -R25 ;  /* 0x000000ffff19a224 */ /* 0x000fe200078e0a19 */
[----:B------:R-:W-:Y:S01]  /*3f10*/  ISETP.GT.U32.AND P1, PT, R7, R28, PT ;  /* 0x0000001c0700720c */ /* 0x000fe20003f24070 */
[----:B------:R-:W-:Y:S01]  /*3f20*/  VIADD R8, R3, 0x1be ;  /* 0x000001be03087836 */ /* 0x000fe20000000000 */
[----:B------:R-:W-:Y:S01]  /*3f30*/  ISETP.GE.AND P2, PT, R31, RZ, PT ;  /* 0x000000ff1f00720c */ /* 0x000fe20003f46270 */
[----:B------:R-:W-:Y:S01]  /*3f40*/  @!P3 IMAD.MOV R27, RZ, RZ, -R27 ;  /* 0x000000ffff1bb224 */ /* 0x000fe200078e0a1b */
[----:B------:R-:W-:-:S02]  /*3f50*/  IABS R31, R9 ;  /* 0x00000009001f7213 */ /* 0x000fc40000000000 */
[----:B------:R-:W-:Y:S01]  /*3f60*/  ISETP.GE.AND P0, PT, R8, RZ, PT ;  /* 0x000000ff0800720c */ /* 0x000fe20003f06270 */
[--C-:B------:R-:W-:Y:S01]  /*3f70*/  @!P5 IMAD.IADD R29, R29, 0x1, -R7.reuse ;  /* 0x000000011d1dd824 */ /* 0x100fe200078e0a07 */
[----:B------:R-:W-:Y:S01]  /*3f80*/  IABS R32, R8 ;  /* 0x0000000800207213 */ /* 0x000fe20000000000 */
[----:B------:R-:W-:Y:S01]  /*3f90*/  IMAD.HI.U32 R8, R2, R31, RZ ;  /* 0x0000001f02087227 */ /* 0x000fe200078e00ff */
[----:B------:R-:W-:Y:S02]  /*3fa0*/  ISETP.GE.AND P3, PT, R34, RZ, PT ;  /* 0x000000ff2200720c */ /* 0x000fe40003f66270 */
[----:B------:R-:W-:Y:S01]  /*3fb0*/  ISETP.GT.U32.AND P5, PT, R7, R29, PT ;  /* 0x0000001d0700720c */ /* 0x000fe20003fa4070 */
[--C-:B------:R-:W-:Y:S01]  /*3fc0*/  @!P6 IMAD.IADD R30, R30, 0x1, -R7.reuse ;  /* 0x000000011e1ee824 */ /* 0x100fe200078e0a07 */
[----:B------:R-:W-:Y:S01]  /*3fd0*/  IABS R160, R164 ;  /* 0x000000a400a07213 */ /* 0x000fe20000000000 */
[----:B------:R-:W-:Y:S01]  /*3fe0*/  @!P1 IMAD.IADD R28, R28, 0x1, -R7 ;  /* 0x000000011c1c9824 */ /* 0x000fe200078e0a07 */
[----:B------:R-:W-:Y:S01]  /*3ff0*/  ISETP.GE.AND P1, PT, R9, RZ, PT ;  /* 0x000000ff0900720c */ /* 0x000fe20003f26270 */
[----:B------:R-:W-:Y:S01]  /*4000*/  IMAD.MOV R10, RZ, RZ, -R8 ;  /* 0x000000ffff0a7224 */ /* 0x000fe200078e0a08 */
[----:B------:R-:W-:Y:S01]  /*4010*/  ISETP.GT.U32.AND P6, PT, R7, R30, PT ;  /* 0x0000001e0700720c */ /* 0x000fe20003fc4070 */
[----:B------:R-:W-:Y:S01]  /*4020*/  IMAD.HI.U32 R9, R2, R33, RZ ;  /* 0x0000002102097227 */ /* 0x000fe200078e00ff */
[----:B------:R-:W-:-:S02]  /*4030*/  LOP3.LUT R165, R0, 0xbc, RZ, 0xfc, !PT ;  /* 0x000000bc00a57812 */ /* 0x000fc400078efcff */
[C---:B------:R-:W-:Y:S01]  /*4040*/  LOP3.LUT R166, R0.reuse, 0xba, RZ, 0xfc, !PT ;  /* 0x000000ba00a67812 */ /* 0x040fe200078efcff */
[C---:B------:R-:W-:Y:S01]  /*4050*/  IMAD R31, R7.reuse, R10, R31 ;  /* 0x0000000a071f7224 */ /* 0x040fe200078e021f */
[C---:B------:R-:W-:Y:S01]  /*4060*/  LOP3.LUT R168, R0.reuse, 0xb4, RZ, 0xfc, !PT ;  /* 0x000000b400a87812 */ /* 0x040fe200078efcff */
[----:B------:R-:W-:Y:S01]  /*4070*/  IMAD.MOV R10, RZ, RZ, -R9 ;  /* 0x000000ffff0a7224 */ /* 0x000fe200078e0a09 */
[----:B------:R-:W-:Y:S01]  /*4080*/  LOP3.LUT R170, R0, 0xb2, RZ, 0xfc, !PT ;  /* 0x000000b200aa7812 */ /* 0x000fe200078efcff */
[----:B------:R-:W-:Y:S01]  /*4090*/  IMAD.HI.U32 R8, R2, R32, RZ ;  /* 0x0000002002087227 */ /* 0x000fe200078e00ff */
[C---:B------:R-:W-:Y:S02]  /*40a0*/  LOP3.LUT R171, R0.reuse, 0xb0, RZ, 0xfc, !PT ;  /* 0x000000b000ab7812 */ /* 0x040fe400078efcff */
[----:B------:R-:W-:Y:S01]  /*40b0*/  IABS R167, R170 ;  /* 0x000000aa00a77213 */ /* 0x000fe20000000000 */
[----:B------:R-:W-:Y:S01]  /*40c0*/  IMAD R33, R7, R10, R33 ;  /* 0x0000000a07217224 */ /* 0x000fe200078e0221 */
[C---:B------:R-:W-:Y:S01]  /*40d0*/  LOP3.LUT R172, R0.reuse, 0xac, RZ, 0xfc, !PT ;  /* 0x000000ac00ac7812 */ /* 0x040fe200078efcff */
[----:B------:R-:W-:Y:S01]  /*40e0*/  IMAD.MOV R8, RZ, RZ, -R8 ;  /* 0x000000ffff087224 */ /* 0x000fe200078e0a08 */
[----:B------:R-:W-:Y:S01]  /*40f0*/  LOP3.LUT R179, R0, 0xa2, RZ, 0xfc, !PT ;  /* 0x000000a200b37812 */ /* 0x000fe200078efcff */
[--C-:B------:R-:W-:Y:S01]  /*4100*/  @!P5 IMAD.IADD R29, R29, 0x1, -R7.reuse ;  /* 0x000000011d1dd824 */ /* 0x100fe200078e0a07 */
[C---:B------:R-:W-:Y:S01]  /*4110*/  ISETP.GT.U32.AND P5, PT, R7.reuse, R31, PT ;  /* 0x0000001f0700720c */ /* 0x040fe20003fa4070 */
[----:B------:R-:W-:Y:S01]  /*4120*/  @!P6 IMAD.IADD R30, R30, 0x1, -R7 ;  /* 0x000000011e1ee824 */ /* 0x000fe200078e0a07 */
[C---:B------:R-:W-:Y:S01]  /*4130*/  ISETP.GT.U32.AND P6, PT, R7.reuse, R33, PT ;  /* 0x000000210700720c */ /* 0x040fe20003fc4070 */
[C---:B------:R-:W-:Y:S01]  /*4140*/  IMAD R32, R7.reuse, R8, R32 ;  /* 0x0000000807207224 */ /* 0x040fe200078e0220 */
[----:B------:R-:W-:Y:S01]  /*4150*/  LOP3.LUT R8, R0, 0x1ba, RZ, 0xfc, !PT ;  /* 0x000001ba00087812 */ /* 0x000fe200078efcff */
[----:B------:R-:W-:Y:S01]  /*4160*/  @!P2 IMAD.MOV R29, RZ, RZ, -R29 ;  /* 0x000000ffff1da224 */ /* 0x000fe200078e0a1d */
[----:B------:R-:W-:Y:S01]  /*4170*/  IABS R175, R179 ;  /* 0x000000b300af7213 */ /* 0x000fe20000000000 */
[----:B------:R-:W-:Y:S01]  /*4180*/  @!P4 IMAD.MOV R28, RZ, RZ, -R28 ;  /* 0x000000ffff1cc224 */ /* 0x000fe200078e0a1c */
[----:B------:R-:W-:Y:S01]  /*4190*/  ISETP.GT.U32.AND P2, PT, R7, R32, PT ;  /* 0x000000200700720c */ /* 0x000fe20003f44070 */
[----:B------:R-:W-:Y:S01]  /*41a0*/  @!P3 IMAD.MOV R30, RZ, RZ, -R30 ;  /* 0x000000ffff1eb224 */ /* 0x000fe200078e0a1e */
[----:B------:R-:W-:-:S02]  /*41b0*/  ISETP.GE.AND P4, PT, R11, RZ, PT ;  /* 0x000000ff0b00720c */ /* 0x000fc40003f86270 */
[----:B------:R-:W-:Y:S01]  /*41c0*/  IABS R34, R8 ;  /* 0x0000000800227213 */ /* 0x000fe20000000000 */
[--C-:B------:R-:W-:Y:S01]  /*41d0*/  @!P5 IMAD.IADD R31, R31, 0x1, -R7.reuse ;  /* 0x000000011f1fd824 */ /* 0x100fe200078e0a07 */
[----:B------:R-:W-:Y:S01]  /*41e0*/  LOP3.LUT R11, R0, 0x1b8, RZ, 0xfc, !PT ;  /* 0x000001b8000b7812 */ /* 0x000fe200078efcff */
[--C-:B------:R-:W-:Y:S01]  /*41f0*/  @!P6 IMAD.IADD R33, R33, 0x1, -R7.reuse ;  /* 0x000000012121e824 */ /* 0x100fe200078e0a07 */
[----:B------:R-:W-:Y:S01]  /*4200*/  ISETP.GE.AND P5, PT, R8, RZ, PT ;  /* 0x000000ff0800720c */ /* 0x000fe20003fa6270 */
[----:B------:R-:W-:Y:S01]  /*4210*/  IMAD.HI.U32 R8, R2, R34, RZ ;  /* 0x0000002202087227 */ /* 0x000fe200078e00ff */
[----:B------:R-:W-:Y:S02]  /*4220*/  IABS R35, R11 ;  /* 0x0000000b00237213 */ /* 0x000fe40000000000 */
[C---:B------:R-:W-:Y:S01]  /*4230*/  ISETP.GT.U32.AND P6, PT, R7.reuse, R33, PT ;  /* 0x000000210700720c */ /* 0x040fe20003fc4070 */
[----:B------:R-:W-:Y:S01]  /*4240*/  @!P2 IMAD.IADD R32, R32, 0x1, -R7 ;  /* 0x000000012020a824 */ /* 0x000fe200078e0a07 */
[C---:B------:R-:W-:Y:S01]  /*4250*/  ISETP.GT.U32.AND P2, PT, R7.reuse, R31, PT ;  /* 0x0000001f0700720c */ /* 0x040fe20003f44070 */
[----:B------:R-:W-:Y:S01]  /*4260*/  IMAD.MOV R9, RZ, RZ, -R8 ;  /* 0x000000ffff097224 */ /* 0x000fe200078e0a08 */
[----:B------:R-:W-:Y:S01]  /*4270*/  LOP3.LUT R181, R0, 0x9c, RZ, 0xfc, !PT ;  /* 0x0000009c00b57812 */ /* 0x000fe200078efcff */
[----:B------:R-:W-:Y:S01]  /*4280*/  IMAD.HI.U32 R8, R2, R35, RZ ;  /* 0x0000002302087227 */ /* 0x000fe200078e00ff */
[----:B------:R-:W-:-:S02]  /*4290*/  ISETP.GT.U32.AND P3, PT, R7, R32, PT ;  /* 0x000000200700720c */ /* 0x000fc40003f64070 */
[----:B------:R-:W-:Y:S01]  /*42a0*/  IABS R178, R181 ;  /* 0x000000b500b27213 */ /* 0x000fe20000000000 */
[----:B------:R-:W-:Y:S01]  /*42b0*/  IMAD.MOV R10, RZ, RZ, -R8 ;  /* 0x000000ffff0a7224 */ /* 0x000fe200078e0a08 */
[C---:B------:R-:W-:Y:S01]  /*42c0*/  LOP3.LUT R184, R0.reuse, 0x9a, RZ, 0xfc, !PT ;  /* 0x0000009a00b87812 */ /* 0x040fe200078efcff */
[C---:B------:R-:W-:Y:S01]  /*42d0*/  IMAD R34, R7.reuse, R9, R34 ;  /* 0x0000000907227224 */ /* 0x040fe200078e0222 */
[C---:B------:R-:W-:Y:S01]  /*42e0*/  LOP3.LUT R186, R0.reuse, 0x96, RZ, 0xfc, !PT ;  /* 0x0000009600ba7812 */ /* 0x040fe200078efcff */
[----:B------:R-:W-:Y:S01]  /*42f0*/  IMAD R35, R7, R10, R35 ;  /* 0x0000000a07237224 */ /* 0x000fe200078e0223 */
[----:B------:R-:W-:Y:S01]  /*4300*/  LOP3.LUT R187, R0, 0x94, RZ, 0xfc, !PT ;  /* 0x0000009400bb7812 */ /* 0x000fe200078efcff */
[----:B------:R-:W-:Y:S01]  /*4310*/  IMAD.HI.U32 R8, R2, R36, RZ ;  /* 0x0000002402087227 */ /* 0x000fe200078e00ff */
[----:B------:R-:W-:Y:S02]  /*4320*/  LOP3.LUT R188, R0, 0x92, RZ, 0xfc, !PT ;  /* 0x0000009200bc7812 */ /* 0x000fe400078efcff */
[----:B------:R-:W-:Y:S01]  /*4330*/  IABS R182, R187 ;  /* 0x000000bb00b67213 */ /* 0x000fe20000000000 */
[--C-:B------:R-:W-:Y:S01]  /*4340*/  @!P6 IMAD.IADD R33, R33, 0x1, -R7.reuse ;  /* 0x000000012121e824 */ /* 0x100fe200078e0a07 */
[----:B------:R-:W-:Y:S01]  /*4350*/  ISETP.GT.U32.AND P6, PT, R7, R35, PT ;  /* 0x000000230700720c */ /* 0x000fe20003fc4070 */
[----:B------:R-:W-:Y:S01]  /*4360*/  @!P2 IMAD.IADD R31, R31, 0x1, -R7 ;  /* 0x000000011f1fa824 */ /* 0x000fe200078e0a07 */
[----:B------:R-:W-:Y:S01]  /*4370*/  ISETP.GT.U32.AND P2, PT, R7, R34, PT ;  /* 0x000000220700720c */ /* 0x000fe20003f44070 */
[----:B------:R-:W-:Y:S01]  /*4380*/  IMAD.HI.U32 R9, R2, R37, RZ ;  /* 0x0000002502097227 */ /* 0x000fe200078e00ff */
[----:B------:R-:W-:-:S02]  /*4390*/  IABS R183, R188 ;  /* 0x000000bc00b77213 */ /* 0x000fc40000000000 */
[C---:B------:R-:W-:Y:S01]  /*43a0*/  LOP3.LUT R189, R0.reuse, 0x90, RZ, 0xfc, !PT ;  /* 0x0000009000bd7812 */ /* 0x040fe200078efcff */
[----:B------:R-:W-:Y:S01]  /*43b0*/  IMAD.MOV R8, RZ, RZ, -R8 ;  /* 0x000000ffff087224 */ /* 0x000fe200078e0a08 */
[C---:B------:R-:W-:Y:S01]  /*43c0*/  LOP3.LUT R192, R0.reuse, 0x84, RZ, 0xfc, !PT ;  /* 0x0000008400c07812 */ /* 0x040fe200078efcff */
[----:B------:R-:W-:Y:S01]  /*43d0*/  IMAD.MOV R10, RZ, RZ, -R9 ;  /* 0x000000ffff0a7224 */ /* 0x000fe200078e0a09 */
[----:B------:R-:W-:Y:S01]  /*43e0*/  LOP3.LUT R195, R0, 0x7c, RZ, 0xfc, !PT ;  /* 0x0000007c00c37812 */ /* 0x000fe200078efcff */
[----:B------:R-:W-:Y:S01]  /*43f0*/  @!P3 IMAD.IADD R32, R32, 0x1, -R7 ;  /* 0x000000012020b824 */ /* 0x000fe200078e0a07 */
[----:B------:R-:W-:Y:S01]  /*4400*/  ISETP.GE.AND P3, PT, R11, RZ, PT ;  /* 0x000000ff0b00720c */ /* 0x000fe20003f66270 */
[C---:B------:R-:W-:Y:S01]  /*4410*/  IMAD R36, R7.reuse, R8, R36 ;  /* 0x0000000807247224 */ /* 0x040fe200078e0224 */
[C---:B------:R-:W-:Y:S01]  /*4420*/  LOP3.LUT R11, R0.reuse, 0x1b0, RZ, 0xfc, !PT ;  /* 0x000001b0000b7812 */ /* 0x040fe200078efcff */
[C---:B------:R-:W-:Y:S01]  /*4430*/  IMAD R37, R7.reuse, R10, R37 ;  /* 0x0000000a07257224 */ /* 0x040fe200078e0225 */
[----:B------:R-:W-:Y:S01]  /*4440*/  LOP3.LUT R10, R0, 0x1b2, RZ, 0xfc, !PT ;  /* 0x000001b2000a7812 */ /* 0x000fe200078efcff */
[----:B------:R-:W-:Y:S01]  /*4450*/  @!P0 IMAD.MOV R32, RZ, RZ, -R32 ;  /* 0x000000ffff208224 */ /* 0x000fe200078e0a20 */
[----:B------:R-:W-:Y:S01]  /*4460*/  ISETP.GT.U32.AND P0, PT, R7, R36, PT ;  /* 0x000000240700720c */ /* 0x000fe20003f04070 */
[----:B------:R-:W-:Y:S01]  /*4470*/  VIADD R8, R3, 0x1ae ;  /* 0x000001ae03087836 */ /* 0x000fe20000000000 */
[----:B------:R-:W-:Y:S01]  /*4480*/  IABS R38, R10 ;  /* 0x0000000a00267213 */ /* 0x000fe20000000000 */
[--C-:B------:R-:W-:Y:S01]  /*4490*/  @!P6 IMAD.IADD R35, R35, 0x1, -R7.reuse ;  /* 0x000000012323e824 */ /* 0x100fe200078e0a07 */
[----:B------:R-:W-:Y:S01]  /*44a0*/  IABS R39, R11 ;  /* 0x0000000b00277213 */ /* 0x000fe20000000000 */
[----:B------:R-:W-:Y:S01]  /*44b0*/  @!P2 IMAD.IADD R34, R34, 0x1, -R7 ;  /* 0x000000012222a824 */ /* 0x000fe200078e0a07 */
[----:B------:R-:W-:Y:S01]  /*44c0*/  ISETP.GE.AND P2, PT, R8, RZ, PT ;  /* 0x000000ff0800720c */ /* 0x000fe20003f46270 */
[----:B------:R-:W-:Y:S01]  /*44d0*/  @!P4 IMAD.MOV R33, RZ, RZ, -R33 ;  /* 0x000000ffff21c224 */ /* 0x000fe200078e0a21 */
[C---:B------:R-:W-:Y:S01]  /*44e0*/  ISETP.GT.U32.AND P4, PT, R7.reuse, R37, PT ;  /* 0x000000250700720c */ /* 0x040fe20003f84070 */
[----:B------:R-:W-:Y:S01]  /*44f0*/  @!P1 IMAD.MOV R31, RZ, RZ, -R31 ;  /* 0x000000ffff1f9224 */ /* 0x000fe200078e0a1f */
[----:B------:R-:W-:Y:S01]  /*4500*/  IABS R40, R8 ;  /* 0x0000000800287213 */ /* 0x000fe20000000000 */
[----:B------:R-:W-:Y:S01]  /*4510*/  IMAD.HI.U32 R8, R2, R38, RZ ;  /* 0x0000002602087227 */ /* 0x000fe200078e00ff */
[----:B------:R-:W-:-:S02]  /*4520*/  ISETP.GT.U32.AND P6, PT, R7, R35, PT ;  /* 0x000000230700720c */ /* 0x000fc40003fc4070 */
[C---:B------:R-:W-:Y:S01]  /*4530*/  ISETP.GT.U32.AND P1, PT, R7.reuse, R34, PT ;  /* 0x000000220700720c */ /* 0x040fe20003f24070 */
[----:B------:R-:W-:Y:S01]  /*4540*/  IMAD.MOV R8, RZ, RZ, -R8 ;  /* 0x000000ffff087224 */ /* 0x000fe200078e0a08 */
[----:B------:R-:W-:Y:S01]  /*4550*/  IABS R190, R192 ;  /* 0x000000c000be7213 */ /* 0x000fe20000000000 */
[--C-:B------:R-:W-:Y:S01]  /*4560*/  @!P0 IMAD.IADD R36, R36, 0x1, -R7.reuse ;  /* 0x0000000124248824 */ /* 0x100fe200078e0a07 */
[----:B------:R-:W-:Y:S01]  /*4570*/  ISETP.GE.AND P0, PT, R42, RZ, PT ;  /* 0x000000ff2a00720c */ /* 0x000fe20003f06270 */
[----:B------:R-:W-:Y:S01]  /*4580*/  IMAD R38, R7, R8, R38 ;  /* 0x0000000807267224 */ /* 0x000fe200078e0226 */
[----:B------:R-:W-:Y:S01]  /*4590*/  IABS R42, R44 ;  /* 0x0000002c002a7213 */ /* 0x000fe20000000000 */
[----:B------:R-:W-:Y:S01]  /*45a0*/  @!P4 IMAD.IADD R37, R37, 0x1, -R7 ;  /* 0x000000012525c824 */ /* 0x000fe200078e0a07 */
[----:B------:R-:W-:Y:S01]  /*45b0*/  ISETP.GT.U32.AND P4, PT, R7, R36, PT ;  /* 0x000000240700720c */ /* 0x000fe20003f84070 */
[----:B------:R-:W-:Y:S01]  /*45c0*/  IMAD.HI.U32 R8, R2, R39, RZ ;  /* 0x0000002702087227 */ /* 0x000fe200078e00ff */
[----:B------:R-:W-:-:S02]  /*45d0*/  IABS R194, R195 ;  /* 0x000000c300c27213 */ /* 0x000fc40000000000 */
[----:B------:R-:W-:Y:S01]  /*45e0*/  LOP3.LUT R203, R0, 0x76, RZ, 0xfc, !PT ;  /* 0x0000007600cb7812 */ /* 0x000fe200078efcff */
[--C-:B------:R-:W-:Y:S01]  /*45f0*/  @!P6 IMAD.IADD R35, R35, 0x1, -R7.reuse ;  /* 0x000000012323e824 */ /* 0x100fe200078e0a07 */
[----:B------:R-:W-:Y:S01]  /*4600*/  ISETP.GT.U32.AND P6, PT, R7, R38, PT ;  /* 0x000000260700720c */ /* 0x000fe20003fc4070 */
[----:B------:R-:W-:Y:S01]  /*4610*/  @!P1 IMAD.IADD R34, R34, 0x1, -R7 ;  /* 0x0000000122229824 */ /* 0x000fe200078e0a07 */
[----:B------:R-:W-:Y:S01]  /*4620*/  ISETP.GE.AND P1, PT, R41, RZ, PT ;  /* 0x000000ff2900720c */ /* 0x000fe20003f26270 */
[----:B------:R-:W-:Y:S01]  /*4630*/  IMAD.HI.U32 R9, R2, R40, RZ ;  /* 0x0000002802097227 */ /* 0x000fe200078e00ff */
[----:B------:R-:W-:Y:S02]  /*4640*/  IABS R41, R43 ;  /* 0x0000002b00297213 */ /* 0x000fe40000000000 */
[C---:B------:R-:W-:Y:S01]  /*4650*/  LOP3.LUT R198, R0.reuse, 0x78, RZ, 0xfc, !PT ;  /* 0x0000007800c67812 */ /* 0x040fe200078efcff */
[----:B------:R-:W-:Y:S01]  /*4660*/  IMAD.MOV R8, RZ, RZ, -R8 ;  /* 0x000000ffff087224 */ /* 0x000fe200078e0a08 */
[----:B------:R-:W-:Y:S01]  /*4670*/  IABS R197, R203 ;  /* 0x000000cb00c57213 */ /* 0x000fe20000000000 */
[----:B------:R-:W-:Y:S01]  /*4680*/  IMAD.MOV R9, RZ, RZ, -R9 ;  /* 0x000000ffff097224 */ /* 0x000fe200078e0a09 */
[----:B------:R-:W-:Y:S01]  /*4690*/  IABS R196, R198 ;  /* 0x000000c600c47213 */ /* 0x000fe20000000000 */
[C---:B------:R-:W-:Y:S01]  /*46a0*/  IMAD R39, R7.reuse, R8, R39 ;  /* 0x0000000807277224 */ /* 0x040fe200078e0227 */
[C---:B------:R-:W-:Y:S01]  /*46b0*/  LOP3.LUT R207, R0.reuse, 0x74, RZ, 0xfc, !PT ;  /* 0x0000007400cf7812 */ /* 0x040fe200078efcff */
[C---:B------:R-:W-:Y:S01]  /*46c0*/  IMAD R40, R7.reuse, R9, R40 ;  /* 0x0000000907287224 */ /* 0x040fe200078e0228 */
[----:B------:R-:W-:Y:S01]  /*46d0*/  LOP3.LUT R205, R0, 0x72, RZ, 0xfc, !PT ;  /* 0x0000007200cd7812 */ /* 0x000fe200078efcff */
[--C-:B------:R-:W-:Y:S01]  /*46e0*/  @!P4 IMAD.IADD R36, R36, 0x1, -R7.reuse ;  /* 0x000000012424c824 */ /* 0x100fe200078e0a07 */
[C---:B------:R-:W-:Y:S01]  /*46f0*/  ISETP.GT.U32.AND P4, PT, R7.reuse, R39, PT ;  /* 0x000000270700720c */ /* 0x040fe20003f84070 */
[----:B------:R-:W-:Y:S01]  /*4700*/  @!P6 IMAD.IADD R38, R38, 0x1, -R7 ;  /* 0x000000012626e824 */ /* 0x000fe200078e0a07 */
[----:B------:R-:W-:Y:S01]  /*4710*/  IABS R199, R205 ;  /* 0x000000cd00c77213 */ /* 0x000fe20000000000 */
[----:B------:R-:W-:Y:S01]  /*4720*/  @!P1 IMAD.MOV R36, RZ, RZ, -R36 ;  /* 0x000000ffff249224 */ /* 0x000fe200078e0a24 */
[C---:B------:R-:W-:Y:S01]  /*4730*/  ISETP.GT.U32.AND P1, PT, R7.reuse, R40, PT ;  /* 0x000000280700720c */ /* 0x040fe20003f24070 */
[----:B------:R-:W-:Y:S01]  /*4740*/  IMAD.HI.U32 R9, R2, R42, RZ ;  /* 0x0000002a02097227 */ /* 0x000fe200078e00ff */
[----:B------:R-:W-:-:S02]  /*4750*/  ISETP.GT.U32.AND P6, PT, R7, R38, PT ;  /* 0x000000260700720c */ /* 0x000fc40003fc4070 */
[----:B------:R-:W-:Y:S01]  /*4760*/  LOP3.LUT R206, R0, 0x70, RZ, 0xfc, !PT ;  /* 0x0000007000ce7812 */ /* 0x000fe200078efcff */
[----:B------:R-:W-:Y:S01]  /*4770*/  @!P5 IMAD.MOV R34, RZ, RZ, -R34 ;  /* 0x000000ffff22d224 */ /* 0x000fe200078e0a22 */
[----:B------:R-:W-:Y:S01]  /*4780*/  ISETP.GT.U32.AND P5, PT, R7, R37, PT ;  /* 0x000000250700720c */ /* 0x000fe20003fa4070 */
[----:B------:R-:W-:Y:S01]  /*4790*/  IMAD.MOV R9, RZ, RZ, -R9 ;  /* 0x000000ffff097224 */ /* 0x000fe200078e0a09 */
[----:B------:R-:W-:Y:S01]  /*47a0*/  IABS R200, R206 ;  /* 0x000000ce00c87213 */ /* 0x000fe20000000000 */
[----:B------:R-:W-:Y:S01]  /*47b0*/  @!P4 IMAD.IADD R39, R39, 0x1, -R7 ;  /* 0x000000012727c824 */ /* 0x000fe200078e0a07 */
[----:B------:R-:W-:Y:S01]  /*47c0*/  ISETP.GE.AND P4, PT, R44, RZ, PT ;  /* 0x000000ff2c00720c */ /* 0x000fe20003f86270 */
[----:B------:R-:W-:Y:S01]  /*47d0*/  @!P3 IMAD.MOV R35, RZ, RZ, -R35 ;  /* 0x000000ffff23b224 */ /* 0x000fe200078e0a23 */
[----:B------:R-:W-:Y:S01]  /*47e0*/  ISETP.GE.AND P3, PT, R10, RZ, PT ;  /* 0x000000ff0a00720c */ /* 0x000fe20003f66270 */
[C---:B------:R-:W-:Y:S01]  /*47f0*/  IMAD R42, R7.reuse, R9, R42 ;  /* 0x00000009072a7224 */ /* 0x040fe200078e022a */
[----:B------:R-:W-:Y:S01]  /*4800*/  LOP3.LUT R9, R0, 0x1a8, RZ, 0xfc, !PT ;  /* 0x000001a800097812 */ /* 0x000fe200078efcff */
[----:B------:R-:W-:Y:S01]  /*4810*/  @!P1 IMAD.IADD R40, R40, 0x1, -R7 ;  /* 0x0000000128289824 */ /* 0x000fe200078e0a07 */
[----:B------:R-:W-:Y:S01]  /*4820*/  ISETP.GT.U32.AND P1, PT, R7, R39, PT ;  /* 0x000000270700720c */ /* 0x000fe20003f24070 */
[----:B------:R-:W-:Y:S01]  /*4830*/  IMAD.HI.U32 R8, R2, R41, RZ ;  /* 0x0000002902087227 */ /* 0x000fe200078e00ff */
[----:B------:R-:W-:-:S02]  /*4840*/  IABS R44, R46 ;  /* 0x0000002e002c7213 */ /* 0x000fc40000000000 */
[----:B------:R-:W-:Y:S01]  /*4850*/  LOP3.LUT R208, R0, 0x68, RZ, 0xfc, !PT ;  /* 0x0000006800d07812 */ /* 0x000fe200078efcff */
[--C-:B------:R-:W-:Y:S01]  /*4860*/  @!P6 IMAD.IADD R38, R38, 0x1, -R7.reuse ;  /* 0x000000012626e824 */ /* 0x100fe200078e0a07 */
[----:B------:R-:W-:Y:S01]  /*4870*/  ISETP.GE.AND P6, PT, R43, RZ, PT ;  /* 0x000000ff2b00720c */ /* 0x000fe20003fc6270 */
[----:B------:R-:W-:Y:S01]  /*4880*/  IMAD.MOV R8, RZ, RZ, -R8 ;  /* 0x000000ffff087224 */ /* 0x000fe200078e0a08 */
[----:B------:R-:W-:Y:S01]  /*4890*/  IABS R43, R9 ;  /* 0x00000009002b7213 */ /* 0x000fe20000000000 */
[----:B------:R-:W-:Y:S01]  /*48a0*/  @!P5 IMAD.IADD R37, R37, 0x1, -R7 ;  /* 0x000000012525d824 */ /* 0x000fe200078e0a07 */
[----:B------:R-:W-:Y:S01]  /*48b0*/  ISETP.GE.AND P5, PT, R11, RZ, PT ;  /* 0x000000ff0b00720c */ /* 0x000fe20003fa6270 */
[----:B------:R-:W-:Y:S01]  /*48c0*/  IMAD R41, R7, R8, R41 ;  /* 0x0000000807297224 */ /* 0x000fe200078e0229 */
[----:B------:R-:W-:Y:S01]  /*48d0*/  IABS R11, R51 ;  /* 0x00000033000b7213 */ /* 0x000fe20000000000 */
[----:B------:R-:W-:Y:S01]  /*48e0*/  IMAD.HI.U32 R8, R2, R43, RZ ;  /* 0x0000002b02087227 */ /* 0x000fe200078e00ff */
[----:B------:R-:W-:-:S02]  /*48f0*/  IABS R204, R208 ;  /* 0x000000d000cc7213 */ /* 0x000fc40000000000 */
[C---:B------:R-:W-:Y:S01]  /*4900*/  LOP3.LUT R217, R0.reuse, 0x5a, RZ, 0xfc, !PT ;  /* 0x0000005a00d97812 */ /* 0x040fe200078efcff */
[----:B------:R-:W-:Y:S01]  /*4910*/  @!P3 IMAD.MOV R38, RZ, RZ, -R38 ;  /* 0x000000ffff26b224 */ /* 0x000fe200078e0a26 */
[----:B------:R-:W-:Y:S01]  /*4920*/  ISETP.GT.U32.AND P3, PT, R7, R41, PT ;  /* 0x000000290700720c */ /* 0x000fe20003f64070 */
[----:B------:R-:W-:Y:S01]  /*4930*/  @!P1 IMAD.IADD R39, R39, 0x1, -R7 ;  /* 0x0000000127279824 */ /* 0x000fe200078e0a07 */
[C---:B------:R-:W-:Y:S01]  /*4940*/  ISETP.GT.U32.AND P1, PT, R7.reuse, R42, PT ;  /* 0x0000002a0700720c */ /* 0x040fe20003f24070 */
[----:B------:R-:W-:Y:S01]  /*4950*/  IMAD.MOV R8, RZ, RZ, -R8 ;  /* 0x000000ffff087224 */ /* 0x000fe200078e0a08 */
[----:B------:R-:W-:Y:S01]  /*4960*/  IABS R212, R217 ;  /* 0x000000d900d47213 */ /* 0x000fe20000000000 */
[----:B------:R-:W-:Y:S01]  /*4970*/  @!P0 IMAD.MOV R37, RZ, RZ, -R37 ;  /* 0x000000ffff258224 */ /* 0x000fe200078e0a25 */
[C---:B------:R-:W-:Y:S01]  /*4980*/  ISETP.GT.U32.AND P0, PT, R7.reuse, R40, PT ;  /* 0x000000280700720c */ /* 0x040fe20003f04070 */
[C---:B------:R-:W-:Y:S01]  /*4990*/  IMAD R43, R7.reuse, R8, R43 ;  /* 0x00000008072b7224 */ /* 0x040fe200078e022b */
[C---:B------:R-:W-:Y:S01]  /*49a0*/  LOP3.LUT R218, R0.reuse, 0x58, RZ, 0xfc, !PT ;  /* 0x0000005800da7812 */ /* 0x040fe200078efcff */
[----:B------:R-:W-:Y:S01]  /*49b0*/  @!P5 IMAD.MOV R39, RZ, RZ, -R39 ;  /* 0x000000ffff27d224 */ /* 0x000fe200078e0a27 */
[----:B------:R-:W-:Y:S01]  /*49c0*/  LOP3.LUT R219, R0, 0x56, RZ, 0xfc, !PT ;  /* 0x0000005600db7812 */ /* 0x000fe200078efcff */
[----:B------:R-:W-:Y:S01]  /*49d0*/  IMAD.HI.U32 R8, R2, R44, RZ ;  /* 0x0000002c02087227 */ /* 0x000fe200078e00ff */
[----:B------:R-:W-:-:S02]  /*49e0*/  ISETP.GT.U32.AND P5, PT, R7, R43, PT ;  /* 0x0000002b0700720c */ /* 0x000fc40003fa4070 */
[----:B------:R-:W-:Y:S01]  /*49f0*/  IABS R213, R219 ;  /* 0x000000db00d57213 */ /* 0x000fe20000000000 */
[--C-:B------:R-:W-:Y:S01]  /*4a00*/  @!P3 IMAD.IADD R41, R41, 0x1, -R7.reuse ;  /* 0x000000012929b824 */ /* 0x100fe200078e0a07 */
[----:B------:R-:W-:Y:S01]  /*4a10*/  LOP3.LUT R220, R0, 0x54, RZ, 0xfc, !PT ;  /* 0x0000005400dc7812 */ /* 0x000fe200078efcff */
[--C-:B------:R-:W-:Y:S01]  /*4a20*/  @!P1 IMAD.IADD R42, R42, 0x1, -R7.reuse ;  /* 0x000000012a2a9824 */ /* 0x100fe200078e0a07 */
[----:B------:R-:W-:Y:S01]  /*4a30*/  LOP3.LUT R221, R0, 0x4c, RZ, 0xfc, !PT ;  /* 0x0000004c00dd7812 */ /* 0x000fe200078efcff */
[--C-:B------:R-:W-:Y:S01]  /*4a40*/  @!P0 IMAD.IADD R40, R40, 0x1, -R7.reuse ;  /* 0x0000000128288824 */ /* 0x100fe200078e0a07 */
[C---:B------:R-:W-:Y:S01]  /*4a50*/  ISETP.GT.U32.AND P3, PT, R7.reuse, R41, PT ;  /* 0x000000290700720c */ /* 0x040fe20003f64070 */
[----:B------:R-:W-:Y:S01]  /*4a60*/  IMAD.MOV R8, RZ, RZ, -R8 ;  /* 0x000000ffff087224 */ /* 0x000fe200078e0a08 */
[----:B------:R-:W-:Y:S01]  /*4a70*/  ISETP.GT.U32.AND P1, PT, R7, R42, PT ;  /* 0x0000002a0700720c */ /* 0x000fe20003f24070 */
[----:B------:R-:W-:Y:S01]  /*4a80*/  @!P2 IMAD.MOV R40, RZ, RZ, -R40 ;  /* 0x000000ffff28a224 */ /* 0x000fe200078e0a28 */
[----:B------:R-:W-:Y:S01]  /*4a90*/  ISETP.GE.AND P0, PT, R9, RZ, PT ;  /* 0x000000ff0900720c */ /* 0x000fe20003f06270 */
[----:B------:R-:W-:Y:S01]  /*4aa0*/  @!P5 IMAD.IADD R43, R43, 0x1, -R7 ;  /* 0x000000012b2bd824 */ /* 0x000fe200078e0a07 */
[----:B------:R-:W-:Y:S01]  /*4ab0*/  ISETP.GE.AND P2, PT, R46, RZ, PT ;  /* 0x000000ff2e00720c */ /* 0x000fe20003f46270 */
[----:B------:R-:W-:Y:S01]  /*4ac0*/  IMAD.HI.U32 R9, R2, R45, RZ ;  /* 0x0000002d02097227 */ /* 0x000fe200078e00ff */
[----:B------:R-:W-:-:S02]  /*4ad0*/  IABS R214, R220 ;  /* 0x000000dc00d67213 */ /* 0x000fc40000000000 */
[C---:B------:R-:W-:Y:S01]  /*4ae0*/  ISETP.GT.U32.AND P5, PT, R7.reuse, R43, PT ;  /* 0x0000002b0700720c */ /* 0x040fe20003fa4070 */
[----:B------:R-:W-:Y:S01]  /*4af0*/  IMAD.MOV R46, RZ, RZ, -R9 ;  /* 0x000000ffff2e7224 */ /* 0x000fe200078e0a09 */
[----:B------:R-:W-:Y:S01]  /*4b00*/  LOP3.LUT R227, R0, 0x48, RZ, 0xfc, !PT ;  /* 0x0000004800e37812 */ /* 0x000fe200078efcff */
[----:B------:R-:W-:Y:S01]  /*4b10*/  IMAD.HI.U32 R10, R2, R11, RZ ;  /* 0x0000000b020a7227 */ /* 0x000fe200078e00ff */
[C---:B------:R-:W-:Y:S02]  /*4b20*/  LOP3.LUT R225, R0.reuse, 0x46, RZ, 0xfc, !PT ;  /* 0x0000004600e17812 */ /* 0x040fe400078efcff */
[C---:B------:R-:W-:Y:S01]  /*4b30*/  LOP3.LUT R224, R0.reuse, 0x44, RZ, 0xfc, !PT ;  /* 0x0000004400e07812 */ /* 0x040fe200078efcff */
[----:B------:R-:W-:Y:S01]  /*4b40*/  IMAD R44, R7, R8, R44 ;  /* 0x00000008072c7224 */ /* 0x000fe200078e022c */
[C---:B------:R-:W-:Y:S01]  /*4b50*/  LOP3.LUT R226, R0.reuse, 0x40, RZ, 0xfc, !PT ;  /* 0x0000004000e27812 */ /* 0x040fe200078efcff */
        /* <DEDUP_REMOVED lines=12> */
[----:B------:R-:W-:Y:S01]  /*4c20*/  @!P5 IMAD.IADD R43, R43, 0x1, -R7 ;  /* 0x000000012b2bd824 */ /* 0x000fe200078e0a07 */
[----:B------:R-:W-:Y:S01]  /*4c30*/  LOP3.LUT R232, R0, 0x34, RZ, 0xfc, !PT ;  /* 0x0000003400e87812 */ /* 0x000fe200078efcff */
[----:B------:R-:W-:Y:S01]  /*4c40*/  VIADD R8, R3, 0x19e ;  /* 0x0000019e03087836 */ /* 0x000fe20000000000 */
[----:B------:R-:W-:Y:S01]  /*4c50*/  ISETP.GT.U32.AND P5, PT, R7, R46, PT ;  /* 0x0000002e0700720c */ /* 0x000fe20003fa4070 */
[----:B------:R-:W-:Y:S01]  /*4c60*/  @!P4 IMAD.MOV R42, RZ, RZ, -R42 ;  /* 0x000000ffff2ac224 */ /* 0x000fe200078e0a2a */
[----:B------:R-:W-:Y:S01]  /*4c70*/  IABS R47, R11 ;  /* 0x0000000b002f7213 */ /* 0x000fe20000000000 */
[----:B------:R-:W-:Y:S01]  /*4c80*/  IMAD.HI.U32 R10, R2, R50, RZ ;  /* 0x00000032020a7227 */ /* 0x000fe200078e00ff */
[----:B------:R-:W-:-:S02]  /*4c90*/  IABS R48, R8 ;  /* 0x0000000800307213 */ /* 0x000fc40000000000 */
[----:B------:R-:W-:Y:S01]  /*4ca0*/  ISETP.GE.AND P4, PT, R8, RZ, PT ;  /* 0x000000ff0800720c */ /* 0x000fe20003f86270 */
[--C-:B------:R-:W-:Y:S01]  /*4cb0*/  @!P1 IMAD.IADD R44, R44, 0x1, -R7.reuse ;  /* 0x000000012c2c9824 */ /* 0x100fe200078e0a07 */
[C---:B------:R-:W-:Y:S01]  /*4cc0*/  LOP3.LUT R239, R0.reuse, 0x28, RZ, 0xfc, !PT ;  /* 0x0000002800ef7812 */ /* 0x040fe200078efcff */
[--C-:B------:R-:W-:Y:S01]  /*4cd0*/  @!P6 IMAD.IADD R45, R45, 0x1, -R7.reuse ;  /* 0x000000012d2de824 */ /* 0x100fe200078e0a07 */
[----:B-1----:R-:W-:Y:S01]  /*4ce0*/  LOP3.LUT R6, R0, 0x26, RZ, 0xfc, !PT ;  /* 0x0000002600067812 */ /* 0x002fe200078efcff */
[----:B------:R-:W-:Y:S01]  /*4cf0*/  IMAD.HI.U32 R8, R2, R47, RZ ;  /* 0x0000002f02087227 */ /* 0x000fe200078e00ff */
[C---:B------:R-:W-:Y:S02]  /*4d00*/  ISETP.GT.U32.AND P1, PT, R7.reuse, R44, PT ;  /* 0x0000002c0700720c */ /* 0x040fe40003f24070 */
[----:B------:R-:W-:Y:S01]  /*4d10*/  ISETP.GT.U32.AND P6, PT, R7, R45, PT ;  /* 0x0000002d0700720c */ /* 0x000fe20003fc4070 */
[----:B------:R-:W-:Y:S01]  /*4d20*/  @!P5 IMAD.IADD R46, R46, 0x1, -R7 ;  /* 0x000000012e2ed824 */ /* 0x000fe200078e0a07 */
[----:B------:R-:W-:Y:S01]  /*4d30*/  IABS R237, R0 ;  /* 0x0000000000ed7213 */ /* 0x000fe20000000000 */
[----:B------:R-:W-:Y:S01]  /*4d40*/  IMAD.HI.U32 R9, R2, R48, RZ ;  /* 0x0000003002097227 */ /* 0x000fe200078e00ff */
[----:B------:R-:W-:-:S02]  /*4d50*/  LOP3.LUT R49, R0, 0x1a, RZ, 0xfc, !PT ;  /* 0x0000001a00317812 */ /* 0x000fc400078efcff */
[C---:B------:R-:W-:Y:S01]  /*4d60*/  ISETP.GT.U32.AND P5, PT, R7.reuse, R46, PT ;  /* 0x0000002e0700720c */ /* 0x040fe20003fa4070 */
[----:B------:R-:W-:Y:S01]  /*4d70*/  IMAD.MOV R8, RZ, RZ, -R8 ;  /* 0x000000ffff087224 */ /* 0x000fe200078e0a08 */
[----:B------:R-:W-:Y:S01]  /*4d80*/  IABS R243, R49 ;  /* 0x0000003100f37213 */ /* 0x000fe20000000000 */
[----:B------:R-:W-:Y:S01]  /*4d90*/  IMAD.MOV R9, RZ, RZ, -R9 ;  /* 0x000000ffff097224 */ /* 0x000fe200078e0a09 */
[C---:B------:R-:W-:Y:S01]  /*4da0*/  LOP3.LUT R251, R0.reuse, 0x18, RZ, 0xfc, !PT ;  /* 0x0000001800fb7812 */ /* 0x040fe200078efcff */
[----:B------:R-:W-:Y:S01]  /*4db0*/  IMAD R47, R7, R8, R47 ;  /* 0x00000008072f7224 */ /* 0x000fe200078e022f */
[----:B------:R-:W-:Y:S01]  /*4dc0*/  LOP3.LUT R8, R0, 0x19a, RZ, 0xfc, !PT ;  /* 0x0000019a00087812 */ /* 0x000fe200078efcff */
[--C-:B------:R-:W-:Y:S01]  /*4dd0*/  @!P1 IMAD.IADD R44, R44, 0x1, -R7.reuse ;  /* 0x000000012c2c9824 */ /* 0x100fe200078e0a07 */
[----:B------:R-:W-:Y:S01]  /*4de0*/  ISETP.GE.AND P1, PT, R11, RZ, PT ;  /* 0x000000ff0b00720c */ /* 0x000fe20003f26270 */
[----:B------:R-:W-:Y:S01]  /*4df0*/  IMAD.MOV R10, RZ, RZ, -R10 ;  /* 0x000000ffff0a7224 */ /* 0x000fe200078e0a0a */
[C---:B------:R-:W-:Y:S01]  /*4e00*/  LOP3.LUT R11, R0.reuse, 0x196, RZ, 0xfc, !PT ;  /* 0x00000196000b7812 */ /* 0x040fe200078efcff */
[----:B------:R-:W-:Y:S01]  /*4e10*/  IMAD R48, R7, R9, R48 ;  /* 0x0000000907307224 */ /* 0x000fe200078e0230 */
[----:B------:R-:W-:Y:S01]  /*4e20*/  LOP3.LUT R9, R0, 0x198, RZ, 0xfc, !PT ;  /* 0x0000019800097812 */ /* 0x000fe200078efcff */
[--C-:B------:R-:W-:Y:S01]  /*4e30*/  @!P6 IMAD.IADD R45, R45, 0x1, -R7.reuse ;  /* 0x000000012d2de824 */ /* 0x100fe200078e0a07 */
[C---:B------:R-:W-:Y:S01]  /*4e40*/  ISETP.GT.U32.AND P6, PT, R7.reuse, R47, PT ;  /* 0x0000002f0700720c */ /* 0x040fe20003fc4070 */
[C---:B------:R-:W-:Y:S01]  /*4e50*/  IMAD R50, R7.reuse, R10, R50 ;  /* 0x0000000a07327224 */ /* 0x040fe200078e0232 */
[----:B------:R-:W-:Y:S01]  /*4e60*/  IABS R53, R11 ;  /* 0x0000000b00357213 */ /* 0x000fe20000000000 */
        /* <DEDUP_REMOVED lines=12> */
[----:B------:R-:W-:Y:S02]  /*4f30*/  IABS R52, R9 ;  /* 0x0000000900347213 */ /* 0x000fe40000000000 */
[----:B0-----:R-:W-:Y:S01]  /*4f40*/  LOP3.LUT R5, R0, 0x1c, RZ, 0xfc, !PT ;  /* 0x0000001c00057812 */ /* 0x001fe200078efcff */
[--C-:B------:R-:W-:Y:S01]  /*4f50*/  @!P2 IMAD.IADD R48, R48, 0x1, -R7.reuse ;  /* 0x000000013030a824 */ /* 0x100fe200078e0a07 */
[C---:B------:R-:W-:Y:S01]  /*4f60*/  ISETP.GT.U32.AND P2, PT, R7.reuse, R47, PT ;  /* 0x0000002f0700720c */ /* 0x040fe20003f44070 */
[----:B------:R-:W-:Y:S01]  /*4f70*/  @!P5 IMAD.IADD R50, R50, 0x1, -R7 ;  /* 0x000000013232d824 */ /* 0x000fe200078e0a07 */
[----:B------:R-:W-:Y:S01]  /*4f80*/  IABS R242, R5 ;  /* 0x0000000500f27213 */ /* 0x000fe20000000000 */
[----:B------:R-:W-:Y:S01]  /*4f90*/  IMAD.MOV R10, RZ, RZ, -R8 ;  /* 0x000000ffff0a7224 */ /* 0x000fe200078e0a08 */
[----:B------:R-:W-:Y:S01]  /*4fa0*/  ISETP.GT.U32.AND P5, PT, R7, R48, PT ;  /* 0x000000300700720c */ /* 0x000fe20003fa4070 */
[----:B------:R-:W-:Y:S01]  /*4fb0*/  IMAD.HI.U32 R8, R2, R52, RZ ;  /* 0x0000003402087227 */ /* 0x000fe200078e00ff */
[----:B------:R-:W-:-:S02]  /*4fc0*/  LOP3.LUT R245, R0, 0x16, RZ, 0xfc, !PT ;  /* 0x0000001600f57812 */ /* 0x000fc400078efcff */
[C---:B---3--:R-:W-:Y:S01]  /*4fd0*/  LOP3.LUT R15, R0.reuse, 0x12, RZ, 0xfc, !PT ;  /* 0x00000012000f7812 */ /* 0x048fe200078efcff */
[----:B------:R-:W-:Y:S01]  /*4fe0*/  IMAD.MOV R8, RZ, RZ, -R8 ;  /* 0x000000ffff087224 */ /* 0x000fe200078e0a08 */
[----:B----4-:R-:W-:Y:S01]  /*4ff0*/  LOP3.LUT R16, R0, 0x14, RZ, 0xfc, !PT ;  /* 0x0000001400107812 */ /* 0x010fe200078efcff */
[C---:B------:R-:W-:Y:S01]  /*5000*/  IMAD R51, R7.reuse, R10, R51 ;  /* 0x0000000a07337224 */ /* 0x040fe200078e0233 */
[----:B------:R0:W-:Y:S01]  /*5010*/  STL [R1+0x58], R245 ;  /* 0x000058f501007387 */ /* 0x0001e20000100800 */
[----:B------:R-:W-:Y:S01]  /*5020*/  IMAD R52, R7, R8, R52 ;  /* 0x0000000807347224 */ /* 0x000fe200078e0234 */
[----:B------:R-:W-:Y:S01]  /*5030*/  IABS R247, R15 ;  /* 0x0000000f00f77213 */ /* 0x000fe20000000000 */
[--C-:B------:R-:W-:Y:S01]  /*5040*/  @!P2 IMAD.IADD R47, R47, 0x1, -R7.reuse ;  /* 0x000000012f2fa824 */ /* 0x100fe200078e0a07 */
[C---:B------:R-:W-:Y:S01]  /*5050*/  ISETP.GT.U32.AND P2, PT, R7.reuse, R51, PT ;  /* 0x000000330700720c */ /* 0x040fe20003f44070 */
[----:B------:R-:W-:Y:S01]  /*5060*/  @!P5 IMAD.IADD R48, R48, 0x1, -R7 ;  /* 0x000000013030d824 */ /* 0x000fe200078e0a07 */
[C---:B------:R-:W-:Y:S01]  /*5070*/  ISETP.GT.U32.AND P5, PT, R7.reuse, R52, PT ;  /* 0x000000340700720c */ /* 0x040fe20003fa4070 */
[----:B------:R-:W-:Y:S01]  /*5080*/  @!P0 IMAD.MOV R46, RZ, RZ, -R46 ;  /* 0x000000ffff2e8224 */ /* 0x000fe200078e0a2e */
[----:B------:R-:W-:Y:S01]  /*5090*/  ISETP.GT.U32.AND P0, PT, R7, R50, PT ;  /* 0x000000320700720c */ /* 0x000fe20003f04070 */
[----:B------:R-:W-:Y:S01]  /*50a0*/  IMAD.HI.U32 R8, R2, R53, RZ ;  /* 0x0000003502087227 */ /* 0x000fe200078e00ff */
[----:B0-----:R-:W-:-:S02]  /*50b0*/  IABS R245, R245 ;  /* 0x000000f500f57213 */ /* 0x001fc40000000000 */
[----:B------:R-:W-:Y:S01]  /*50c0*/  IABS R246, R16 ;  /* 0x0000001000f67213 */ /* 0x000fe20000000000 */
        /* <DEDUP_REMOVED lines=10> */
[----:B------:R-:W-:Y:S01]  /*5170*/  IMAD.HI.U32 R8, R2, R54, RZ ;  /* 0x0000003602087227 */ /* 0x000fe200078e00ff */
[----:B------:R-:W-:-:S02]  /*5180*/  ISETP.GT.U32.AND P5, PT, R7, R52, PT ;  /* 0x000000340700720c */ /* 0x000fc40003fa4070 */
[----:B------:R-:W-:Y:S01]  /*5190*/  IABS R58, R11 ;  /* 0x0000000b003a7213 */ /* 0x000fe20000000000 */
[----:B------:R-:W-:Y:S01]  /*51a0*/  @!P0 IMAD.IADD R50, R50, 0x1, -R7 ;  /* 0x0000000132328824 */ /* 0x000fe200078e0a07 */
[----:B------:R-:W-:Y:S01]  /*51b0*/  ISETP.GE.AND P0, PT, R9, RZ, PT ;  /* 0x000000ff0900720c */ /* 0x000fe20003f06270 */
[----:B------:R-:W-:Y:S01]  /*51c0*/  @!P4 IMAD.MOV R48, RZ, RZ, -R48 ;  /* 0x000000ffff30c224 */ /* 0x000fe200078e0a30 */
[C---:B------:R-:W-:Y:S01]  /*51d0*/  ISETP.GT.U32.AND P4, PT, R7.reuse, R53, PT ;  /* 0x000000350700720c */ /* 0x040fe20003f84070 */
[----:B------:R-:W-:Y:S01]  /*51e0*/  IMAD.HI.U32 R9, R2, R55, RZ ;  /* 0x0000003702097227 */ /* 0x000fe200078e00ff */
[----:B------:R-:W-:Y:S02]  /*51f0*/  IABS R248, R14 ;  /* 0x0000000e00f87213 */ /* 0x000fe40000000000 */
[----:B------:R-:W-:Y:S01]  /*5200*/  IABS R250, R13 ;  /* 0x0000000d00fa7213 */ /* 0x000fe20000000000 */
[----:B------:R-:W-:Y:S01]  /*5210*/  IMAD.MOV R10, RZ, RZ, -R8 ;  /* 0x000000ffff0a7224 */ /* 0x000fe200078e0a08 */
[C---:B------:R-:W-:Y:S01]  /*5220*/  LOP3.LUT R12, R0.reuse, 0x6, RZ, 0xfc, !PT ;  /* 0x00000006000c7812 */ /* 0x040fe200078efcff */
[----:B------:R-:W-:Y:S01]  /*5230*/  IMAD.MOV R56, RZ, RZ, -R9 ;  /* 0x000000ffff387224 */ /* 0x000fe200078e0a09 */
[C---:B------:R-:W-:Y:S01]  /*5240*/  LOP3.LUT R9, R0.reuse, 0x190, RZ, 0xfc, !PT ;  /* 0x0000019000097812 */ /* 0x040fe200078efcff */
[C---:B------:R-:W-:Y:S01]  /*5250*/  IMAD R54, R7.reuse, R10, R54 ;  /* 0x0000000a07367224 */ /* 0x040fe200078e0236 */
[C---:B------:R-:W-:Y:S01]  /*5260*/  LOP3.LUT R4, R0.reuse, 0x2, RZ, 0xfc, !PT ;  /* 0x0000000200047812 */ /* 0x040fe200078efcff */
[----:B------:R-:W-:Y:S01]  /*5270*/  IMAD R55, R7, R56, R55 ;  /* 0x0000003807377224 */ /* 0x000fe200078e0237 */
[----:B------:R-:W-:Y:S01]  /*5280*/  IABS R56, R9 ;  /* 0x0000000900387213 */ /* 0x000fe20000000000 */
[--C-:B------:R-:W-:Y:S01]  /*5290*/  @!P1 IMAD.IADD R51, R51, 0x1, -R7.reuse ;  /* 0x0000000133339824 */ /* 0x100fe200078e0a07 */
[----:B------:R-:W-:Y:S01]  /*52a0*/  LOP3.LUT R252, R0, 0x8, RZ, 0xfc, !PT ;  /* 0x0000000800fc7812 */ /* 0x000fe200078efcff */
[--C-:B------:R-:W-:Y:S01]  /*52b0*/  @!P5 IMAD.IADD R52, R52, 0x1, -R7.reuse ;  /* 0x000000013434d824 */ /* 0x100fe200078e0a07 */
[----:B------:R-:W-:Y:S01]  /*52c0*/  ISETP.GT.U32.AND P5, PT, R7, R54, PT ;  /* 0x000000360700720c */ /* 0x000fe20003fa4070 */
[----:B------:R-:W-:-:S02]  /*52d0*/  @!P4 IMAD.IADD R53, R53, 0x1, -R7 ;  /* 0x000000013535c824 */ /* 0x000fc400078e0a07 */
[----:B------:R-:W-:Y:S01]  /*52e0*/  @!P6 IMAD.MOV R51, RZ, RZ, -R51 ;  /* 0x000000ffff33e224 */ /* 0x000fe200078e0a33 */
[----:B------:R-:W-:Y:S01]  /*52f0*/  ISETP.GT.U32.AND P6, PT, R7, R55, PT ;  /* 0x000000370700720c */ /* 0x000fe20003fc4070 */
[----:B------:R-:W-:Y:S01]  /*5300*/  VIADD R8, R3, 0x18e ;  /* 0x0000018e03087836 */ /* 0x000fe20000000000 */
[----:B------:R-:W-:Y:S01]  /*5310*/  ISETP.GT.U32.AND P4, PT, R7, R53, PT ;  /* 0x000000350700720c */ /* 0x000fe20003f84070 */
[----:B------:R-:W-:Y:S01]  /*5320*/  @!P3 IMAD.MOV R50, RZ, RZ, -R50 ;  /* 0x000000ffff32b224 */ /* 0x000fe200078e0a32 */
[----:B------:R-:W-:Y:S01]  /*5330*/  ISETP.GE.AND P3, PT, R57, RZ, PT ;  /* 0x000000ff3900720c */ /* 0x000fe20003f66270 */
[----:B------:R-:W-:Y:S01]  /*5340*/  @!P0 IMAD.MOV R52, RZ, RZ, -R52 ;  /* 0x000000ffff348224 */ /* 0x000fe200078e0a34 */
[----:B------:R-:W-:Y:S02]  /*5350*/  ISETP.GE.AND P1, PT, R8, RZ, PT ;  /* 0x000000ff0800720c */ /* 0x000fe40003f26270 */
[----:B------:R-:W-:Y:S01]  /*5360*/  IABS R57, R8 ;  /* 0x0000000800397213 */ /* 0x000fe20000000000 */
[----:B------:R-:W-:Y:S01]  /*5370*/  @!P5 IMAD.IADD R54, R54, 0x1, -R7 ;  /* 0x000000013636d824 */ /* 0x000fe200078e0a07 */
[----:B------:R-:W-:Y:S01]  /*5380*/  ISETP.GE.AND P0, PT, R59, RZ, PT ;  /* 0x000000ff3b00720c */ /* 0x000fe20003f06270 */
[----:B------:R-:W-:-:S03]  /*5390*/  IMAD.HI.U32 R8, R2, R56, RZ ;  /* 0x0000003802087227 */ /* 0x000fc600078e00ff */
[----:B------:R-:W-:Y:S01]  /*53a0*/  ISETP.GT.U32.AND P5, PT, R7, R54, PT ;  /* 0x000000360700720c */ /* 0x000fe20003fa4070 */
[--C-:B------:R-:W-:Y:S02]  /*53b0*/  @!P6 IMAD.IADD R55, R55, 0x1, -R7.reuse ;  /* 0x000000013737e824 */ /* 0x100fe400078e0a07 */
[----:B------:R-:W-:Y:S01]  /*53c0*/  @!P4 IMAD.IADD R53, R53, 0x1, -R7 ;  /* 0x000000013535c824 */ /* 0x000fe200078e0a07 */
[----:B------:R-:W-:Y:S01]  /*53d0*/  ISETP.GE.AND P4, PT, R9, RZ, PT ;  /* 0x000000ff0900720c */ /* 0x000fe20003f86270 */
[----:B------:R-:W-:Y:S01]  /*53e0*/  IMAD.MOV R10, RZ, RZ, -R8 ;  /* 0x000000ffff0a7224 */ /* 0x000fe200078e0a08 */
[----:B------:R-:W-:Y:S01]  /*53f0*/  ISETP.GT.U32.AND P6, PT, R7, R55, PT ;  /* 0x000000370700720c */ /* 0x000fe20003fc4070 */
[----:B------:R-:W-:-:S04]  /*5400*/  IMAD.HI.U32 R9, R2, R58, RZ ;  /* 0x0000003a02097227 */ /* 0x000fc800078e00ff */
[----:B------:R-:W-:-:S04]  /*5410*/  IMAD.HI.U32 R8, R2, R57, RZ ;  /* 0x0000003902087227 */ /* 0x000fc800078e00ff */
[----:B------:R-:W-:Y:S02]  /*5420*/  IMAD.MOV R9, RZ, RZ, -R9 ;  /* 0x000000ffff097224 */ /* 0x000fe400078e0a09 */
[----:B------:R-:W-:Y:S02]  /*5430*/  IMAD.MOV R8, RZ, RZ, -R8 ;  /* 0x000000ffff087224 */ /* 0x000fe400078e0a08 */
[C---:B------:R-:W-:Y:S02]  /*5440*/  IMAD R56, R7.reuse, R10, R56 ;  /* 0x0000000a07387224 */ /* 0x040fe400078e0238 */
[C---:B------:R-:W-:Y:S02]  /*5450*/  IMAD R58, R7.reuse, R9, R58 ;  /* 0x00000009073a7224 */ /* 0x040fe400078e023a */
[----:B------:R-:W-:Y:S01]  /*5460*/  @!P5 IMAD.IADD R54, R54, 0x1, -R7 ;  /* 0x000000013636d824 */ /* 0x000fe200078e0a07 */
[C---:B------:R-:W-:Y:S01]  /*5470*/  ISETP.GT.U32.AND P5, PT, R7.reuse, R56, PT ;  /* 0x000000380700720c */ /* 0x040fe20003fa4070 */
[----:B------:R-:W-:Y:S01]  /*5480*/  IMAD R57, R7, R8, R57 ;  /* 0x0000000807397224 */ /* 0x000fe200078e0239 */
[----:B------:R-:W-:Y:S01]  /*5490*/  LOP3.LUT R8, R0, 0x18a, RZ, 0xfc, !PT ;  /* 0x0000018a00087812 */ /* 0x000fe200078efcff */
[----:B------:R-:W-:Y:S01]  /*54a0*/  @!P6 IMAD.IADD R55, R55, 0x1, -R7 ;  /* 0x000000013737e824 */ /* 0x000fe200078e0a07 */
[C---:B------:R-:W-:Y:S01]  /*54b0*/  ISETP.GT.U32.AND P6, PT, R7.reuse, R58, PT ;  /* 0x0000003a0700720c */ /* 0x040fe20003fc4070 */
[----:B------:R-:W-:Y:S01]  /*54c0*/  @!P3 IMAD.MOV R54, RZ, RZ, -R54 ;  /* 0x000000ffff36b224 */ /* 0x000fe200078e0a36 */
[----:B------:R-:W-:Y:S01]  /*54d0*/  ISETP.GT.U32.AND P3, PT, R7, R57, PT ;  /* 0x000000390700720c */ /* 0x000fe20003f64070 */
[----:B------:R-:W-:Y:S01]  /*54e0*/  @!P2 IMAD.MOV R53, RZ, RZ, -R53 ;  /* 0x000000ffff35a224 */ /* 0x000fe200078e0a35 */
[----:B------:R-:W-:Y:S01]  /*54f0*/  ISETP.GE.AND P2, PT, R11, RZ, PT ;  /* 0x000000ff0b00720c */ /* 0x000fe20003f46270 */
[----:B------:R-:W-:Y:S01]  /*5500*/  @!P0 IMAD.MOV R55, RZ, RZ, -R55 ;  /* 0x000000ffff378224 */ /* 0x000fe200078e0a37 */
[----:B------:R-:W-:Y:S01]  /*5510*/  IABS R59, R8 ;  /* 0x00000008003b7213 */ /* 0x000fe20000000000 */
[----:B------:R-:W-:Y:S01]  /*5520*/  IMAD.HI.U32 R9, R2, R62, RZ ;  /* 0x0000003e02097227 */ /* 0x000fe200078e00ff */
[----:B------:R-:W-:-:S03]  /*5530*/  LOP3.LUT R11, R0, 0x188, RZ, 0xfc, !PT ;  /* 0x00000188000b7812 */ /* 0x000fc600078efcff */
[--C-:B------:R-:W-:Y:S01]  /*5540*/  @!P5 IMAD.IADD R56, R56, 0x1, -R7.reuse ;  /* 0x000000013838d824 */ /* 0x100fe200078e0a07 */
[----:B------:R-:W-:Y:S01]  /*5550*/  ISETP.GE.AND P5, PT, R8, RZ, PT ;  /* 0x000000ff0800720c */ /* 0x000fe20003fa6270 */
[----:B------:R-:W-:Y:S01]  /*5560*/  @!P6 IMAD.IADD R58, R58, 0x1, -R7 ;  /* 0x000000013a3ae824 */ /* 0x000fe200078e0a07 */
[----:B------:R-:W-:Y:S01]  /*5570*/  IABS R60, R11 ;  /* 0x0000000b003c7213 */ /* 0x000fe20000000000 */
[----:B------:R-:W-:-:S03]  /*5580*/  IMAD.HI.U32 R8, R2, R59, RZ ;  /* 0x0000003b02087227 */ /* 0x000fc600078e00ff */
[----:B------:R-:W-:Y:S01]  /*5590*/  ISETP.GT.U32.AND P6, PT, R7, R58, PT ;  /* 0x0000003a0700720c */ /* 0x000fe20003fc4070 */
[----:B------:R-:W-:Y:S01]  /*55a0*/  @!P3 IMAD.IADD R57, R57, 0x1, -R7 ;  /* 0x000000013939b824 */ /* 0x000fe200078e0a07 */
[C---:B------:R-:W-:Y:S01]  /*55b0*/  ISETP.GT.U32.AND P3, PT, R7.reuse, R56, PT ;  /* 0x000000380700720c */ /* 0x040fe20003f64070 */
[----:B------:R-:W-:Y:S02]  /*55c0*/  IMAD.MOV R10, RZ, RZ, -R8 ;  /* 0x000000ffff0a7224 */ /* 0x000fe400078e0a08 */
[----:B------:R-:W-:Y:S01]  /*55d0*/  IMAD.HI.U32 R8, R2, R60, RZ ;  /* 0x0000003c02087227 */ /* 0x000fe200078e00ff */
[----:B------:R-:W-:-:S03]  /*55e0*/  ISETP.GT.U32.AND P0, PT, R7, R57, PT ;  /* 0x000000390700720c */ /* 0x000fc60003f04070 */
[----:B------:R-:W-:Y:S02]  /*55f0*/  IMAD R59, R7, R10, R59 ;  /* 0x0000000a073b7224 */ /* 0x000fe400078e023b */
[----:B------:R-:W-:Y:S02]  /*5600*/  IMAD.MOV R10, RZ, RZ, -R8 ;  /* 0x000000ffff0a7224 */ /* 0x000fe400078e0a08 */
[----:B------:R-:W-:-:S04]  /*5610*/  IMAD.HI.U32 R8, R2, R61, RZ ;  /* 0x0000003d02087227 */ /* 0x000fc800078e00ff */
[C---:B------:R-:W-:Y:S02]  /*5620*/  IMAD R60, R7.reuse, R10, R60 ;  /* 0x0000000a073c7224 */ /* 0x040fe400078e023c */
[----:B------:R-:W-:Y:S02]  /*5630*/  IMAD.MOV R8, RZ, RZ, -R8 ;  /* 0x000000ffff087224 */ /* 0x000fe400078e0a08 */
[--C-:B------:R-:W-:Y:S01]  /*5640*/  @!P3 IMAD.IADD R56, R56, 0x1, -R7.reuse ;  /* 0x000000013838b824 */ /* 0x100fe200078e0a07 */
[C---:B------:R-:W-:Y:S01]  /*5650*/  ISETP.GT.U32.AND P3, PT, R7.reuse, R59, PT ;  /* 0x0000003b0700720c */ /* 0x040fe20003f64070 */
[--C-:B------:R-:W-:Y:S01]  /*5660*/  @!P6 IMAD.IADD R58, R58, 0x1, -R7.reuse ;  /* 0x000000013a3ae824 */ /* 0x100fe200078e0a07 */
[----:B------:R-:W-:Y:S01]  /*5670*/  ISETP.GT.U32.AND P6, PT, R7, R60, PT ;  /* 0x0000003c0700720c */ /* 0x000fe20003fc4070 */
[----:B------:R-:W-:Y:S01]  /*5680*/  @!P0 IMAD.IADD R57, R57, 0x1, -R7 ;  /* 0x0000000139398824 */ /* 0x000fe200078e0a07 */
[----:B------:R-:W-:Y:S01]  /*5690*/  ISETP.GE.AND P0, PT, R11, RZ, PT ;  /* 0x000000ff0b00720c */ /* 0x000fe20003f06270 */
[----:B------:R-:W-:Y:S01]  /*56a0*/  IMAD.MOV R9, RZ, RZ, -R9 ;  /* 0x000000ffff097224 */ /* 0x000fe200078e0a09 */
[----:B------:R-:W-:Y:S01]  /*56b0*/  LOP3.LUT R11, R0, 0x182, RZ, 0xfc, !PT ;  /* 0x00000182000b7812 */ /* 0x000fe200078efcff */
[----:B------:R-:W-:-:S02]  /*56c0*/  IMAD R61, R7, R8, R61 ;  /* 0x00000008073d7224 */ /* 0x000fc400078e023d */
[C---:B------:R-:W-:Y:S01]  /*56d0*/  IMAD R62, R7.reuse, R9, R62 ;  /* 0x00000009073e7224 */ /* 0x040fe200078e023e */
[----:B------:R-:W-:Y:S01]  /*56e0*/  IABS R63, R11 ;  /* 0x0000000b003f7213 */ /* 0x000fe20000000000 */
[----:B------:R-:W-:Y:S01]  /*56f0*/  @!P1 IMAD.MOV R57, RZ, RZ, -R57 ;  /* 0x000000ffff399224 */ /* 0x000fe200078e0a39 */
[C---:B------:R-:W-:Y:S01]  /*5700*/  ISETP.GT.U32.AND P1, PT, R7.reuse, R61, PT ;  /* 0x0000003d0700720c */ /* 0x040fe20003f24070 */
[----:B------:R-:W-:Y:S01]  /*5710*/  @!P2 IMAD.MOV R58, RZ, RZ, -R58 ;  /* 0x000000ffff3aa224 */ /* 0x000fe200078e0a3a */
[----:B------:R-:W-:Y:S01]  /*5720*/  ISETP.GT.U32.AND P2, PT, R7, R62, PT ;  /* 0x0000003e0700720c */ /* 0x000fe20003f44070 */
[----:B------:R-:W-:Y:S02]  /*5730*/  VIADD R8, R3, 0x17e ;  /* 0x0000017e03087836 */ /* 0x000fe40000000000 */
[--C-:B------:R-:W-:Y:S02]  /*5740*/  @!P3 IMAD.IADD R59, R59, 0x1, -R7.reuse ;  /* 0x000000013b3bb824 */ /* 0x100fe400078e0a07 */
[----:B------:R-:W-:Y:S01]  /*5750*/  @!P6 IMAD.IADD R60, R60, 0x1, -R7 ;  /* 0x000000013c3ce824 */ /* 0x000fe200078e0a07 */
[----:B------:R-:W-:Y:S01]  /*5760*/  ISETP.GE.AND P3, PT, R8, RZ, PT ;  /* 0x000000ff0800720c */ /* 0x000fe20003f66270 */
[----:B------:R-:W-:Y:S01]  /*5770*/  @!P4 IMAD.MOV R56, RZ, RZ, -R56 ;  /* 0x000000ffff38c224 */ /* 0x000fe200078e0a38 */
[----:B------:R-:W-:Y:S01]  /*5780*/  IABS R65, R8 ;  /* 0x0000000800417213 */ /* 0x000fe20000000000 */
[----:B------:R-:W-:Y:S01]  /*5790*/  IMAD.HI.U32 R8, R2, R63, RZ ;  /* 0x0000003f02087227 */ /* 0x000fe200078e00ff */
[----:B------:R-:W-:-:S02]  /*57a0*/  ISETP.GT.U32.AND P6, PT, R7, R60, PT ;  /* 0x0000003c0700720c */ /* 0x000fc40003fc4070 */
[----:B------:R-:W-:Y:S01]  /*57b0*/  ISETP.GT.U32.AND P4, PT, R7, R59, PT ;  /* 0x0000003b0700720c */ /* 0x000fe20003f84070 */
[--C-:B------:R-:W-:Y:S01]  /*57c0*/  @!P1 IMAD.IADD R61, R61, 0x1, -R7.reuse ;  /* 0x000000013d3d9824 */ /* 0x100fe200078e0a07 */
[----:B------:R-:W-:Y:S01]  /*57d0*/  ISETP.GE.AND P1, PT, R67, RZ, PT ;  /* 0x000000ff4300720c */ /* 0x000fe20003f26270 */
[----:B------:R-:W-:Y:S01]  /*57e0*/  IMAD.MOV R8, RZ, RZ, -R8 ;  /* 0x000000ffff087224 */ /* 0x000fe200078e0a08 */
[----:B------:R-:W-:Y:S01]  /*57f0*/  IABS R67, R70 ;  /* 0x0000004600437213 */ /* 0x000fe20000000000 */
[----:B------:R-:W-:Y:S01]  /*5800*/  @!P2 IMAD.IADD R62, R62, 0x1, -R7 ;  /* 0x000000013e3ea824 */ /* 0x000fe200078e0a07 */
[C---:B------:R-:W-:Y:S01]  /*5810*/  ISETP.GT.U32.AND P2, PT, R7.reuse, R61, PT ;  /* 0x0000003d0700720c */ /* 0x040fe20003f44070 */
[----:B------:R-:W-:Y:S02]  /*5820*/  IMAD R63, R7, R8, R63 ;  /* 0x00000008073f7224 */ /* 0x000fe400078e023f */
[----:B------:R-:W-:-:S04]  /*5830*/  IMAD.HI.U32 R8, R2, R64, RZ ;  /* 0x0000004002087227 */ /* 0x000fc800078e00ff */
[----:B------:R-:W-:Y:S02]  /*5840*/  IMAD.MOV R8, RZ, RZ, -R8 ;  /* 0x000000ffff087224 */ /* 0x000fe400078e0a08 */
[--C-:B------:R-:W-:Y:S01]  /*5850*/  @!P6 IMAD.IADD R60, R60, 0x1, -R7.reuse ;  /* 0x000000013c3ce824 */ /* 0x100fe200078e0a07 */
[----:B------:R-:W-:Y:S01]  /*5860*/  ISETP.GT.U32.AND P6, PT, R7, R63, PT ;  /* 0x0000003f0700720c */ /* 0x000fe20003fc4070 */
[----:B------:R-:W-:Y:S01]  /*5870*/  @!P4 IMAD.IADD R59, R59, 0x1, -R7 ;  /* 0x000000013b3bc824 */ /* 0x000fe200078e0a07 */
[----:B------:R-:W-:Y:S01]  /*5880*/  ISETP.GE.AND P4, PT, R66, RZ, PT ;  /* 0x000000ff4200720c */ /* 0x000fe20003f86270 */
[C---:B------:R-:W-:Y:S01]  /*5890*/  IMAD R64, R7.reuse, R8, R64 ;  /* 0x0000000807407224 */ /* 0x040fe200078e0240 */
[----:B------:R-:W-:Y:S01]  /*58a0*/  IABS R66, R69 ;  /* 0x0000004500427213 */ /* 0x000fe20000000000 */
[----:B------:R-:W-:Y:S01]  /*58b0*/  @!P5 IMAD.MOV R59, RZ, RZ, -R59 ;  /* 0x000000ffff3bd224 */ /* 0x000fe200078e0a3b */
[----:B------:R-:W-:Y:S01]  /*58c0*/  ISETP.GT.U32.AND P5, PT, R7, R62, PT ;  /* 0x0000003e0700720c */ /* 0x000fe20003fa4070 */
[----:B------:R-:W-:Y:S01]  /*58d0*/  @!P2 IMAD.IADD R61, R61, 0x1, -R7 ;  /* 0x000000013d3da824 */ /* 0x000fe200078e0a07 */
[----:B------:R-:W-:Y:S01]  /*58e0*/  ISETP.GT.U32.AND P2, PT, R7, R64, PT ;  /* 0x000000400700720c */ /* 0x000fe20003f44070 */
[----:B------:R-:W-:-:S04]  /*58f0*/  IMAD.HI.U32 R9, R2, R65, RZ ;  /* 0x0000004102097227 */ /* 0x000fc800078e00ff */
[----:B------:R-:W-:Y:S02]  /*5900*/  @!P6 IMAD.IADD R63, R63, 0x1, -R7 ;  /* 0x000000013f3fe824 */ /* 0x000fe400078e0a07 */
[----:B------:R-:W-:Y:S02]  /*5910*/  IMAD.MOV R10, RZ, RZ, -R9 ;  /* 0x000000ffff0a7224 */ /* 0x000fe400078e0a09 */
[----:B------:R-:W-:Y:S01]  /*5920*/  IMAD.HI.U32 R9, R2, R67, RZ ;  /* 0x0000004302097227 */ /* 0x000fe200078e00ff */
[----:B------:R-:W-:-:S03]  /*5930*/  ISETP.GT.U32.AND P6, PT, R7, R63, PT ;  /* 0x0000003f0700720c */ /* 0x000fc60003fc4070 */
[--C-:B------:R-:W-:Y:S01]  /*5940*/  @!P5 IMAD.IADD R62, R62, 0x1, -R7.reuse ;  /* 0x000000013e3ed824 */ /* 0x100fe200078e0a07 */
[----:B------:R-:W-:Y:S01]  /*5950*/  ISETP.GE.AND P5, PT, R68, RZ, PT ;  /* 0x000000ff4400720c */ /* 0x000fe20003fa6270 */
[----:B------:R-:W-:Y:S01]  /*5960*/  @!P2 IMAD.IADD R64, R64, 0x1, -R7 ;  /* 0x000000014040a824 */ /* 0x000fe200078e0a07 */
[----:B------:R-:W-:Y:S01]  /*5970*/  ISETP.GE.AND P2, PT, R70, RZ, PT ;  /* 0x000000ff4600720c */ /* 0x000fe20003f46270 */
[----:B------:R-:W-:Y:S01]  /*5980*/  IMAD R65, R7, R10, R65 ;  /* 0x0000000a07417224 */ /* 0x000fe200078e0241 */
[----:B------:R-:W-:Y:S01]  /*5990*/  IABS R70, R72 ;  /* 0x0000004800467213 */ /* 0x000fe20000000000 */
[----:B------:R-:W-:Y:S01]  /*59a0*/  @!P0 IMAD.MOV R60, RZ, RZ, -R60 ;  /* 0x000000ffff3c8224 */ /* 0x000fe200078e0a3c */
[----:B------:R-:W-:Y:S01]  /*59b0*/  ISETP.GE.AND P0, PT, R11, RZ, PT ;  /* 0x000000ff0b00720c */ /* 0x000fe20003f06270 */
[----:B------:R-:W-:Y:S01]  /*59c0*/  IMAD.MOV R10, RZ, RZ, -R9 ;  /* 0x000000ffff0a7224 */ /* 0x000fe200078e0a09 */
[----:B------:R-:W-:Y:S01]  /*59d0*/  LOP3.LUT R9, R0, 0x178, RZ, 0xfc, !PT ;  /* 0x0000017800097812 */ /* 0x000fe200078efcff */
[----:B------:R-:W-:Y:S01]  /*59e0*/  @!P1 IMAD.MOV R62, RZ, RZ, -R62 ;  /* 0x000000ffff3e9224 */ /* 0x000fe200078e0a3e */
[----:B------:R-:W-:Y:S01]  /*59f0*/  ISETP.GT.U32.AND P1, PT, R7, R64, PT ;  /* 0x000000400700720c */ /* 0x000fe20003f24070 */
[----:B------:R-:W-:Y:S01]  /*5a00*/  IMAD.HI.U32 R8, R2, R66, RZ ;  /* 0x0000004202087227 */ /* 0x000fe200078e00ff */
[----:B------:R-:W-:-:S02]  /*5a10*/  IABS R68, R9 ;  /* 0x0000000900447213 */ /* 0x000fc40000000000 */
[----:B------:R-:W-:Y:S01]  /*5a20*/  LOP3.LUT R11, R0, 0x176, RZ, 0xfc, !PT ;  /* 0x00000176000b7812 */ /* 0x000fe200078efcff */
[----:B------:R-:W-:Y:S01]  /*5a30*/  @!P4 IMAD.MOV R61, RZ, RZ, -R61 ;  /* 0x000000ffff3dc224 */ /* 0x000fe200078e0a3d */
[----:B------:R-:W-:Y:S01]  /*5a40*/  ISETP.GT.U32.AND P4, PT, R7, R65, PT ;  /* 0x000000410700720c */ /* 0x000fe20003f84070 */
[----:B------:R-:W-:Y:S02]  /*5a50*/  IMAD.MOV R8, RZ, RZ, -R8 ;  /* 0x000000ffff087224 */ /* 0x000fe400078e0a08 */
[----:B------:R-:W-:Y:S01]  /*5a60*/  @!P6 IMAD.IADD R63, R63, 0x1, -R7 ;  /* 0x000000013f3fe824 */ /* 0x000fe200078e0a07 */
[----:B------:R-:W-:Y:S01]  /*5a70*/  ISETP.GE.AND P6, PT, R69, RZ, PT ;  /* 0x000000ff4500720c */ /* 0x000fe20003fc6270 */
[C---:B------:R-:W-:Y:S01]  /*5a80*/  IMAD R66, R7.reuse, R8, R66 ;  /* 0x0000000807427224 */ /* 0x040fe200078e0242 */
[----:B------:R-:W-:Y:S01]  /*5a90*/  IABS R69, R11 ;  /* 0x0000000b00457213 */ /* 0x000fe20000000000 */
[----:B------:R-:W-:Y:S02]  /*5aa0*/  IMAD R67, R7, R10, R67 ;  /* 0x0000000a07437224 */ /* 0x000fe400078e0243 */
[----:B------:R-:W-:-:S04]  /*5ab0*/  IMAD.HI.U32 R8, R2, R68, RZ ;  /* 0x0000004402087227 */ /* 0x000fc800078e00ff */
[----:B------:R-:W-:Y:S01]  /*5ac0*/  @!P0 IMAD.MOV R63, RZ, RZ, -R63 ;  /* 0x000000ffff3f8224 */ /* 0x000fe200078e0a3f */
[C---:B------:R-:W-:Y:S01]  /*5ad0*/  ISETP.GT.U32.AND P0, PT, R7.reuse, R66, PT ;  /* 0x000000420700720c */ /* 0x040fe20003f04070 */
[--C-:B------:R-:W-:Y:S01]  /*5ae0*/  @!P1 IMAD.IADD R64, R64, 0x1, -R7.reuse ;  /* 0x0000000140409824 */ /* 0x100fe200078e0a07 */
[----:B------:R-:W-:Y:S01]  /*5af0*/  ISETP.GT.U32.AND P1, PT, R7, R67, PT ;  /* 0x000000430700720c */ /* 0x000fe20003f24070 */
[----:B------:R-:W-:Y:S02]  /*5b00*/  IMAD.MOV R8, RZ, RZ, -R8 ;  /* 0x000000ffff087224 */ /* 0x000fe400078e0a08 */
[----:B------:R-:W-:Y:S02]  /*5b10*/  @!P4 IMAD.IADD R65, R65, 0x1, -R7 ;  /* 0x000000014141c824 */ /* 0x000fe400078e0a07 */
[C---:B------:R-:W-:Y:S02]  /*5b20*/  IMAD R68, R7.reuse, R8, R68 ;  /* 0x0000000807447224 */ /* 0x040fe400078e0244 */
[----:B------:R-:W-:Y:S01]  /*5b30*/  @!P5 IMAD.MOV R64, RZ, RZ, -R64 ;  /* 0x000000ffff40d224 */ /* 0x000fe200078e0a40 */
[C---:B------:R-:W-:Y:S01]  /*5b40*/  ISETP.GT.U32.AND P4, PT, R7.reuse, R65, PT ;  /* 0x000000410700720c */ /* 0x040fe20003f84070 */
[----:B------:R-:W-:Y:S01]  /*5b50*/  IMAD.HI.U32 R8, R2, R69, RZ ;  /* 0x0000004502087227 */ /* 0x000fe200078e00ff */
[----:B------:R-:W-:-:S03]  /*5b60*/  ISETP.GT.U32.AND P5, PT, R7, R68, PT ;  /* 0x000000440700720c */ /* 0x000fc60003fa4070 */
[--C-:B------:R-:W-:Y:S02]  /*5b70*/  @!P0 IMAD.IADD R66, R66, 0x1, -R7.reuse ;  /* 0x0000000142428824 */ /* 0x100fe400078e0a07 */
[----:B------:R-:W-:Y:S02]  /*5b80*/  @!P1 IMAD.IADD R67, R67, 0x1, -R7 ;  /* 0x0000000143439824 */ /* 0x000fe400078e0a07 */
[----:B------:R-:W-:Y:S01]  /*5b90*/  IMAD.MOV R8, RZ, RZ, -R8 ;  /* 0x000000ffff087224 */ /* 0x000fe200078e0a08 */
[C---:B------:R-:W-:Y:S01]  /*5ba0*/  ISETP.GT.U32.AND P0, PT, R7.reuse, R66, PT ;  /* 0x000000420700720c */ /* 0x040fe20003f04070 */
[----:B------:R-:W-:Y:S01]  /*5bb0*/  IMAD.HI.U32 R10, R2, R71, RZ ;  /* 0x00000047020a7227 */ /* 0x000fe200078e00ff */
[----:B------:R-:W-:-:S03]  /*5bc0*/  ISETP.GT.U32.AND P1, PT, R7, R67, PT ;  /* 0x000000430700720c */ /* 0x000fc60003f24070 */
[--C-:B------:R-:W-:Y:S01]  /*5bd0*/  @!P4 IMAD.IADD R65, R65, 0x1, -R7.reuse ;  /* 0x000000014141c824 */ /* 0x100fe200078e0a07 */
[----:B------:R-:W-:Y:S01]  /*5be0*/  ISETP.GE.AND P4, PT, R9, RZ, PT ;  /* 0x000000ff0900720c */ /* 0x000fe20003f86270 */
[----:B------:R-:W-:Y:S02]  /*5bf0*/  @!P5 IMAD.IADD R68, R68, 0x1, -R7 ;  /* 0x000000014444d824 */ /* 0x000fe400078e0a07 */
[----:B------:R-:W-:-:S03]  /*5c00*/  IMAD.HI.U32 R9, R2, R70, RZ ;  /* 0x0000004602097227 */ /* 0x000fc600078e00ff */
[C---:B------:R-:W-:Y:S01]  /*5c10*/  ISETP.GT.U32.AND P5, PT, R7.reuse, R68, PT ;  /* 0x000000440700720c */ /* 0x040fe20003fa4070 */
[----:B------:R-:W-:Y:S02]  /*5c20*/  IMAD.MOV R9, RZ, RZ, -R9 ;  /* 0x000000ffff097224 */ /* 0x000fe400078e0a09 */
[C---:B------:R-:W-:Y:S02]  /*5c30*/  IMAD R69, R7.reuse, R8, R69 ;  /* 0x0000000807457224 */ /* 0x040fe400078e0245 */
[--C-:B------:R-:W-:Y:S01]  /*5c40*/  @!P0 IMAD.IADD R66, R66, 0x1, -R7.reuse ;  /* 0x0000000142428824 */ /* 0x100fe200078e0a07 */
[----:B------:R-:W-:Y:S01]  /*5c50*/  ISETP.GE.AND P0, PT, R72, RZ, PT ;  /* 0x000000ff4800720c */ /* 0x000fe20003f06270 */
[----:B------:R-:W-:Y:S01]  /*5c60*/  IMAD R70, R7, R9, R70 ;  /* 0x0000000907467224 */ /* 0x000fe200078e0246 */
[----:B------:R-:W-:Y:S01]  /*5c70*/  IABS R72, R75 ;  /* 0x0000004b00487213 */ /* 0x000fe20000000000 */
[----:B------:R-:W-:Y:S02]  /*5c80*/  IMAD.MOV R10, RZ, RZ, -R10 ;  /* 0x000000ffff0a7224 */ /* 0x000fe400078e0a0a */
[----:B------:R-:W-:Y:S01]  /*5c90*/  @!P1 IMAD.IADD R67, R67, 0x1, -R7 ;  /* 0x0000000143439824 */ /* 0x000fe200078e0a07 */
[C---:B------:R-:W-:Y:S01]  /*5ca0*/  ISETP.GT.U32.AND P1, PT, R7.reuse, R69, PT ;  /* 0x000000450700720c */ /* 0x040fe20003f24070 */
[----:B------:R-:W-:Y:S01]  /*5cb0*/  @!P6 IMAD.MOV R66, RZ, RZ, -R66 ;  /* 0x000000ffff42e224 */ /* 0x000fe200078e0a42 */
[C---:B------:R-:W-:Y:S01]  /*5cc0*/  ISETP.GT.U32.AND P6, PT, R7.reuse, R70, PT ;  /* 0x000000460700720c */ /* 0x040fe20003fc4070 */
[----:B------:R-:W-:-:S02]  /*5cd0*/  IMAD R71, R7, R10, R71 ;  /* 0x0000000a07477224 */ /* 0x000fc400078e0247 */
[----:B------:R-:W-:Y:S02]  /*5ce0*/  @!P5 IMAD.IADD R68, R68, 0x1, -R7 ;  /* 0x000000014444d824 */ /* 0x000fe400078e0a07 */
[----:B------:R-:W-:Y:S01]  /*5cf0*/  VIADD R8, R3, 0x16e ;  /* 0x0000016e03087836 */ /* 0x000fe20000000000 */
[----:B------:R-:W-:Y:S01]  /*5d00*/  ISETP.GT.U32.AND P5, PT, R7, R71, PT ;  /* 0x000000470700720c */ /* 0x000fe20003fa4070 */
[----:B------:R-:W-:Y:S01]  /*5d10*/  @!P3 IMAD.MOV R65, RZ, RZ, -R65 ;  /* 0x000000ffff41b224 */ /* 0x000fe200078e0a41 */
[----:B------:R-:W-:Y:S01]  /*5d20*/  ISETP.GE.AND P3, PT, R11, RZ, PT ;  /* 0x000000ff0b00720c */ /* 0x000fe20003f66270 */
[----:B------:R-:W-:Y:S01]  /*5d30*/  @!P2 IMAD.MOV R67, RZ, RZ, -R67 ;  /* 0x000000ffff43a224 */ /* 0x000fe200078e0a43 */
[----:B------:R-:W-:Y:S01]  /*5d40*/  IABS R73, R8 ;  /* 0x0000000800497213 */ /* 0x000fe20000000000 */
[--C-:B------:R-:W-:Y:S01]  /*5d50*/  @!P1 IMAD.IADD R69, R69, 0x1, -R7.reuse ;  /* 0x0000000145459824 */ /* 0x100fe200078e0a07 */
[----:B------:R-:W-:Y:S01]  /*5d60*/  ISETP.GE.AND P2, PT, R8, RZ, PT ;  /* 0x000000ff0800720c */ /* 0x000fe20003f46270 */
[----:B------:R-:W-:Y:S01]  /*5d70*/  @!P6 IMAD.IADD R70, R70, 0x1, -R7 ;  /* 0x000000014646e824 */ /* 0x000fe200078e0a07 */
[----:B------:R-:W-:Y:S01]  /*5d80*/  IABS R11, R76 ;  /* 0x0000004c000b7213 */ /* 0x000fe20000000000 */
[----:B------:R-:W-:Y:S01]  /*5d90*/  IMAD.HI.U32 R8, R2, R72, RZ ;  /* 0x0000004802087227 */ /* 0x000fe200078e00ff */
[----:B------:R-:W-:-:S02]  /*5da0*/  ISETP.GT.U32.AND P1, PT, R7, R69, PT ;  /* 0x000000450700720c */ /* 0x000fc40003f24070 */
[----:B------:R-:W-:Y:S01]  /*5db0*/  ISETP.GT.U32.AND P6, PT, R7, R70, PT ;  /* 0x000000460700720c */ /* 0x000fe20003fc4070 */
[----:B------:R-:W-:Y:S02]  /*5dc0*/  @!P5 IMAD.IADD R71, R71, 0x1, -R7 ;  /* 0x000000014747d824 */ /* 0x000fe400078e0a07 */
[----:B------:R-:W-:-:S03]  /*5dd0*/  IMAD.HI.U32 R9, R2, R73, RZ ;  /* 0x0000004902097227 */ /* 0x000fc600078e00ff */
[----:B------:R-:W-:Y:S01]  /*5de0*/  ISETP.GT.U32.AND P5, PT, R7, R71, PT ;  /* 0x000000470700720c */ /* 0x000fe20003fa4070 */
[----:B------:R-:W-:Y:S01]  /*5df0*/  @!P4 IMAD.MOV R68, RZ, RZ, -R68 ;  /* 0x000000ffff44c224 */ /* 0x000fe200078e0a44 */
[----:B------:R-:W-:Y:S01]  /*5e00*/  ISETP.GE.AND P4, PT, R74, RZ, PT ;  /* 0x000000ff4a00720c */ /* 0x000fe20003f86270 */
[----:B------:R-:W-:Y:S02]  /*5e10*/  IMAD.MOV R8, RZ, RZ, -R8 ;  /* 0x000000ffff087224 */ /* 0x000fe400078e0a08 */
[----:B------:R-:W-:-:S04]  /*5e20*/  IMAD.HI.U32 R10, R2, R11, RZ ;  /* 0x0000000b020a7227 */ /* 0x000fc800078e00ff */
[----:B------:R-:W-:Y:S01]  /*5e30*/  IMAD.MOV R74, RZ, RZ, -R9 ;  /* 0x000000ffff4a7224 */ /* 0x000fe200078e0a09 */
[C---:B------:R-:W-:Y:S01]  /*5e40*/  LOP3.LUT R9, R0.reuse, 0x168, RZ, 0xfc, !PT ;  /* 0x0000016800097812 */ /* 0x040fe200078efcff */
[----:B------:R-:W-:Y:S01]  /*5e50*/  IMAD R72, R7, R8, R72 ;  /* 0x0000000807487224 */ /* 0x000fe200078e0248 */
[----:B------:R-:W-:Y:S01]  /*5e60*/  LOP3.LUT R8, R0, 0x16a, RZ, 0xfc, !PT ;  /* 0x0000016a00087812 */ /* 0x000fe200078efcff */
[----:B------:R-:W-:Y:S01]  /*5e70*/  @!P1 IMAD.IADD R69, R69, 0x1, -R7 ;  /* 0x0000000145459824 */ /* 0x000fe200078e0a07 */
[----:B------:R-:W-:Y:S01]  /*5e80*/  ISETP.GE.AND P1, PT, R75, RZ, PT ;  /* 0x000000ff4b00720c */ /* 0x000fe20003f26270 */
[----:B------:R-:W-:Y:S01]  /*5e90*/  IMAD.MOV R10, RZ, RZ, -R10 ;  /* 0x000000ffff0a7224 */ /* 0x000fe200078e0a0a */
[----:B------:R-:W-:Y:S01]  /*5ea0*/  IABS R75, R8 ;  /* 0x00000008004b7213 */ /* 0x000fe20000000000 */
[C---:B------:R-:W-:Y:S02]  /*5eb0*/  IMAD R73, R7.reuse, R74, R73 ;  /* 0x0000004a07497224 */ /* 0x040fe400078e0249 */
[----:B------:R-:W-:Y:S01]  /*5ec0*/  @!P6 IMAD.IADD R70, R70, 0x1, -R7 ;  /* 0x000000014646e824 */ /* 0x000fe200078e0a07 */
[C---:B------:R-:W-:Y:S01]  /*5ed0*/  ISETP.GT.U32.AND P6, PT, R7.reuse, R72, PT ;  /* 0x000000480700720c */ /* 0x040fe20003fc4070 */
[C---:B------:R-:W-:Y:S01]  /*5ee0*/  IMAD R74, R7.reuse, R10, R11 ;  /* 0x0000000a074a7224 */ /* 0x040fe200078e020b */
[----:B------:R-:W-:Y:S01]  /*5ef0*/  LOP3.LUT R11, R0, 0x166, RZ, 0xfc, !PT ;  /* 0x00000166000b7812 */ /* 0x000fe200078efcff */
[----:B------:R-:W-:Y:S01]  /*5f00*/  @!P3 IMAD.MOV R69, RZ, RZ, -R69 ;  /* 0x000000ffff45b224 */ /* 0x000fe200078e0a45 */
[----:B------:R-:W-:Y:S01]  /*5f10*/  ISETP.GT.U32.AND P3, PT, R7, R73, PT ;  /* 0x000000490700720c */ /* 0x000fe20003f64070 */
[----:B------:R-:W-:Y:S01]  /*5f20*/  @!P5 IMAD.IADD R71, R71, 0x1, -R7 ;  /* 0x000000014747d824 */ /* 0x000fe200078e0a07 */
[----:B------:R-:W-:Y:S01]  /*5f30*/  ISETP.GT.U32.AND P5, PT, R7, R74, PT ;  /* 0x0000004a0700720c */ /* 0x000fe20003fa4070 */
[----:B------:R-:W-:Y:S01]  /*5f40*/  @!P0 IMAD.MOV R70, RZ, RZ, -R70 ;  /* 0x000000ffff468224 */ /* 0x000fe200078e0a46 */
[----:B------:R-:W-:Y:S01]  /*5f50*/  ISETP.GE.AND P0, PT, R76, RZ, PT ;  /* 0x000000ff4c00720c */ /* 0x000fe20003f06270 */
[----:B------:R-:W-:Y:S01]  /*5f60*/  @!P4 IMAD.MOV R71, RZ, RZ, -R71 ;  /* 0x000000ffff47c224 */ /* 0x000fe200078e0a47 */
[----:B------:R-:W-:-:S02]  /*5f70*/  IABS R76, R9 ;  /* 0x00000009004c7213 */ /* 0x000fc40000000000 */
[----:B------:R-:W-:Y:S01]  /*5f80*/  IABS R77, R11 ;  /* 0x0000000b004d7213 */ /* 0x000fe20000000000 */
[----:B------:R-:W-:Y:S01]  /*5f90*/  @!P6 IMAD.IADD R72, R72, 0x1, -R7 ;  /* 0x000000014848e824 */ /* 0x000fe200078e0a07 */
[----:B------:R-:W-:Y:S01]  /*5fa0*/  ISETP.GE.AND P6, PT, R8, RZ, PT ;  /* 0x000000ff0800720c */ /* 0x000fe20003fc6270 */
[----:B------:R-:W-:-:S04]  /*5fb0*/  IMAD.HI.U32 R8, R2, R75, RZ ;  /* 0x0000004b02087227 */ /* 0x000fc800078e00ff */
[--C-:B------:R-:W-:Y:S01]  /*5fc0*/  @!P3 IMAD.IADD R73, R73, 0x1, -R7.reuse ;  /* 0x000000014949b824 */ /* 0x100fe200078e0a07 */
[C---:B------:R-:W-:Y:S01]  /*5fd0*/  ISETP.GT.U32.AND P3, PT, R7.reuse, R72, PT ;  /* 0x000000480700720c */ /* 0x040fe20003f64070 */
[----:B------:R-:W-:Y:S02]  /*5fe0*/  @!P5 IMAD.IADD R74, R74, 0x1, -R7 ;  /* 0x000000014a4ad824 */ /* 0x000fe400078e0a07 */
[----:B------:R-:W-:Y:S01]  /*5ff0*/  IMAD.MOV R10, RZ, RZ, -R8 ;  /* 0x000000ffff0a7224 */ /* 0x000fe200078e0a08 */
[C---:B------:R-:W-:Y:S01]  /*6000*/  ISETP.GT.U32.AND P5, PT, R7.reuse, R73, PT ;  /* 0x000000490700720c */ /* 0x040fe20003fa4070 */
[----:B------:R-:W-:Y:S01]  /*6010*/  IMAD.HI.U32 R8, R2, R76, RZ ;  /* 0x0000004c02087227 */ /* 0x000fe200078e00ff */
[----:B------:R-:W-:-:S03]  /*6020*/  ISETP.GT.U32.AND P4, PT, R7, R74, PT ;  /* 0x0000004a0700720c */ /* 0x000fc60003f84070 */
[----:B------:R-:W-:Y:S02]  /*6030*/  IMAD.MOV R8, RZ, RZ, -R8 ;  /* 0x000000ffff087224 */ /* 0x000fe400078e0a08 */
[C---:B------:R-:W-:Y:S02]  /*6040*/  IMAD R75, R7.reuse, R10, R75 ;  /* 0x0000000a074b7224 */ /* 0x040fe400078e024b */
[C---:B------:R-:W-:Y:S02]  /*6050*/  IMAD R76, R7.reuse, R8, R76 ;  /* 0x00000008074c7224 */ /* 0x040fe400078e024c */
[--C-:B------:R-:W-:Y:S01]  /*6060*/  @!P3 IMAD.IADD R72, R72, 0x1, -R7.reuse ;  /* 0x000000014848b824 */ /* 0x100fe200078e0a07 */
[----:B------:R-:W-:Y:S01]  /*6070*/  ISETP.GT.U32.AND P3, PT, R7, R75, PT ;  /* 0x0000004b0700720c */ /* 0x000fe20003f64070 */
[----:B------:R-:W-:Y:S01]  /*6080*/  @!P5 IMAD.IADD R73, R73, 0x1, -R7 ;  /* 0x000000014949d824 */ /* 0x000fe200078e0a07 */
[----:B------:R-:W-:Y:S01]  /*6090*/  ISETP.GT.U32.AND P5, PT, R7, R76, PT ;  /* 0x0000004c0700720c */ /* 0x000fe20003fa4070 */
[----:B------:R-:W-:-:S04]  /*60a0*/  IMAD.HI.U32 R8, R2, R77, RZ ;  /* 0x0000004d02087227 */ /* 0x000fc800078e00ff */
[----:B------:R-:W-:Y:S02]  /*60b0*/  IMAD.MOV R8, RZ, RZ, -R8 ;  /* 0x000000ffff087224 */ /* 0x000fe400078e0a08 */
[----:B------:R-:W-:Y:S02]  /*60c0*/  @!P1 IMAD.MOV R72, RZ, RZ, -R72 ;  /* 0x000000ffff489224 */ /* 0x000fe400078e0a48 */
[----:B------:R-:W-:Y:S02]  /*60d0*/  IMAD R77, R7, R8, R77 ;  /* 0x00000008074d7224 */ /* 0x000fe400078e024d */
[--C-:B------:R-:W-:Y:S01]  /*60e0*/  @!P3 IMAD.IADD R75, R75, 0x1, -R7.reuse ;  /* 0x000000014b4bb824 */ /* 0x100fe200078e0a07 */
[----:B------:R-:W-:Y:S01]  /*60f0*/  ISETP.GE.AND P3, PT, R11, RZ, PT ;  /* 0x000000ff0b00720c */ /* 0x000fe20003f66270 */
[----:B------:R-:W-:Y:S01]  /*6100*/  @!P5 IMAD.IADD R76, R76, 0x1, -R7 ;  /* 0x000000014c4cd824 */ /* 0x000fe200078e0a07 */
[----:B------:R-:W-:Y:S01]  /*6110*/  LOP3.LUT R11, R0, 0x15c, RZ, 0xfc, !PT ;  /* 0x0000015c000b7812 */ /* 0x000fe200078efcff */
[----:B------:R-:W-:Y:S01]  /*6120*/  IMAD.HI.U32 R8, R2, R78, RZ ;  /* 0x0000004e02087227 */ /* 0x000fe200078e00ff */
[----:B------:R-:W-:-:S02]  /*6130*/  ISETP.GT.U32.AND P1, PT, R7, R75, PT ;  /* 0x0000004b0700720c */ /* 0x000fc40003f24070 */
[----:B------:R-:W-:Y:S01]  /*6140*/  ISETP.GT.U32.AND P5, PT, R7, R76, PT ;  /* 0x0000004c0700720c */ /* 0x000fe20003fa4070 */
[----:B------:R-:W-:Y:S01]  /*6150*/  @!P4 IMAD.IADD R74, R74, 0x1, -R7 ;  /* 0x000000014a4ac824 */ /* 0x000fe200078e0a07 */
[----:B------:R-:W-:Y:S01]  /*6160*/  ISETP.GE.AND P4, PT, R9, RZ, PT ;  /* 0x000000ff0900720c */ /* 0x000fe20003f86270 */
[----:B------:R-:W-:Y:S01]  /*6170*/  @!P2 IMAD.MOV R73, RZ, RZ, -R73 ;  /* 0x000000ffff49a224 */ /* 0x000fe200078e0a49 */
[----:B------:R-:W-:Y:S01]  /*6180*/  ISETP.GT.U32.AND P2, PT, R7, R77, PT ;  /* 0x0000004d0700720c */ /* 0x000fe20003f44070 */
[----:B------:R-:W-:Y:S01]  /*6190*/  IMAD.HI.U32 R9, R2, R79, RZ ;  /* 0x0000004f02097227 */ /* 0x000fe200078e00ff */
[----:B------:R-:W-:-:S03]  /*61a0*/  IABS R82, R11 ;  /* 0x0000000b00527213 */ /* 0x000fc60000000000 */
[----:B------:R-:W-:Y:S02]  /*61b0*/  IMAD.MOV R10, RZ, RZ, -R8 ;  /* 0x000000ffff0a7224 */ /* 0x000fe400078e0a08 */
[----:B------:R-:W-:Y:S01]  /*61c0*/  IMAD.MOV R80, RZ, RZ, -R9 ;  /* 0x000000ffff507224 */ /* 0x000fe200078e0a09 */
[----:B------:R-:W-:Y:S01]  /*61d0*/  LOP3.LUT R9, R0, 0x160, RZ, 0xfc, !PT ;  /* 0x0000016000097812 */ /* 0x000fe200078efcff */
[C---:B------:R-:W-:Y:S02]  /*61e0*/  IMAD R78, R7.reuse, R10, R78 ;  /* 0x0000000a074e7224 */ /* 0x040fe400078e024e */
[----:B------:R-:W-:Y:S01]  /*61f0*/  IMAD R79, R7, R80, R79 ;  /* 0x00000050074f7224 */ /* 0x000fe200078e024f */
[----:B------:R-:W-:Y:S01]  /*6200*/  IABS R80, R9 ;  /* 0x0000000900507213 */ /* 0x000fe20000000000 */
[--C-:B------:R-:W-:Y:S02]  /*6210*/  @!P1 IMAD.IADD R75, R75, 0x1, -R7.reuse ;  /* 0x000000014b4b9824 */ /* 0x100fe400078e0a07 */
        /* <DEDUP_REMOVED lines=24> */
[C---:B------:R-:W-:Y:S02]  /*63a0*/  IMAD R80, R7.reuse, R10, R80 ;  /* 0x0000000a07507224 */ /* 0x040fe400078e0250 */
[----:B------:R-:W-:Y:S02]  /*63b0*/  IMAD.MOV R8, RZ, RZ, -R8 ;  /* 0x000000ffff087224 */ /* 0x000fe400078e0a08 */
        /* <DEDUP_REMOVED lines=30> */
[--C-:B------:R-:W-:Y:S01]  /*65a0*/  @!P0 IMAD.IADD R80, R80, 0x1, -R7.reuse ;  /* 0x0000000150508824 */ /* 0x100fe200078e0a07 */
[C---:B------:R-:W-:Y:S01]  /*65b0*/  ISETP.GT.U32.AND P0, PT, R7.reuse, R83, PT ;  /* 0x000000530700720c */ /* 0x040fe20003f04070 */
[----:B------:R-:W-:Y:S02]  /*65c0*/  IMAD.MOV R8, RZ, RZ, -R8 ;  /* 0x000000ffff087224 */ /* 0x000fe400078e0a08 */
        /* <DEDUP_REMOVED lines=10> */
[----:B------:R-:W-:Y:S01]  /*6670*/  ISETP.GT.U32.AND P1, PT, R7, R85, PT ;  /* 0x000000550700720c */ /* 0x000fe20003f24070 */
[--C-:B------:R-:W-:Y:S02]  /*6680*/  @!P0 IMAD.IADD R83, R83, 0x1, -R7.reuse ;  /* 0x0000000153538824 */ /* 0x100fe400078e0a07 */
[----:B------:R-:W-:Y:S01]  /*6690*/  @!P3 IMAD.MOV R82, RZ, RZ, -R82 ;  /* 0x000000ffff52b224 */ /* 0x000fe200078e0a52 */
[----:B------:R-:W-:Y:S01]  /*66a0*/  ISETP.GT.U32.AND P3, PT, R7, R86, PT ;  /* 0x000000560700720c */ /* 0x000fe20003f64070 */
[----:B------:R-:W-:Y:S02]  /*66b0*/  VIADD R8, R3, 0x14e ;  /* 0x0000014e03087836 */ /* 0x000fe40000000000 */
[----:B------:R-:W-:-:S02]  /*66c0*/  @!P6 IMAD.IADD R84, R84, 0x1, -R7 ;  /* 0x000000015454e824 */ /* 0x000fc400078e0a07 */
[----:B------:R-:W-:Y:S01]  /*66d0*/  @!P2 IMAD.MOV R80, RZ, RZ, -R80 ;  /* 0x000000ffff50a224 */ /* 0x000fe200078e0a50 */
[----:B------:R-:W-:Y:S02]  /*66e0*/  ISETP.GT.U32.AND P2, PT, R7, R83, PT ;  /* 0x000000530700720c */ /* 0x000fe40003f44070 */
[----:B------:R-:W-:Y:S01]  /*66f0*/  ISETP.GE.AND P0, PT, R8, RZ, PT ;  /* 0x000000ff0800720c */ /* 0x000fe20003f06270 */
[--C-:B------:R-:W-:Y:S01]  /*6700*/  @!P1 IMAD.IADD R85, R85, 0x1, -R7.reuse ;  /* 0x0000000155559824 */ /* 0x100fe200078e0a07 */
[----:B------:R-:W-:Y:S01]  /*6710*/  IABS R89, R8 ;  /* 0x0000000800597213 */ /* 0x000fe20000000000 */
[----:B------:R-:W-:Y:S01]  /*6720*/  IMAD.HI.U32 R8, R2, R87, RZ ;  /* 0x0000005702087227 */ /* 0x000fe200078e00ff */
[----:B------:R-:W-:Y:S02]  /*6730*/  ISETP.GT.U32.AND P6, PT, R7, R84, PT ;  /* 0x000000540700720c */ /* 0x000fe40003fc4070 */
[----:B------:R-:W-:Y:S01]  /*6740*/  ISETP.GE.AND P1, PT, R91, RZ, PT ;  /* 0x000000ff5b00720c */ /* 0x000fe20003f26270 */
[----:B------:R-:W-:Y:S01]  /*6750*/  IMAD.MOV R8, RZ, RZ, -R8 ;  /* 0x000000ffff087224 */ /* 0x000fe200078e0a08 */
[----:B------:R-:W-:Y:S01]  /*6760*/  IABS R91, R94 ;  /* 0x0000005e005b7213 */ /* 0x000fe20000000000 */
[----:B------:R-:W-:Y:S01]  /*6770*/  @!P3 IMAD.IADD R86, R86, 0x1, -R7 ;  /* 0x000000015656b824 */ /* 0x000fe200078e0a07 */
[C---:B------:R-:W-:Y:S01]  /*6780*/  ISETP.GT.U32.AND P3, PT, R7.reuse, R85, PT ;  /* 0x000000550700720c */ /* 0x040fe20003f64070 */
[----:B------:R-:W-:-:S02]  /*6790*/  IMAD R87, R7, R8, R87 ;  /* 0x0000000807577224 */ /* 0x000fc400078e0257 */
[----:B------:R-:W-:-:S04]  /*67a0*/  IMAD.HI.U32 R8, R2, R88, RZ ;  /* 0x0000005802087227 */ /* 0x000fc800078e00ff */
[----:B------:R-:W-:Y:S01]  /*67b0*/  @!P2 IMAD.IADD R83, R83, 0x1, -R7 ;  /* 0x000000015353a824 */ /* 0x000fe200078e0a07 */
[----:B------:R-:W-:Y:S01]  /*67c0*/  ISETP.GE.AND P2, PT, R90, RZ, PT ;  /* 0x000000ff5a00720c */ /* 0x000fe20003f46270 */
[----:B------:R-:W-:Y:S01]  /*67d0*/  IMAD.HI.U32 R9, R2, R89, RZ ;  /* 0x0000005902097227 */ /* 0x000fe200078e00ff */
[----:B------:R-:W-:-:S03]  /*67e0*/  IABS R90, R93 ;  /* 0x0000005d005a7213 */ /* 0x000fc60000000000 */
[----:B------:R-:W-:Y:S02]  /*67f0*/  IMAD.MOV R8, RZ, RZ, -R8 ;  /* 0x000000ffff087224 */ /* 0x000fe400078e0a08 */
[----:B------:R-:W-:Y:S01]  /*6800*/  @!P6 IMAD.IADD R84, R84, 0x1, -R7 ;  /* 0x000000015454e824 */ /* 0x000fe200078e0a07 */
[C---:B------:R-:W-:Y:S01]  /*6810*/  ISETP.GT.U32.AND P6, PT, R7.reuse, R87, PT ;  /* 0x000000570700720c */ /* 0x040fe20003fc4070 */
[----:B------:R-:W-:Y:S02]  /*6820*/  IMAD.MOV R10, RZ, RZ, -R9 ;  /* 0x000000ffff0a7224 */ /* 0x000fe400078e0a09 */
[C---:B------:R-:W-:Y:S02]  /*6830*/  IMAD R88, R7.reuse, R8, R88 ;  /* 0x0000000807587224 */ /* 0x040fe400078e0258 */
[----:B------:R-:W-:Y:S02]  /*6840*/  IMAD R89, R7, R10, R89 ;  /* 0x0000000a07597224 */ /* 0x000fe400078e0259 */
[----:B------:R-:W-:Y:S01]  /*6850*/  @!P3 IMAD.IADD R85, R85, 0x1, -R7 ;  /* 0x000000015555b824 */ /* 0x000fe200078e0a07 */
[C---:B------:R-:W-:Y:S01]  /*6860*/  ISETP.GT.U32.AND P3, PT, R7.reuse, R88, PT ;  /* 0x000000580700720c */ /* 0x040fe20003f64070 */
[----:B------:R-:W-:Y:S01]  /*6870*/  @!P4 IMAD.MOV R83, RZ, RZ, -R83 ;  /* 0x000000ffff53c224 */ /* 0x000fe200078e0a53 */
[C---:B------:R-:W-:Y:S01]  /*6880*/  ISETP.GT.U32.AND P4, PT, R7.reuse, R86, PT ;  /* 0x000000560700720c */ /* 0x040fe20003f84070 */
[----:B------:R-:W-:Y:S01]  /*6890*/  @!P2 IMAD.MOV R85, RZ, RZ, -R85 ;  /* 0x000000ffff55a224 */ /* 0x000fe200078e0a55 */
[----:B------:R-:W-:Y:S01]  /*68a0*/  ISETP.GT.U32.AND P2, PT, R7, R89, PT ;  /* 0x000000590700720c */ /* 0x000fe20003f44070 */
[----:B------:R-:W-:-:S02]  /*68b0*/  @!P6 IMAD.IADD R87, R87, 0x1, -R7 ;  /* 0x000000015757e824 */ /* 0x000fc400078e0a07 */
[----:B------:R-:W-:-:S03]  /*68c0*/  IMAD.HI.U32 R9, R2, R91, RZ ;  /* 0x0000005b02097227 */ /* 0x000fc600078e00ff */
[----:B------:R-:W-:Y:S01]  /*68d0*/  ISETP.GT.U32.AND P6, PT, R7, R87, PT ;  /* 0x000000570700720c */ /* 0x000fe20003fc4070 */
[----:B------:R-:W-:Y:S01]  /*68e0*/  @!P5 IMAD.MOV R84, RZ, RZ, -R84 ;  /* 0x000000ffff54d224 */ /* 0x000fe200078e0a54 */
[----:B------:R-:W-:Y:S01]  /*68f0*/  ISETP.GE.AND P5, PT, R11, RZ, PT ;  /* 0x000000ff0b00720c */ /* 0x000fe20003fa6270 */
[----:B------:R-:W-:Y:S01]  /*6900*/  @!P3 IMAD.IADD R88, R88, 0x1, -R7 ;  /* 0x000000015858b824 */ /* 0x000fe200078e0a07 */
[----:B------:R-:W-:Y:S01]  /*6910*/  LOP3.LUT R11, R0, 0x146, RZ, 0xfc, !PT ;  /* 0x00000146000b7812 */ /* 0x000fe200078efcff */
[----:B------:R-:W-:Y:S01]  /*6920*/  IMAD.HI.U32 R8, R2, R90, RZ ;  /* 0x0000005a02087227 */ /* 0x000fe200078e00ff */
[----:B------:R-:W-:Y:S02]  /*6930*/  ISETP.GE.AND P3, PT, R94, RZ, PT ;  /* 0x000000ff5e00720c */ /* 0x000fe40003f66270 */
[----:B------:R-:W-:Y:S01]  /*6940*/  IABS R94, R96 ;  /* 0x00000060005e7213 */ /* 0x000fe20000000000 */
[----:B------:R-:W-:Y:S01]  /*6950*/  IMAD.MOV R10, RZ, RZ, -R9 ;  /* 0x000000ffff0a7224 */ /* 0x000fe200078e0a09 */
[----:B------:R-:W-:Y:S01]  /*6960*/  LOP3.LUT R9, R0, 0x148, RZ, 0xfc, !PT ;  /* 0x0000014800097812 */ /* 0x000fe200078efcff */
[--C-:B------:R-:W-:Y:S01]  /*6970*/  @!P2 IMAD.IADD R89, R89, 0x1, -R7.reuse ;  /* 0x000000015959a824 */ /* 0x100fe200078e0a07 */
[----:B------:R-:W-:Y:S01]  /*6980*/  ISETP.GT.U32.AND P2, PT, R7, R88, PT ;  /* 0x000000580700720c */ /* 0x000fe20003f44070 */
[--C-:B------:R-:W-:Y:S01]  /*6990*/  @!P4 IMAD.IADD R86, R86, 0x1, -R7.reuse ;  /* 0x000000015656c824 */ /* 0x100fe200078e0a07 */
[----:B------:R-:W-:Y:S01]  /*69a0*/  ISETP.GE.AND P4, PT, R92, RZ, PT ;  /* 0x000000ff5c00720c */ /* 0x000fe20003f86270 */
[----:B------:R-:W-:Y:S01]  /*69b0*/  IMAD.MOV R8, RZ, RZ, -R8 ;  /* 0x000000ffff087224 */ /* 0x000fe200078e0a08 */
[----:B------:R-:W-:Y:S01]  /*69c0*/  IABS R92, R9 ;  /* 0x00000009005c7213 */ /* 0x000fe20000000000 */
[----:B------:R-:W-:Y:S01]  /*69d0*/  @!P6 IMAD.IADD R87, R87, 0x1, -R7 ;  /* 0x000000015757e824 */ /* 0x000fe200078e0a07 */
[----:B------:R-:W-:Y:S01]  /*69e0*/  ISETP.GE.AND P6, PT, R93, RZ, PT ;  /* 0x000000ff5d00720c */ /* 0x000fe20003fc6270 */
[C---:B------:R-:W-:Y:S01]  /*69f0*/  IMAD R90, R7.reuse, R8, R90 ;  /* 0x00000008075a7224 */ /* 0x040fe200078e025a */
[----:B------:R-:W-:Y:S01]  /*6a00*/  IABS R93, R11 ;  /* 0x0000000b005d7213 */ /* 0x000fe20000000000 */
[----:B------:R-:W-:-:S02]  /*6a10*/  IMAD R91, R7, R10, R91 ;  /* 0x0000000a075b7224 */ /* 0x000fc400078e025b */
[----:B------:R-:W-:-:S04]  /*6a20*/  IMAD.HI.U32 R8, R2, R92, RZ ;  /* 0x0000005c02087227 */ /* 0x000fc800078e00ff */
[----:B------:R-:W-:Y:S01]  /*6a30*/  @!P5 IMAD.MOV R87, RZ, RZ, -R87 ;  /* 0x000000ffff57d224 */ /* 0x000fe200078e0a57 */
[C---:B------:R-:W-:Y:S01]  /*6a40*/  ISETP.GT.U32.AND P5, PT, R7.reuse, R90, PT ;  /* 0x0000005a0700720c */ /* 0x040fe20003fa4070 */
[----:B------:R-:W-:Y:S01]  /*6a50*/  @!P2 IMAD.IADD R88, R88, 0x1, -R7 ;  /* 0x000000015858a824 */ /* 0x000fe200078e0a07 */
[C---:B------:R-:W-:Y:S01]  /*6a60*/  ISETP.GT.U32.AND P2, PT, R7.reuse, R91, PT ;  /* 0x0000005b0700720c */ /* 0x040fe20003f44070 */
[----:B------:R-:W-:Y:S02]  /*6a70*/  IMAD.MOV R8, RZ, RZ, -R8 ;  /* 0x000000ffff087224 */ /* 0x000fe400078e0a08 */
[----:B------:R-:W-:Y:S01]  /*6a80*/  @!P1 IMAD.MOV R86, RZ, RZ, -R86 ;  /* 0x000000ffff569224 */ /* 0x000fe200078e0a56 */
[C---:B------:R-:W-:Y:S01]  /*6a90*/  ISETP.GT.U32.AND P1, PT, R7.reuse, R89, PT ;  /* 0x000000590700720c */ /* 0x040fe20003f24070 */
[----:B------:R-:W-:Y:S02]  /*6aa0*/  IMAD R92, R7, R8, R92 ;  /* 0x00000008075c7224 */ /* 0x000fe400078e025c */
[----:B------:R-:W-:-:S02]  /*6ab0*/  @!P4 IMAD.MOV R88, RZ, RZ, -R88 ;  /* 0x000000ffff58c224 */ /* 0x000fc400078e0a58 */
[----:B------:R-:W-:Y:S01]  /*6ac0*/  IMAD.HI.U32 R8, R2, R93, RZ ;  /* 0x0000005d02087227 */ /* 0x000fe200078e00ff */
[----:B------:R-:W-:-:S03]  /*6ad0*/  ISETP.GT.U32.AND P4, PT, R7, R92, PT ;  /* 0x0000005c0700720c */ /* 0x000fc60003f84070 */
[--C-:B------:R-:W-:Y:S02]  /*6ae0*/  @!P5 IMAD.IADD R90, R90, 0x1, -R7.reuse ;  /* 0x000000015a5ad824 */ /* 0x100fe400078e0a07 */
[--C-:B------:R-:W-:Y:S02]  /*6af0*/  @!P2 IMAD.IADD R91, R91, 0x1, -R7.reuse ;  /* 0x000000015b5ba824 */ /* 0x100fe400078e0a07 */
[----:B------:R-:W-:Y:S01]  /*6b00*/  @!P1 IMAD.IADD R89, R89, 0x1, -R7 ;  /* 0x0000000159599824 */ /* 0x000fe200078e0a07 */
[C---:B------:R-:W-:Y:S01]  /*6b10*/  ISETP.GT.U32.AND P5, PT, R7.reuse, R90, PT ;  /* 0x0000005a0700720c */ /* 0x040fe20003fa4070 */
[----:B------:R-:W-:Y:S01]  /*6b20*/  IMAD.MOV R8, RZ, RZ, -R8 ;  /* 0x000000ffff087224 */ /* 0x000fe200078e0a08 */
[----:B------:R-:W-:Y:S01]  /*6b30*/  ISETP.GT.U32.AND P2, PT, R7, R91, PT ;  /* 0x0000005b0700720c */ /* 0x000fe20003f44070 */
[----:B------:R-:W-:Y:S01]  /*6b40*/  IMAD.HI.U32 R10, R2, R95, RZ ;  /* 0x0000005f020a7227 */ /* 0x000fe200078e00ff */
[----:B------:R-:W-:-:S03]  /*6b50*/  ISETP.GE.AND P1, PT, R9, RZ, PT ;  /* 0x000000ff0900720c */ /* 0x000fc60003f26270 */
[----:B------:R-:W-:-:S04]  /*6b60*/  IMAD.HI.U32 R9, R2, R94, RZ ;  /* 0x0000005e02097227 */ /* 0x000fc800078e00ff */
[----:B------:R-:W-:Y:S02]  /*6b70*/  @!P4 IMAD.IADD R92, R92, 0x1, -R7 ;  /* 0x000000015c5cc824 */ /* 0x000fe400078e0a07 */
[----:B------:R-:W-:Y:S02]  /*6b80*/  IMAD.MOV R9, RZ, RZ, -R9 ;  /* 0x000000ffff097224 */ /* 0x000fe400078e0a09 */
[C---:B------:R-:W-:Y:S01]  /*6b90*/  IMAD R93, R7.reuse, R8, R93 ;  /* 0x00000008075d7224 */ /* 0x040fe200078e025d */
[C---:B------:R-:W-:Y:S01]  /*6ba0*/  ISETP.GT.U32.AND P4, PT, R7.reuse, R92, PT ;  /* 0x0000005c0700720c */ /* 0x040fe20003f84070 */
[----:B------:R-:W-:Y:S01]  /*6bb0*/  @!P5 IMAD.IADD R90, R90, 0x1, -R7 ;  /* 0x000000015a5ad824 */ /* 0x000fe200078e0a07 */
[----:B------:R-:W-:Y:S01]  /*6bc0*/  ISETP.GE.AND P5, PT, R96, RZ, PT ;  /* 0x000000ff6000720c */ /* 0x000fe20003fa6270 */
[----:B------:R-:W-:Y:S01]  /*6bd0*/  IMAD R94, R7, R9, R94 ;  /* 0x00000009075e7224 */ /* 0x000fe200078e025e */
[----:B------:R-:W-:Y:S01]  /*6be0*/  IABS R96, R99 ;  /* 0x0000006300607213 */ /* 0x000fe20000000000 */
[----:B------:R-:W-:-:S02]  /*6bf0*/  IMAD.MOV R10, RZ, RZ, -R10 ;  /* 0x000000ffff0a7224 */ /* 0x000fc400078e0a0a */
[----:B------:R-:W-:Y:S01]  /*6c00*/  @!P2 IMAD.IADD R91, R91, 0x1, -R7 ;  /* 0x000000015b5ba824 */ /* 0x000fe200078e0a07 */
[C---:B------:R-:W-:Y:S01]  /*6c10*/  ISETP.GT.U32.AND P2, PT, R7.reuse, R93, PT ;  /* 0x0000005d0700720c */ /* 0x040fe20003f44070 */
[----:B------:R-:W-:Y:S01]  /*6c20*/  @!P6 IMAD.MOV R90, RZ, RZ, -R90 ;  /* 0x000000ffff5ae224 */ /* 0x000fe200078e0a5a */
[C---:B------:R-:W-:Y:S01]  /*6c30*/  ISETP.GT.U32.AND P6, PT, R7.reuse, R94, PT ;  /* 0x0000005e0700720c */ /* 0x040fe20003fc4070 */
[----:B------:R-:W-:Y:S02]  /*6c40*/  IMAD R95, R7, R10, R95 ;  /* 0x0000000a075f7224 */ /* 0x000fe400078e025f */
[----:B------:R-:W-:Y:S02]  /*6c50*/  @!P4 IMAD.IADD R92, R92, 0x1, -R7 ;  /* 0x000000015c5cc824 */ /* 0x000fe400078e0a07 */
[----:B------:R-:W-:Y:S01]  /*6c60*/  VIADD R8, R3, 0x13e ;  /* 0x0000013e03087836 */ /* 0x000fe20000000000 */
[----:B------:R-:W-:Y:S01]  /*6c70*/  ISETP.GT.U32.AND P4, PT, R7, R95, PT ;  /* 0x0000005f0700720c */ /* 0x000fe20003f84070 */
[----:B------:R-:W-:-:S02]  /*6c80*/  @!P3 IMAD.MOV R91, RZ, RZ, -R91 ;  /* 0x000000ffff5bb224 */ /* 0x000fc400078e0a5b */
[----:B------:R-:W-:Y:S01]  /*6c90*/  @!P0 IMAD.MOV R89, RZ, RZ, -R89 ;  /* 0x000000ffff598224 */ /* 0x000fe200078e0a59 */
[----:B------:R-:W-:Y:S01]  /*6ca0*/  IABS R97, R8 ;  /* 0x0000000800617213 */ /* 0x000fe20000000000 */
[--C-:B------:R-:W-:Y:S01]  /*6cb0*/  @!P2 IMAD.IADD R93, R93, 0x1, -R7.reuse ;  /* 0x000000015d5da824 */ /* 0x100fe200078e0a07 */
[----:B------:R-:W-:Y:S01]  /*6cc0*/  ISETP.GE.AND P3, PT, R8, RZ, PT ;  /* 0x000000ff0800720c */ /* 0x000fe20003f66270 */
[--C-:B------:R-:W-:Y:S01]  /*6cd0*/  @!P6 IMAD.IADD R94, R94, 0x1, -R7.reuse ;  /* 0x000000015e5ee824 */ /* 0x100fe200078e0a07 */
[----:B------:R-:W-:Y:S01]  /*6ce0*/  ISETP.GE.AND P0, PT, R11, RZ, PT ;  /* 0x000000ff0b00720c */ /* 0x000fe20003f06270 */
[C---:B------:R-:W-:Y:S01]  /*6cf0*/  IMAD.HI.U32 R8, R2.reuse, R96, RZ ;  /* 0x0000006002087227 */ /* 0x040fe200078e00ff */
[C---:B------:R-:W-:Y:S02]  /*6d00*/  ISETP.GT.U32.AND P2, PT, R7.reuse, R93, PT ;  /* 0x0000005d0700720c */ /* 0x040fe40003f44070 */
[----:B------:R-:W-:Y:S01]  /*6d10*/  ISETP.GT.U32.AND P6, PT, R7, R94, PT ;  /* 0x0000005e0700720c */ /* 0x000fe20003fc4070 */
[----:B------:R-:W-:Y:S01]  /*6d20*/  @!P4 IMAD.IADD R95, R95, 0x1, -R7 ;  /* 0x000000015f5fc824 */ /* 0x000fe200078e0a07 */
[----:B------:R-:W-:Y:S01]  /*6d30*/  IABS R11, R100 ;  /* 0x00000064000b7213 */ /* 0x000fe20000000000 */
[----:B------:R-:W-:-:S03]  /*6d40*/  IMAD.HI.U32 R9, R2, R97, RZ ;  /* 0x0000006102097227 */ /* 0x000fc600078e00ff */
[----:B------:R-:W-:Y:S01]  /*6d50*/  ISETP.GT.U32.AND P4, PT, R7, R95, PT ;  /* 0x0000005f0700720c */ /* 0x000fe20003f84070 */
[----:B------:R-:W-:Y:S02]  /*6d60*/  IMAD.MOV R8, RZ, RZ, -R8 ;  /* 0x000000ffff087224 */ /* 0x000fe400078e0a08 */
[----:B------:R-:W-:Y:S01]  /*6d70*/  @!P1 IMAD.MOV R92, RZ, RZ, -R92 ;  /* 0x000000ffff5c9224 */ /* 0x000fe200078e0a5c */
[----:B------:R-:W-:Y:S01]  /*6d80*/  ISETP.GE.AND P1, PT, R98, RZ, PT ;  /* 0x000000ff6200720c */ /* 0x000fe20003f26270 */
        /* <DEDUP_REMOVED lines=46> */
[--C-:B------:R-:W-:Y:S01]  /*7070*/  @!P4 IMAD.IADD R100, R100, 0x1, -R7.reuse ;  /* 0x000000016464c824 */ /* 0x100fe200078e0a07 */
[----:B------:R-:W-:Y:S01]  /*7080*/  LOP3.LUT R11, R0, 0x12c, RZ, 0xfc, !PT ;  /* 0x0000012c000b7812 */ /* 0x000fe200078efcff */
[----:B------:R-:W-:Y:S01]  /*7090*/  @!P1 IMAD.IADD R98, R98, 0x1, -R7 ;  /* 0x0000000162629824 */ /* 0x000fe200078e0a07 */
[C---:B------:R-:W-:Y:S01]  /*70a0*/  ISETP.GT.U32.AND P2, PT, R7.reuse, R99, PT ;  /* 0x000000630700720c */ /* 0x040fe20003f44070 */
[----:B------:R-:W-:Y:S01]  /*70b0*/  @!P3 IMAD.MOV R97, RZ, RZ, -R97 ;  /* 0x000000ffff61b224 */ /* 0x000fe200078e0a61 */
[----:B------:R-:W-:Y:S01]  /*70c0*/  ISETP.GT.U32.AND P4, PT, R7, R100, PT ;  /* 0x000000640700720c */ /* 0x000fe20003f84070 */
[----:B------:R-:W-:Y:S01]  /*70d0*/  IMAD.HI.U32 R8, R2, R102, RZ ;  /* 0x0000006602087227 */ /* 0x000fe200078e00ff */
[----:B------:R-:W-:-:S02]  /*70e0*/  ISETP.GE.AND P1, PT, R9, RZ, PT ;  /* 0x000000ff0900720c */ /* 0x000fc40003f26270 */
        /* <DEDUP_REMOVED lines=29> */
[----:B------:R-:W-:Y:S01]  /*72c0*/  IMAD.HI.U32 R9, R2, R106, RZ ;  /* 0x0000006a02097227 */ /* 0x000fe200078e00ff */
[----:B------:R-:W-:-:S03]  /*72d0*/  ISETP.GT.U32.AND P6, PT, R7, R103, PT ;  /* 0x000000670700720c */ /* 0x000fc60003fc4070 */
[----:B------:R-:W-:Y:S02]  /*72e0*/  IMAD.MOV R10, RZ, RZ, -R8 ;  /* 0x000000ffff0a7224 */ /* 0x000fe400078e0a08 */
[----:B------:R-:W-:Y:S02]  /*72f0*/  IMAD.MOV R9, RZ, RZ, -R9 ;  /* 0x000000ffff097224 */ /* 0x000fe400078e0a09 */
[----:B------:R-:W-:Y:S02]  /*7300*/  IMAD R104, R7, R10, R104 ;  /* 0x0000000a07687224 */ /* 0x000fe400078e0268 */
[----:B------:R-:W-:-:S04]  /*7310*/  IMAD.HI.U32 R8, R2, R105, RZ ;  /* 0x0000006902087227 */ /* 0x000fc800078e00ff */
[C---:B------:R-:W-:Y:S02]  /*7320*/  IMAD R106, R7.reuse, R9, R106 ;  /* 0x00000009076a7224 */ /* 0x040fe400078e026a */
[--C-:B------:R-:W-:Y:S01]  /*7330*/  @!P1 IMAD.IADD R102, R102, 0x1, -R7.reuse ;  /* 0x0000000166669824 */ /* 0x100fe200078e0a07 */
[----:B------:R-:W-:Y:S01]  /*7340*/  ISETP.GT.U32.AND P1, PT, R7, R104, PT ;  /* 0x000000680700720c */ /* 0x000fe20003f24070 */
[----:B------:R-:W-:Y:S02]  /*7350*/  IMAD.MOV R8, RZ, RZ, -R8 ;  /* 0x000000ffff087224 */ /* 0x000fe400078e0a08 */
[----:B------:R-:W-:Y:S01]  /*7360*/  @!P6 IMAD.IADD R103, R103, 0x1, -R7 ;  /* 0x000000016767e824 */ /* 0x000fe200078e0a07 */
[C---:B------:R-:W-:Y:S01]  /*7370*/  ISETP.GT.U32.AND P6, PT, R7.reuse, R106, PT ;  /* 0x0000006a0700720c */ /* 0x040fe20003fc4070 */
[----:B------:R-:W-:Y:S01]  /*7380*/  IMAD R105, R7, R8, R105 ;  /* 0x0000000807697224 */ /* 0x000fe200078e0269 */
[----:B------:R-:W-:Y:S01]  /*7390*/  LOP3.LUT R8, R0, 0x12a, RZ, 0xfc, !PT ;  /* 0x0000012a00087812 */ /* 0x000fe200078efcff */
[----:B------:R-:W-:-:S02]  /*73a0*/  @!P5 IMAD.MOV R102, RZ, RZ, -R102 ;  /* 0x000000ffff66d224 */ /* 0x000fc400078e0a66 */
[----:B------:R-:W-:Y:S01]  /*73b0*/  @!P0 IMAD.MOV R101, RZ, RZ, -R101 ;  /* 0x000000ffff658224 */ /* 0x000fe200078e0a65 */
[----:B------:R-:W-:Y:S01]  /*73c0*/  ISETP.GT.U32.AND P5, PT, R7, R105, PT ;  /* 0x000000690700720c */ /* 0x000fe20003fa4070 */
[----:B------:R-:W-:Y:S01]  /*73d0*/  @!P4 IMAD.MOV R103, RZ, RZ, -R103 ;  /* 0x000000ffff67c224 */ /* 0x000fe200078e0a67 */
[----:B------:R-:W-:Y:S01]  /*73e0*/  ISETP.GE.AND P0, PT, R11, RZ, PT ;  /* 0x000000ff0b00720c */ /* 0x000fe20003f06270 */
[--C-:B------:R-:W-:Y:S01]  /*73f0*/  @!P1 IMAD.IADD R104, R104, 0x1, -R7.reuse ;  /* 0x0000000168689824 */ /* 0x100fe200078e0a07 */
[----:B------:R-:W-:Y:S01]  /*7400*/  IABS R107, R8 ;  /* 0x00000008006b7213 */ /* 0x000fe20000000000 */
[----:B------:R-:W-:Y:S01]  /*7410*/  IMAD.HI.U32 R9, R2, R110, RZ ;  /* 0x0000006e02097227 */ /* 0x000fe200078e00ff */
[----:B------:R-:W-:Y:S02]  /*7420*/  LOP3.LUT R11, R0, 0x128, RZ, 0xfc, !PT ;  /* 0x00000128000b7812 */ /* 0x000fe400078efcff */
[----:B------:R-:W-:Y:S01]  /*7430*/  ISETP.GE.AND P1, PT, R8, RZ, PT ;  /* 0x000000ff0800720c */ /* 0x000fe20003f26270 */
[----:B------:R-:W-:Y:S01]  /*7440*/  @!P6 IMAD.IADD R106, R106, 0x1, -R7 ;  /* 0x000000016a6ae824 */ /* 0x000fe200078e0a07 */
[----:B------:R-:W-:Y:S01]  /*7450*/  IABS R108, R11 ;  /* 0x0000000b006c7213 */ /* 0x000fe20000000000 */
[----:B------:R-:W-:-:S03]  /*7460*/  IMAD.HI.U32 R8, R2, R107, RZ ;  /* 0x0000006b02087227 */ /* 0x000fc600078e00ff */
[----:B------:R-:W-:Y:S01]  /*7470*/  ISETP.GT.U32.AND P6, PT, R7, R106, PT ;  /* 0x0000006a0700720c */ /* 0x000fe20003fc4070 */
[----:B------:R-:W-:Y:S02]  /*7480*/  IMAD.MOV R10, RZ, RZ, -R8 ;  /* 0x000000ffff0a7224 */ /* 0x000fe400078e0a08 */
[----:B------:R-:W-:-:S04]  /*7490*/  IMAD.HI.U32 R8, R2, R108, RZ ;  /* 0x0000006c02087227 */ /* 0x000fc800078e00ff */
[----:B------:R-:W-:Y:S01]  /*74a0*/  @!P5 IMAD.IADD R105, R105, 0x1, -R7 ;  /* 0x000000016969d824 */ /* 0x000fe200078e0a07 */
[C---:B------:R-:W-:Y:S01]  /*74b0*/  ISETP.GT.U32.AND P5, PT, R7.reuse, R104, PT ;  /* 0x000000680700720c */ /* 0x040fe20003fa4070 */
[C---:B------:R-:W-:Y:S02]  /*74c0*/  IMAD R107, R7.reuse, R10, R107 ;  /* 0x0000000a076b7224 */ /* 0x040fe400078e026b */
[----:B------:R-:W-:Y:S01]  /*74d0*/  IMAD.MOV R10, RZ, RZ, -R8 ;  /* 0x000000ffff0a7224 */ /* 0x000fe200078e0a08 */
[C---:B------:R-:W-:Y:S01]  /*74e0*/  ISETP.GT.U32.AND P4, PT, R7.reuse, R105, PT ;  /* 0x000000690700720c */ /* 0x040fe20003f84070 */
[----:B------:R-:W-:Y:S02]  /*74f0*/  @!P6 IMAD.IADD R106, R106, 0x1, -R7 ;  /* 0x000000016a6ae824 */ /* 0x000fe400078e0a07 */
[----:B------:R-:W-:Y:S02]  /*7500*/  IMAD R108, R7, R10, R108 ;  /* 0x0000000a076c7224 */ /* 0x000fe400078e026c */
[----:B------:R-:W-:-:S03]  /*7510*/  IMAD.HI.U32 R8, R2, R109, RZ ;  /* 0x0000006d02087227 */ /* 0x000fc600078e00ff */
[C---:B------:R-:W-:Y:S01]  /*7520*/  ISETP.GT.U32.AND P6, PT, R7.reuse, R108, PT ;  /* 0x0000006c0700720c */ /* 0x040fe20003fc4070 */
[--C-:B------:R-:W-:Y:S01]  /*7530*/  @!P5 IMAD.IADD R104, R104, 0x1, -R7.reuse ;  /* 0x000000016868d824 */ /* 0x100fe200078e0a07 */
[----:B------:R-:W-:Y:S01]  /*7540*/  ISETP.GT.U32.AND P5, PT, R7, R107, PT ;  /* 0x0000006b0700720c */ /* 0x000fe20003fa4070 */
[----:B------:R-:W-:Y:S02]  /*7550*/  IMAD.MOV R8, RZ, RZ, -R8 ;  /* 0x000000ffff087224 */ /* 0x000fe400078e0a08 */
[----:B------:R-:W-:Y:S01]  /*7560*/  @!P4 IMAD.IADD R105, R105, 0x1, -R7 ;  /* 0x000000016969c824 */ /* 0x000fe200078e0a07 */
[----:B------:R-:W-:Y:S01]  /*7570*/  ISETP.GE.AND P4, PT, R11, RZ, PT ;  /* 0x000000ff0b00720c */ /* 0x000fe20003f86270 */
[----:B------:R-:W-:Y:S01]  /*7580*/  IMAD.MOV R9, RZ, RZ, -R9 ;  /* 0x000000ffff097224 */ /* 0x000fe200078e0a09 */
[----:B------:R-:W-:Y:S01]  /*7590*/  LOP3.LUT R11, R0, 0x122, RZ, 0xfc, !PT ;  /* 0x00000122000b7812 */ /* 0x000fe200078efcff */
[----:B------:R-:W-:Y:S02]  /*75a0*/  IMAD R109, R7, R8, R109 ;  /* 0x00000008076d7224 */ /* 0x000fe400078e026d */
[----:B------:R-:W-:Y:S01]  /*75b0*/  VIADD R8, R3, 0x11e ;  /* 0x0000011e03087836 */ /* 0x000fe20000000000 */
[----:B------:R-:W-:Y:S01]  /*75c0*/  IABS R111, R11 ;  /* 0x0000000b006f7213 */ /* 0x000fe20000000000 */
[----:B------:R-:W-:-:S02]  /*75d0*/  IMAD R110, R7, R9, R110 ;  /* 0x00000009076e7224 */ /* 0x000fc400078e026e */
[----:B------:R-:W-:Y:S01]  /*75e0*/  @!P6 IMAD.IADD R108, R108, 0x1, -R7 ;  /* 0x000000016c6ce824 */ /* 0x000fe200078e0a07 */
[----:B------:R-:W-:Y:S01]  /*75f0*/  IABS R113, R8 ;  /* 0x0000000800717213 */ /* 0x000fe20000000000 */
[----:B------:R-:W-:Y:S01]  /*7600*/  @!P2 IMAD.MOV R105, RZ, RZ, -R105 ;  /* 0x000000ffff69a224 */ /* 0x000fe200078e0a69 */
[----:B------:R-:W-:Y:S01]  /*7610*/  ISETP.GT.U32.AND P2, PT, R7, R109, PT ;  /* 0x0000006d0700720c */ /* 0x000fe20003f44070 */
[----:B------:R-:W-:Y:S01]  /*7620*/  @!P5 IMAD.IADD R107, R107, 0x1, -R7 ;  /* 0x000000016b6bd824 */ /* 0x000fe200078e0a07 */
[----:B------:R-:W-:Y:S01]  /*7630*/  ISETP.GE.AND P5, PT, R8, RZ, PT ;  /* 0x000000ff0800720c */ /* 0x000fe20003fa6270 */
[----:B------:R-:W-:Y:S01]  /*7640*/  @!P0 IMAD.MOV R106, RZ, RZ, -R106 ;  /* 0x000000ffff6a8224 */ /* 0x000fe200078e0a6a */
[C---:B------:R-:W-:Y:S01]  /*7650*/  ISETP.GT.U32.AND P6, PT, R7.reuse, R108, PT ;  /* 0x0000006c0700720c */ /* 0x040fe20003fc4070 */
[----:B------:R-:W-:Y:S01]  /*7660*/  IMAD.HI.U32 R8, R2, R111, RZ ;  /* 0x0000006f02087227 */ /* 0x000fe200078e00ff */
[----:B------:R-:W-:-:S03]  /*7670*/  ISETP.GT.U32.AND P0, PT, R7, R110, PT ;  /* 0x0000006e0700720c */ /* 0x000fc60003f04070 */
[----:B------:R-:W-:Y:S02]  /*7680*/  IMAD.MOV R8, RZ, RZ, -R8 ;  /* 0x000000ffff087224 */ /* 0x000fe400078e0a08 */
[----:B------:R-:W-:Y:S01]  /*7690*/  @!P3 IMAD.MOV R104, RZ, RZ, -R104 ;  /* 0x000000ffff68b224 */ /* 0x000fe200078e0a68 */
[C---:B------:R-:W-:Y:S01]  /*76a0*/  ISETP.GT.U32.AND P3, PT, R7.reuse, R107, PT ;  /* 0x0000006b0700720c */ /* 0x040fe20003f64070 */
[----:B------:R-:W-:Y:S02]  /*76b0*/  IMAD R111, R7, R8, R111 ;  /* 0x00000008076f7224 */ /* 0x000fe400078e026f */
[--C-:B------:R-:W-:Y:S01]  /*76c0*/  @!P2 IMAD.IADD R109, R109, 0x1, -R7.reuse ;  /* 0x000000016d6da824 */ /* 0x100fe200078e0a07 */
[----:B------:R-:W-:Y:S01]  /*76d0*/  ISETP.GE.AND P2, PT, R115, RZ, PT ;  /* 0x000000ff7300720c */ /* 0x000fe20003f46270 */
[--C-:B------:R-:W-:Y:S01]  /*76e0*/  @!P6 IMAD.IADD R108, R108, 0x1, -R7.reuse ;  /* 0x000000016c6ce824 */ /* 0x100fe200078e0a07 */
[C---:B------:R-:W-:Y:S01]  /*76f0*/  ISETP.GT.U32.AND P6, PT, R7.reuse, R111, PT ;  /* 0x0000006f0700720c */ /* 0x040fe20003fc4070 */
[----:B------:R-:W-:Y:S01]  /*7700*/  @!P0 IMAD.IADD R110, R110, 0x1, -R7 ;  /* 0x000000016e6e8824 */ /* 0x000fe200078e0a07 */
[----:B------:R-:W-:Y:S01]  /*7710*/  ISETP.GT.U32.AND P0, PT, R7, R109, PT ;  /* 0x0000006d0700720c */ /* 0x000fe20003f04070 */
[----:B------:R-:W-:Y:S01]  /*7720*/  IMAD.HI.U32 R8, R2, R112, RZ ;  /* 0x0000007002087227 */ /* 0x000fe200078e00ff */
[----:B------:R-:W-:-:S03]  /*7730*/  IABS R115, R118 ;  /* 0x0000007600737213 */ /* 0x000fc60000000000 */
[----:B------:R-:W-:Y:S02]  /*7740*/  IMAD.MOV R8, RZ, RZ, -R8 ;  /* 0x000000ffff087224 */ /* 0x000fe400078e0a08 */
[--C-:B------:R-:W-:Y:S01]  /*7750*/  @!P3 IMAD.IADD R107, R107, 0x1, -R7.reuse ;  /* 0x000000016b6bb824 */ /* 0x100fe200078e0a07 */
[----:B------:R-:W-:Y:S01]  /*7760*/  ISETP.GE.AND P3, PT, R114, RZ, PT ;  /* 0x000000ff7200720c */ /* 0x000fe20003f66270 */
[----:B------:R-:W-:Y:S01]  /*7770*/  IMAD R112, R7, R8, R112 ;  /* 0x0000000807707224 */ /* 0x000fe200078e0270 */
[----:B------:R-:W-:Y:S01]  /*7780*/  IABS R114, R117 ;  /* 0x0000007500727213 */ /* 0x000fe20000000000 */
[--C-:B------:R-:W-:Y:S01]  /*7790*/  @!P6 IMAD.IADD R111, R111, 0x1, -R7.reuse ;  /* 0x000000016f6fe824 */ /* 0x100fe200078e0a07 */
[----:B------:R-:W-:Y:S01]  /*77a0*/  ISETP.GT.U32.AND P6, PT, R7, R110, PT ;  /* 0x0000006e0700720c */ /* 0x000fe20003fc4070 */
[----:B------:R-:W-:Y:S01]  /*77b0*/  @!P0 IMAD.IADD R109, R109, 0x1, -R7 ;  /* 0x000000016d6d8824 */ /* 0x000fe200078e0a07 */
[----:B------:R-:W-:Y:S01]  /*77c0*/  ISETP.GT.U32.AND P0, PT, R7, R112, PT ;  /* 0x000000700700720c */ /* 0x000fe20003f04070 */
[----:B------:R-:W-:-:S04]  /*77d0*/  IMAD.HI.U32 R9, R2, R113, RZ ;  /* 0x0000007102097227 */ /* 0x000fc800078e00ff */
[----:B------:R-:W-:Y:S02]  /*77e0*/  IMAD.MOV R10, RZ, RZ, -R9 ;  /* 0x000000ffff0a7224 */ /* 0x000fe400078e0a09 */
[----:B------:R-:W-:Y:S01]  /*77f0*/  @!P1 IMAD.MOV R107, RZ, RZ, -R107 ;  /* 0x000000ffff6b9224 */ /* 0x000fe200078e0a6b */
[C---:B------:R-:W-:Y:S01]  /*7800*/  ISETP.GT.U32.AND P1, PT, R7.reuse, R111, PT ;  /* 0x0000006f0700720c */ /* 0x040fe20003f24070 */
[----:B------:R-:W-:Y:S02]  /*7810*/  IMAD R113, R7, R10, R113 ;  /* 0x0000000a07717224 */ /* 0x000fe400078e0271 */
[----:B------:R-:W-:Y:S01]  /*7820*/  @!P4 IMAD.MOV R108, RZ, RZ, -R108 ;  /* 0x000000ffff6cc224 */ /* 0x000fe200078e0a6c */
[----:B------:R-:W-:Y:S01]  /*7830*/  ISETP.GE.AND P4, PT, R11, RZ, PT ;  /* 0x000000ff0b00720c */ /* 0x000fe20003f86270 */
[--C-:B------:R-:W-:Y:S01]  /*7840*/  @!P6 IMAD.IADD R110, R110, 0x1, -R7.reuse ;  /* 0x000000016e6ee824 */ /* 0x100fe200078e0a07 */
[----:B------:R-:W-:Y:S01]  /*7850*/  ISETP.GE.AND P6, PT, R116, RZ, PT ;  /* 0x000000ff7400720c */ /* 0x000fe20003fc6270 */
[----:B------:R-:W-:Y:S01]  /*7860*/  @!P0 IMAD.IADD R112, R112, 0x1, -R7 ;  /* 0x0000000170708824 */ /* 0x000fe200078e0a07 */
[----:B------:R-:W-:Y:S01]  /*7870*/  LOP3.LUT R11, R0, 0x116, RZ, 0xfc, !PT ;  /* 0x00000116000b7812 */ /* 0x000fe200078efcff */
[----:B------:R-:W-:Y:S01]  /*7880*/  IMAD.HI.U32 R8, R2, R114, RZ ;  /* 0x0000007202087227 */ /* 0x000fe200078e00ff */
[----:B------:R-:W-:-:S02]  /*7890*/  ISETP.GE.AND P0, PT, R118, RZ, PT ;  /* 0x000000ff7600720c */ /* 0x000fc40003f06270 */
[----:B------:R-:W-:Y:S01]  /*78a0*/  IABS R118, R120 ;  /* 0x0000007800767213 */ /* 0x000fe20000000000 */
[----:B------:R-:W-:-:S04]  /*78b0*/  IMAD.HI.U32 R9, R2, R115, RZ ;  /* 0x0000007302097227 */ /* 0x000fc800078e00ff */
[----:B------:R-:W-:Y:S01]  /*78c0*/  @!P3 IMAD.MOV R109, RZ, RZ, -R109 ;  /* 0x000000ffff6db224 */ /* 0x000fe200078e0a6d */
[C---:B------:R-:W-:Y:S01]  /*78d0*/  ISETP.GT.U32.AND P3, PT, R7.reuse, R113, PT ;  /* 0x000000710700720c */ /* 0x040fe20003f64070 */
[----:B------:R-:W-:Y:S01]  /*78e0*/  @!P2 IMAD.MOV R110, RZ, RZ, -R110 ;  /* 0x000000ffff6ea224 */ /* 0x000fe200078e0a6e */
[----:B------:R-:W-:Y:S01]  /*78f0*/  ISETP.GT.U32.AND P2, PT, R7, R112, PT ;  /* 0x000000700700720c */ /* 0x000fe20003f44070 */
[----:B------:R-:W-:Y:S02]  /*7900*/  IMAD.MOV R8, RZ, RZ, -R8 ;  /* 0x000000ffff087224 */ /* 0x000fe400078e0a08 */
[----:B------:R-:W-:Y:S01]  /*7910*/  IMAD.MOV R10, RZ, RZ, -R9 ;  /* 0x000000ffff0a7224 */ /* 0x000fe200078e0a09 */
[----:B------:R-:W-:Y:S01]  /*7920*/  LOP3.LUT R9, R0, 0x118, RZ, 0xfc, !PT ;  /* 0x0000011800097812 */ /* 0x000fe200078efcff */
[----:B------:R-:W-:Y:S01]  /*7930*/  @!P1 IMAD.IADD R111, R111, 0x1, -R7 ;  /* 0x000000016f6f9824 */ /* 0x000fe200078e0a07 */
[----:B------:R-:W-:Y:S01]  /*7940*/  ISETP.GE.AND P1, PT, R117, RZ, PT ;  /* 0x000000ff7500720c */ /* 0x000fe20003f26270 */
[C---:B------:R-:W-:Y:S01]  /*7950*/  IMAD R114, R7.reuse, R8, R114 ;  /* 0x0000000807727224 */ /* 0x040fe200078e0272 */
[----:B------:R-:W-:Y:S01]  /*7960*/  IABS R116, R9 ;  /* 0x0000000900747213 */ /* 0x000fe20000000000 */
[C---:B------:R-:W-:Y:S01]  /*7970*/  IMAD R115, R7.reuse, R10, R115 ;  /* 0x0000000a07737224 */ /* 0x040fe200078e0273 */
[----:B------:R-:W-:Y:S01]  /*7980*/  IABS R117, R11 ;  /* 0x0000000b00757213 */ /* 0x000fe20000000000 */
[----:B------:R-:W-:Y:S01]  /*7990*/  @!P4 IMAD.MOV R111, RZ, RZ, -R111 ;  /* 0x000000ffff6fc224 */ /* 0x000fe200078e0a6f */
[----:B------:R-:W-:Y:S01]  /*79a0*/  ISETP.GT.U32.AND P4, PT, R7, R114, PT ;  /* 0x000000720700720c */ /* 0x000fe20003f84070 */
[----:B------:R-:W-:-:S02]  /*79b0*/  @!P3 IMAD.IADD R113, R113, 0x1, -R7 ;  /* 0x000000017171b824 */ /* 0x000fc400078e0a07 */
[----:B------:R-:W-:-:S03]  /*79c0*/  IMAD.HI.U32 R8, R2, R116, RZ ;  /* 0x0000007402087227 */ /* 0x000fc600078e00ff */
[C---:B------:R-:W-:Y:S01]  /*79d0*/  ISETP.GT.U32.AND P3, PT, R7.reuse, R113, PT ;  /* 0x000000710700720c */ /* 0x040fe20003f64070 */
[--C-:B------:R-:W-:Y:S01]  /*79e0*/  @!P2 IMAD.IADD R112, R112, 0x1, -R7.reuse ;  /* 0x000000017070a824 */ /* 0x100fe200078e0a07 */
[C---:B------:R-:W-:Y:S01]  /*79f0*/  ISETP.GT.U32.AND P2, PT, R7.reuse, R115, PT ;  /* 0x000000730700720c */ /* 0x040fe20003f44070 */
[----:B------:R-:W-:Y:S02]  /*7a00*/  IMAD.MOV R8, RZ, RZ, -R8 ;  /* 0x000000ffff087224 */ /* 0x000fe400078e0a08 */
[----:B------:R-:W-:Y:S02]  /*7a10*/  @!P6 IMAD.MOV R112, RZ, RZ, -R112 ;  /* 0x000000ffff70e224 */ /* 0x000fe400078e0a70 */
[C---:B------:R-:W-:Y:S02]  /*7a20*/  IMAD R116, R7.reuse, R8, R116 ;  /* 0x0000000807747224 */ /* 0x040fe400078e0274 */
[----:B------:R-:W-:Y:S02]  /*7a30*/  @!P4 IMAD.IADD R114, R114, 0x1, -R7 ;  /* 0x000000017272c824 */ /* 0x000fe400078e0a07 */
[----:B------:R-:W-:Y:S01]  /*7a40*/  IMAD.HI.U32 R8, R2, R117, RZ ;  /* 0x0000007502087227 */ /* 0x000fe200078e00ff */
[----:B------:R-:W-:-:S02]  /*7a50*/  ISETP.GT.U32.AND P6, PT, R7, R116, PT ;  /* 0x000000740700720c */ /* 0x000fc40003fc4070 */
        /* <DEDUP_REMOVED lines=8> */
[--C-:B------:R-:W-:Y:S02]  /*7ae0*/  @!P6 IMAD.IADD R116, R116, 0x1, -R7.reuse ;  /* 0x000000017474e824 */ /* 0x100fe400078e0a07 */
[----:B------:R-:W-:Y:S01]  /*7af0*/  @!P4 IMAD.IADD R114, R114, 0x1, -R7 ;  /* 0x000000017272c824 */ /* 0x000fe200078e0a07 */
[----:B------:R-:W-:Y:S01]  /*7b00*/  ISETP.GE.AND P4, PT, R120, RZ, PT ;  /* 0x000000ff7800720c */ /* 0x000fe20003f86270 */
[C---:B------:R-:W-:Y:S01]  /*7b10*/  IMAD R117, R7.reuse, R8, R117 ;  /* 0x0000000807757224 */ /* 0x040fe200078e0275 */
[C---:B------:R-:W-:Y:S01]  /*7b20*/  ISETP.GT.U32.AND P6, PT, R7.reuse, R116, PT ;  /* 0x000000740700720c */ /* 0x040fe20003fc4070 */
[----:B------:R-:W-:Y:S01]  /*7b30*/  IMAD R118, R7, R9, R118 ;  /* 0x0000000907767224 */ /* 0x000fe200078e0276 */
[----:B------:R-:W-:Y:S01]  /*7b40*/  IABS R120, R123 ;  /* 0x0000007b00787213 */ /* 0x000fe20000000000 */
[----:B------:R-:W-:-:S04]  /*7b50*/  IMAD.HI.U32 R10, R2, R119, RZ ;  /* 0x00000077020a7227 */ /* 0x000fc800078e00ff */
[--C-:B------:R-:W-:Y:S01]  /*7b60*/  @!P2 IMAD.IADD R115, R115, 0x1, -R7.reuse ;  /* 0x000000017373a824 */ /* 0x100fe200078e0a07 */
[C---:B------:R-:W-:Y:S01]  /*7b70*/  ISETP.GT.U32.AND P2, PT, R7.reuse, R117, PT ;  /* 0x000000750700720c */ /* 0x040fe20003f44070 */
[----:B------:R-:W-:Y:S01]  /*7b80*/  @!P1 IMAD.MOV R114, RZ, RZ, -R114 ;  /* 0x000000ffff729224 */ /* 0x000fe200078e0a72 */
[C---:B------:R-:W-:Y:S01]  /*7b90*/  ISETP.GT.U32.AND P1, PT, R7.reuse, R118, PT ;  /* 0x000000760700720c */ /* 0x040fe20003f24070 */
[----:B------:R-:W-:Y:S02]  /*7ba0*/  IMAD.MOV R10, RZ, RZ, -R10 ;  /* 0x000000ffff0a7224 */ /* 0x000fe400078e0a0a */
[----:B------:R-:W-:Y:S02]  /*7bb0*/  @!P6 IMAD.IADD R116, R116, 0x1, -R7 ;  /* 0x000000017474e824 */ /* 0x000fe400078e0a07 */
[----:B------:R-:W-:Y:S02]  /*7bc0*/  IMAD R119, R7, R10, R119 ;  /* 0x0000000a07777224 */ /* 0x000fe400078e0277 */
[----:B------:R-:W-:-:S02]  /*7bd0*/  VIADD R8, R3, 0x10e ;  /* 0x0000010e03087836 */ /* 0x000fc40000000000 */
[----:B------:R-:W-:Y:S01]  /*7be0*/  @!P0 IMAD.MOV R115, RZ, RZ, -R115 ;  /* 0x000000ffff738224 */ /* 0x000fe200078e0a73 */
[----:B------:R-:W-:Y:S01]  /*7bf0*/  ISETP.GT.U32.AND P6, PT, R7, R119, PT ;  /* 0x000000770700720c */ /* 0x000fe20003fc4070 */
[--C-:B------:R-:W-:Y:S01]  /*7c00*/  @!P2 IMAD.IADD R117, R117, 0x1, -R7.reuse ;  /* 0x000000017575a824 */ /* 0x100fe200078e0a07 */
[----:B------:R-:W-:Y:S01]  /*7c10*/  ISETP.GE.AND P0, PT, R8, RZ, PT ;  /* 0x000000ff0800720c */ /* 0x000fe20003f06270 */
[----:B------:R-:W-:Y:S01]  /*7c20*/  @!P1 IMAD.IADD R118, R118, 0x1, -R7 ;  /* 0x0000000176769824 */ /* 0x000fe200078e0a07 */
[----:B------:R-:W-:Y:S01]  /*7c30*/  IABS R121, R8 ;  /* 0x0000000800797213 */ /* 0x000fe20000000000 */
[C---:B------:R-:W-:Y:S01]  /*7c40*/  IMAD.HI.U32 R8, R2.reuse, R120, RZ ;  /* 0x0000007802087227 */ /* 0x040fe200078e00ff */
[C---:B------:R-:W-:Y:S02]  /*7c50*/  ISETP.GT.U32.AND P2, PT, R7.reuse, R117, PT ;  /* 0x000000750700720c */ /* 0x040fe40003f44070 */
[----:B------:R-:W-:Y:S01]  /*7c60*/  ISETP.GT.U32.AND P1, PT, R7, R118, PT ;  /* 0x000000760700720c */ /* 0x000fe20003f24070 */
[----:B------:R-:W-:Y:S01]  /*7c70*/  @!P5 IMAD.MOV R113, RZ, RZ, -R113 ;  /* 0x000000ffff71d224 */ /* 0x000fe200078e0a71 */
[----:B------:R-:W-:Y:S01]  /*7c80*/  ISETP.GE.AND P5, PT, R11, RZ, PT ;  /* 0x000000ff0b00720c */ /* 0x000fe20003fa6270 */
[----:B------:R-:W-:Y:S01]  /*7c90*/  IMAD.HI.U32 R9, R2, R121, RZ ;  /* 0x0000007902097227 */ /* 0x000fe200078e00ff */
[----:B------:R-:W-:-:S03]  /*7ca0*/  IABS R11, R124 ;  /* 0x0000007c000b7213 */ /* 0x000fc60000000000 */
[----:B------:R-:W-:Y:S02]  /*7cb0*/  IMAD.MOV R8, RZ, RZ, -R8 ;  /* 0x000000ffff087224 */ /* 0x000fe400078e0a08 */
[----:B------:R-:W-:Y:S01]  /*7cc0*/  @!P3 IMAD.MOV R116, RZ, RZ, -R116 ;  /* 0x000000ffff74b224 */ /* 0x000fe200078e0a74 */
[----:B------:R-:W-:Y:S01]  /*7cd0*/  ISETP.GE.AND P3, PT, R122, RZ, PT ;  /* 0x000000ff7a00720c */ /* 0x000fe20003f66270 */
[----:B------:R-:W-:Y:S02]  /*7ce0*/  @!P6 IMAD.IADD R119, R119, 0x1, -R7 ;  /* 0x000000017777e824 */ /* 0x000fe400078e0a07 */
[----:B------:R-:W-:Y:S01]  /*7cf0*/  IMAD.MOV R122, RZ, RZ, -R9 ;  /* 0x000000ffff7a7224 */ /* 0x000fe200078e0a09 */
[----:B------:R-:W-:Y:S01]  /*7d00*/  LOP3.LUT R9, R0, 0x108, RZ, 0xfc, !PT ;  /* 0x0000010800097812 */ /* 0x000fe200078efcff */
[C---:B------:R-:W-:Y:S01]  /*7d10*/  IMAD R120, R7.reuse, R8, R120 ;  /* 0x0000000807787224 */ /* 0x040fe200078e0278 */
[----:B------:R-:W-:Y:S01]  /*7d20*/  ISETP.GT.U32.AND P6, PT, R7, R119, PT ;  /* 0x000000770700720c */ /* 0x000fe20003fc4070 */
[----:B------:R-:W-:Y:S01]  /*7d30*/  IMAD.HI.U32 R10, R2, R11, RZ ;  /* 0x0000000b020a7227 */ /* 0x000fe200078e00ff */
[----:B------:R-:W-:-:S03]  /*7d40*/  LOP3.LUT R8, R0, 0x10a, RZ, 0xfc, !PT ;  /* 0x0000010a00087812 */ /* 0x000fc600078efcff */
[----:B------:R-:W-:Y:S01]  /*7d50*/  @!P2 IMAD.IADD R117, R117, 0x1, -R7 ;  /* 0x000000017575a824 */ /* 0x000fe200078e0a07 */
[----:B------:R-:W-:Y:S01]  /*7d60*/  ISETP.GE.AND P2, PT, R123, RZ, PT ;  /* 0x000000ff7b00720c */ /* 0x000fe20003f46270 */
[C---:B------:R-:W-:Y:S01]  /*7d70*/  IMAD R121, R7.reuse, R122, R121 ;  /* 0x0000007a07797224 */ /* 0x040fe200078e0279 */
[----:B------:R-:W-:Y:S01]  /*7d80*/  IABS R123, R8 ;  /* 0x00000008007b7213 */ /* 0x000fe20000000000 */
[----:B------:R-:W-:Y:S01]  /*7d90*/  @!P1 IMAD.IADD R118, R118, 0x1, -R7 ;  /* 0x0000000176769824 */ /* 0x000fe200078e0a07 */
[C---:B------:R-:W-:Y:S01]  /*7da0*/  ISETP.GT.U32.AND P1, PT, R7.reuse, R120, PT ;  /* 0x000000780700720c */ /* 0x040fe20003f24070 */
[----:B------:R-:W-:Y:S02]  /*7db0*/  IMAD.MOV R10, RZ, RZ, -R10 ;  /* 0x000000ffff0a7224 */ /* 0x000fe400078e0a0a */
[----:B------:R-:W-:Y:S01]  /*7dc0*/  @!P5 IMAD.MOV R117, RZ, RZ, -R117 ;  /* 0x000000ffff75d224 */ /* 0x000fe200078e0a75 */
[C---:B------:R-:W-:Y:S01]  /*7dd0*/  ISETP.GT.U32.AND P5, PT, R7.reuse, R121, PT ;  /* 0x000000790700720c */ /* 0x040fe20003fa4070 */
[----:B------:R-:W-:Y:S01]  /*7de0*/  IMAD R122, R7, R10, R11 ;  /* 0x0000000a077a7224 */ /* 0x000fe200078e020b */
[----:B------:R-:W-:Y:S01]  /*7df0*/  LOP3.LUT R11, R0, 0x106, RZ, 0xfc, !PT ;  /* 0x00000106000b7812 */ /* 0x000fe200078efcff */
[----:B------:R-:W-:-:S02]  /*7e00*/  @!P6 IMAD.IADD R119, R119, 0x1, -R7 ;  /* 0x000000017777e824 */ /* 0x000fc400078e0a07 */
[----:B------:R-:W-:Y:S01]  /*7e10*/  @!P4 IMAD.MOV R118, RZ, RZ, -R118 ;  /* 0x000000ffff76c224 */ /* 0x000fe200078e0a76 */
[----:B------:R-:W-:Y:S01]  /*7e20*/  ISETP.GT.U32.AND P6, PT, R7, R122, PT ;  /* 0x0000007a0700720c */ /* 0x000fe20003fc4070 */
[----:B------:R-:W-:Y:S01]  /*7e30*/  @!P3 IMAD.MOV R119, RZ, RZ, -R119 ;  /* 0x000000ffff77b224 */ /* 0x000fe200078e0a77 */
[----:B------:R-:W-:Y:S01]  /*7e40*/  ISETP.GE.AND P4, PT, R124, RZ, PT ;  /* 0x000000ff7c00720c */ /* 0x000fe20003f86270 */
[--C-:B------:R-:W-:Y:S01]  /*7e50*/  @!P1 IMAD.IADD R120, R120, 0x1, -R7.reuse ;  /* 0x0000000178789824 */ /* 0x100fe200078e0a07 */
[----:B------:R-:W-:Y:S01]  /*7e60*/  ISETP.GE.AND P1, PT, R8, RZ, PT ;  /* 0x000000ff0800720c */ /* 0x000fe20003f26270 */
[----:B------:R-:W-:Y:S01]  /*7e70*/  IMAD.HI.U32 R8, R2, R123, RZ ;  /* 0x0000007b02087227 */ /* 0x000fe200078e00ff */
[----:B------:R-:W-:Y:S02]  /*7e80*/  IABS R124, R9 ;  /* 0x00000009007c7213 */ /* 0x000fe40000000000 */
[----:B------:R-:W-:Y:S01]  /*7e90*/  IABS R125, R11 ;  /* 0x0000000b007d7213 */ /* 0x000fe20000000000 */
[----:B------:R-:W-:Y:S01]  /*7ea0*/  @!P5 IMAD.IADD R121, R121, 0x1, -R7 ;  /* 0x000000017979d824 */ /* 0x000fe200078e0a07 */
[----:B------:R-:W-:Y:S01]  /*7eb0*/  ISETP.GT.U32.AND P5, PT, R7, R120, PT ;  /* 0x000000780700720c */ /* 0x000fe20003fa4070 */
[----:B------:R-:W-:-:S02]  /*7ec0*/  IMAD.MOV R10, RZ, RZ, -R8 ;  /* 0x000000ffff0a7224 */ /* 0x000fc400078e0a08 */
[----:B------:R-:W-:Y:S01]  /*7ed0*/  @!P6 IMAD.IADD R122, R122, 0x1, -R7 ;  /* 0x000000017a7ae824 */ /* 0x000fe200078e0a07 */
[----:B------:R-:W-:Y:S01]  /*7ee0*/  ISETP.GT.U32.AND P6, PT, R7, R121, PT ;  /* 0x000000790700720c */ /* 0x000fe20003fc4070 */
[----:B------:R-:W-:-:S03]  /*7ef0*/  IMAD.HI.U32 R8, R2, R124, RZ ;  /* 0x0000007c02087227 */ /* 0x000fc600078e00ff */
[C---:B------:R-:W-:Y:S01]  /*7f00*/  ISETP.GT.U32.AND P3, PT, R7.reuse, R122, PT ;  /* 0x0000007a0700720c */ /* 0x040fe20003f64070 */
[C---:B------:R-:W-:Y:S02]  /*7f10*/  IMAD R123, R7.reuse, R10, R123 ;  /* 0x0000000a077b7224 */ /* 0x040fe400078e027b */
[----:B------:R-:W-:Y:S02]  /*7f20*/  IMAD.MOV R8, RZ, RZ, -R8 ;  /* 0x000000ffff087224 */ /* 0x000fe400078e0a08 */
[--C-:B------:R-:W-:Y:S01]  /*7f30*/  @!P5 IMAD.IADD R120, R120, 0x1, -R7.reuse ;  /* 0x000000017878d824 */ /* 0x100fe200078e0a07 */
[C---:B------:R-:W-:Y:S01]  /*7f40*/  ISETP.GT.U32.AND P5, PT, R7.reuse, R123, PT ;  /* 0x0000007b0700720c */ /* 0x040fe20003fa4070 */
[----:B------:R-:W-:Y:S02]  /*7f50*/  IMAD R124, R7, R8, R124 ;  /* 0x00000008077c7224 */ /* 0x000fe400078e027c */
[----:B------:R-:W-:Y:S02]  /*7f60*/  @!P6 IMAD.IADD R121, R121, 0x1, -R7 ;  /* 0x000000017979e824 */ /* 0x000fe400078e0a07 */
[----:B------:R-:W-:Y:S01]  /*7f70*/  IMAD.HI.U32 R8, R2, R125, RZ ;  /* 0x0000007d02087227 */ /* 0x000fe200078e00ff */
[----:B------:R-:W-:-:S03]  /*7f80*/  ISETP.GT.U32.AND P6, PT, R7, R124, PT ;  /* 0x0000007c0700720c */ /* 0x000fc60003fc4070 */
[----:B------:R-:W-:Y:S02]  /*7f90*/  IMAD.MOV R8, RZ, RZ, -R8 ;  /* 0x000000ffff087224 */ /* 0x000fe400078e0a08 */
[----:B------:R-:W-:Y:S02]  /*7fa0*/  @!P2 IMAD.MOV R120, RZ, RZ, -R120 ;  /* 0x000000ffff78a224 */ /* 0x000fe400078e0a78 */
[----:B------:R-:W-:Y:S01]  /*7fb0*/  @!P5 IMAD.IADD R123, R123, 0x1, -R7 ;  /* 0x000000017b7bd824 */ /* 0x000fe200078e0a07 */
[----:B------:R-:W-:Y:S01]  /*7fc0*/  ISETP.GE.AND P5, PT, R11, RZ, PT ;  /* 0x000000ff0b00720c */ /* 0x000fe20003fa6270 */
[C---:B------:R-:W-:Y:S01]  /*7fd0*/  IMAD R125, R7.reuse, R8, R125 ;  /* 0x00000008077d7224 */ /* 0x040fe200078e027d */
[----:B------:R-:W-:Y:S01]  /*7fe0*/  LOP3.LUT R11, R0, 0xfc, RZ, 0xfc, !PT ;  /* 0x000000fc000b7812 */ /* 0x000fe200078efcff */
[--C-:B------:R-:W-:Y:S01]  /*7ff0*/  @!P3 IMAD.IADD R122, R122, 0x1, -R7.reuse ;  /* 0x000000017a7ab824 */ /* 0x100fe200078e0a07 */
[----:B------:R-:W-:Y:S01]  /*8000*/  ISETP.GT.U32.AND P2, PT, R7, R123, PT ;  /* 0x0000007b0700720c */ /* 0x000fe20003f44070 */
[----:B------:R-:W-:Y:S01]  /*8010*/  @!P6 IMAD.IADD R124, R124, 0x1, -R7 ;  /* 0x000000017c7ce824 */ /* 0x000fe200078e0a07 */
[----:B------:R-:W-:Y:S01]  /*8020*/  ISETP.GE.AND P3, PT, R9, RZ, PT ;  /* 0x000000ff0900720c */ /* 0x000fe20003f66270 */
[----:B------:R-:W-:Y:S01]  /*8030*/  @!P0 IMAD.MOV R121, RZ, RZ, -R121 ;  /* 0x000000ffff798224 */ /* 0x000fe200078e0a79 */
[C---:B------:R-:W-:Y:S01]  /*8040*/  ISETP.GT.U32.AND P0, PT, R7.reuse, R125, PT ;  /* 0x0000007d0700720c */ /* 0x040fe20003f04070 */
[----:B------:R-:W-:Y:S01]  /*8050*/  IMAD.HI.U32 R9, R2, R127, RZ ;  /* 0x0000007f02097227 */ /* 0x000fe200078e00ff */
[----:B------:R-:W-:-:S02]  /*8060*/  ISETP.GT.U32.AND P6, PT, R7, R124, PT ;  /* 0x0000007c0700720c */ /* 0x000fc40003fc4070 */
[----:B------:R-:W-:Y:S01]  /*8070*/  IABS R130, R11 ;  /* 0x0000000b00827213 */ /* 0x000fe20000000000 */
[----:B------:R-:W-:-:S04]  /*8080*/  IMAD.HI.U32 R8, R2, R126, RZ ;  /* 0x0000007e02087227 */ /* 0x000fc800078e00ff */
[----:B------:R-:W-:Y:S01]  /*8090*/  IMAD.MOV R128, RZ, RZ, -R9 ;  /* 0x000000ffff807224 */ /* 0x000fe200078e0a09 */
[----:B------:R-:W-:Y:S01]  /*80a0*/  LOP3.LUT R9, R0, 0x100, RZ, 0xfc, !PT ;  /* 0x0000010000097812 */ /* 0x000fe200078efcff */
[----:B------:R-:W-:Y:S02]  /*80b0*/  IMAD.MOV R10, RZ, RZ, -R8 ;  /* 0x000000ffff0a7224 */ /* 0x000fe400078e0a08 */
[----:B------:R-:W-:Y:S01]  /*80c0*/  IMAD R127, R7, R128, R127 ;  /* 0x00000080077f7224 */ /* 0x000fe200078e027f */
[----:B------:R-:W-:Y:S01]  /*80d0*/  IABS R128, R9 ;  /* 0x0000000900807213 */ /* 0x000fe20000000000 */
[--C-:B------:R-:W-:Y:S02]  /*80e0*/  @!P2 IMAD.IADD R123, R123, 0x1, -R7.reuse ;  /* 0x000000017b7ba824 */ /* 0x100fe400078e0a07 */
[----:B------:R-:W-:Y:S02]  /*80f0*/  IMAD R126, R7, R10, R126 ;  /* 0x0000000a077e7224 */ /* 0x000fe400078e027e */
[----:B------:R-:W-:-:S02]  /*8100*/  @!P0 IMAD.IADD R125, R125, 0x1, -R7 ;  /* 0x000000017d7d8824 */ /* 0x000fc400078e0a07 */
[----:B------:R-:W-:Y:S01]  /*8110*/  @!P1 IMAD.MOV R123, RZ, RZ, -R123 ;  /* 0x000000ffff7b9224 */ /* 0x000fe200078e0a7b */
[C---:B------:R-:W-:Y:S01]  /*8120*/  ISETP.GT.U32.AND P1, PT, R7.reuse, R127, PT ;  /* 0x0000007f0700720c */ /* 0x040fe20003f24070 */
[----:B------:R-:W-:Y:S01]  /*8130*/  @!P6 IMAD.IADD R124, R124, 0x1, -R7 ;  /* 0x000000017c7ce824 */ /* 0x000fe200078e0a07 */
        /* <DEDUP_REMOVED lines=8> */
[----:B------:R-:W-:Y:S01]  /*81c0*/  IMAD.HI.U32 R8, R2, R128, RZ ;  /* 0x0000008002087227 */ /* 0x000fe200078e00ff */
[----:B------:R-:W-:-:S03]  /*81d0*/  ISETP.GE.AND P3, PT, R131, RZ, PT ;  /* 0x000000ff8300720c */ /* 0x000fc60003f66270 */
[--C-:B------:R-:W-:Y:S02]  /*81e0*/  @!P1 IMAD.IADD R127, R127, 0x1, -R7.reuse ;  /* 0x000000017f7f9824 */ /* 0x100fe400078e0a07 */
[--C-:B------:R-:W-:Y:S02]  /*81f0*/  @!P6 IMAD.IADD R126, R126, 0x1, -R7.reuse ;  /* 0x000000017e7ee824 */ /* 0x100fe400078e0a07 */
[----:B------:R-:W-:Y:S01]  /*8200*/  @!P0 IMAD.IADD R125, R125, 0x1, -R7 ;  /* 0x000000017d7d8824 */ /* 0x000fe200078e0a07 */
[----:B------:R-:W-:Y:S01]  /*8210*/  ISETP.GE.AND P0, PT, R9, RZ, PT ;  /* 0x000000ff0900720c */ /* 0x000fe20003f06270 */
[----:B------:R-:W-:Y:S01]  /*8220*/  IMAD.HI.U32 R9, R2, R130, RZ ;  /* 0x0000008202097227 */ /* 0x000fe200078e00ff */
[C---:B------:R-:W-:Y:S02]  /*8230*/  ISETP.GT.U32.AND P1, PT, R7.reuse, R127, PT ;  /* 0x0000007f0700720c */ /* 0x040fe40003f24070 */
[----:B------:R-:W-:Y:S01]  /*8240*/  ISETP.GT.U32.AND P6, PT, R7, R126, PT ;  /* 0x0000007e0700720c */ /* 0x000fe20003fc4070 */
[----:B------:R-:W-:-:S02]  /*8250*/  IMAD.MOV R10, RZ, RZ, -R8 ;  /* 0x000000ffff0a7224 */ /* 0x000fc400078e0a08 */
[----:B------:R-:W-:Y:S02]  /*8260*/  IMAD.MOV R9, RZ, RZ, -R9 ;  /* 0x000000ffff097224 */ /* 0x000fe400078e0a09 */
[----:B------:R-:W-:Y:S02]  /*8270*/  IMAD R128, R7, R10, R128 ;  /* 0x0000000a07807224 */ /* 0x000fe400078e0280 */
[----:B------:R-:W-:-:S04]  /*8280*/  IMAD.HI.U32 R8, R2, R129, RZ ;  /* 0x0000008102087227 */ /* 0x000fc800078e00ff */
[C---:B------:R-:W-:Y:S02]  /*8290*/  IMAD R130, R7.reuse, R9, R130 ;  /* 0x0000000907827224 */ /* 0x040fe400078e0282 */
[----:B------:R-:W-:Y:S01]  /*82a0*/  @!P5 IMAD.MOV R125, RZ, RZ, -R125 ;  /* 0x000000ffff7dd224 */ /* 0x000fe200078e0a7d */
[----:B------:R-:W-:Y:S01]  /*82b0*/  ISETP.GT.U32.AND P5, PT, R7, R128, PT ;  /* 0x000000800700720c */ /* 0x000fe20003fa4070 */
[----:B------:R-:W-:Y:S02]  /*82c0*/  IMAD.MOV R8, RZ, RZ, -R8 ;  /* 0x000000ffff087224 */ /* 0x000fe400078e0a08 */
[--C-:B------:R-:W-:Y:S01]  /*82d0*/  @!P1 IMAD.IADD R127, R127, 0x1, -R7.reuse ;  /* 0x000000017f7f9824 */ /* 0x100fe200078e0a07 */
[----:B------:R-:W-:Y:S01]  /*82e0*/  ISETP.GT.U32.AND P1, PT, R7, R130, PT ;  /* 0x000000820700720c */ /* 0x000fe20003f24070 */
[----:B------:R-:W-:Y:S01]  /*82f0*/  @!P6 IMAD.IADD R126, R126, 0x1, -R7 ;  /* 0x000000017e7ee824 */ /* 0x000fe200078e0a07 */
[----:B------:R-:W-:Y:S01]  /*8300*/  ISETP.GE.AND P6, PT, R11, RZ, PT ;  /* 0x000000ff0b00720c */ /* 0x000fe20003fc6270 */
[C---:B------:R-:W-:Y:S01]  /*8310*/  IMAD R129, R7.reuse, R8, R129 ;  /* 0x0000000807817224 */ /* 0x040fe200078e0281 */
[C---:B------:R-:W-:Y:S01]  /*8320*/  LOP3.LUT R8, R0.reuse, 0xfa, RZ, 0xfc, !PT ;  /* 0x000000fa00087812 */ /* 0x040fe200078efcff */
[----:B------:R-:W-:Y:S01]  /*8330*/  @!P4 IMAD.MOV R126, RZ, RZ, -R126 ;  /* 0x000000ffff7ec224 */ /* 0x000fe200078e0a7e */
[----:B------:R-:W-:Y:S01]  /*8340*/  LOP3.LUT R11, R0, 0xf8, RZ, 0xfc, !PT ;  /* 0x000000f8000b7812 */ /* 0x000fe200078efcff */
[----:B------:R-:W-:Y:S01]  /*8350*/  @!P3 IMAD.MOV R127, RZ, RZ, -R127 ;  /* 0x000000ffff7fb224 */ /* 0x000fe200078e0a7f */
[----:B------:R-:W-:Y:S01]  /*8360*/  ISETP.GT.U32.AND P4, PT, R7, R129, PT ;  /* 0x000000810700720c */ /* 0x000fe20003f84070 */
[----:B------:R-:W-:Y:S01]  /*8370*/  @!P5 IMAD.IADD R128, R128, 0x1, -R7 ;  /* 0x000000018080d824 */ /* 0x000fe200078e0a07 */
[----:B------:R-:W-:Y:S01]  /*8380*/  IABS R131, R8 ;  /* 0x0000000800837213 */ /* 0x000fe20000000000 */
[----:B------:R-:W-:Y:S01]  /*8390*/  IMAD.HI.U32 R9, R2, R134, RZ ;  /* 0x0000008602097227 */ /* 0x000fe200078e00ff */
[----:B------:R-:W-:-:S02]  /*83a0*/  ISETP.GE.AND P5, PT, R8, RZ, PT ;  /* 0x000000ff0800720c */ /* 0x000fc40003fa6270 */
[----:B------:R-:W-:Y:S01]  /*83b0*/  IABS R132, R11 ;  /* 0x0000000b00847213 */ /* 0x000fe20000000000 */
[----:B------:R-:W-:Y:S02]  /*83c0*/  @!P1 IMAD.IADD R130, R130, 0x1, -R7 ;  /* 0x0000000182829824 */ /* 0x000fe400078e0a07 */
        /* <DEDUP_REMOVED lines=58> */
[----:B------:R-:W-:Y:S01]  /*8770*/  ISETP.GT.U32.AND P5, PT, R7, R135, PT ;  /* 0x000000870700720c */ /* 0x000fe20003fa4070 */
[----:B------:R-:W-:-:S04]  /*8780*/  IMAD.HI.U32 R9, R2, R139, RZ ;  /* 0x0000008b02097227 */ /* 0x000fc800078e00ff */
        /* <DEDUP_REMOVED lines=8> */
[----:B------:R-:W-:Y:S01]  /*8810*/  IMAD.HI.U32 R8, R2, R138, RZ ;  /* 0x0000008a02087227 */ /* 0x000fe200078e00ff */
[----:B------:R-:W-:-:S03]  /*8820*/  LOP3.LUT R11, R0, 0xe6, RZ, 0xfc, !PT ;  /* 0x000000e6000b7812 */ /* 0x000fc600078efcff */
[----:B------:R-:W-:Y:S01]  /*8830*/  IMAD.MOV R10, RZ, RZ, -R9 ;  /* 0x000000ffff0a7224 */ /* 0x000fe200078e0a09 */
[----:B------:R-:W-:Y:S01]  /*8840*/  LOP3.LUT R9, R0, 0xe8, RZ, 0xfc, !PT ;  /* 0x000000e800097812 */ /* 0x000fe200078efcff */
[----:B------:R-:W-:Y:S01]  /*8850*/  @!P2 IMAD.MOV R134, RZ, RZ, -R134 ;  /* 0x000000ffff86a224 */ /* 0x000fe200078e0a86 */
[C---:B------:R-:W-:Y:S01]  /*8860*/  ISETP.GT.U32.AND P2, PT, R7.reuse, R136, PT ;  /* 0x000000880700720c */ /* 0x040fe20003f44070 */
[----:B------:R-:W-:Y:S01]  /*8870*/  @!P0 IMAD.MOV R133, RZ, RZ, -R133 ;  /* 0x000000ffff858224 */ /* 0x000fe200078e0a85 */
[----:B------:R-:W-:Y:S01]  /*8880*/  ISETP.GT.U32.AND P0, PT, R7, R137, PT ;  /* 0x000000890700720c */ /* 0x000fe20003f04070 */
        /* <DEDUP_REMOVED lines=25> */
[----:B------:R-:W-:Y:S01]  /*8a20*/  @!P0 IMAD.IADD R137, R137, 0x1, -R7 ;  /* 0x0000000189898824 */ /* 0x000fe200078e0a07 */
[----:B------:R-:W-:Y:S01]  /*8a30*/  ISETP.GE.AND P0, PT, R9, RZ, PT ;  /* 0x000000ff0900720c */ /* 0x000fe20003f06270 */
        /* <DEDUP_REMOVED lines=85> */
[----:B------:R-:W-:Y:S01]  /*8f90*/  IMAD.HI.U32 R8, R2, R150, RZ ;  /* 0x0000009602087227 */ /* 0x000fe200078e00ff */
[----:B------:R-:W-:-:S02]  /*8fa0*/  ISETP.GT.U32.AND P1, PT, R7, R148, PT ;  /* 0x000000940700720c */ /* 0x000fc40003f24070 */
        /* <DEDUP_REMOVED lines=105> */
[----:B------:R-:W-:Y:S01]  /*9640*/  @!P1 IMAD.IADD R156, R156, 0x1, -R7 ;  /* 0x000000019c9c9824 */ /* 0x000fe200078e0a07 */
[C---:B------:R-:W-:Y:S01]  /*9650*/  ISETP.GT.U32.AND P1, PT, R7.reuse, R159, PT ;  /* 0x0000009f0700720c */ /* 0x040fe20003f24070 */
[----:B------:R-:W-:Y:S02]  /*9660*/  IMAD.MOV R8, RZ, RZ, -R8 ;  /* 0x000000ffff087224 */ /* 0x000fe400078e0a08 */
[----:B------:R-:W-:Y:S02]  /*9670*/  IMAD.MOV R10, RZ, RZ, -R9 ;  /* 0x000000ffff0a7224 */ /* 0x000fe400078e0a09 */
[C---:B------:R-:W-:Y:S02]  /*9680*/  IMAD R160, R7.reuse, R8, R160 ;  /* 0x0000000807a07224 */ /* 0x040fe400078e02a0 */
[----:B------:R-:W-:Y:S02]  /*9690*/  IMAD R161, R7, R10, R161 ;  /* 0x0000000a07a17224 */ /* 0x000fe400078e02a1 */
[----:B------:R-:W-:Y:S01]  /*96a0*/  @!P4 IMAD.IADD R157, R157, 0x1, -R7 ;  /* 0x000000019d9dc824 */ /* 0x000fe200078e0a07 */
[----:B------:R-:W-:Y:S01]  /*96b0*/  ISETP.GT.U32.AND P4, PT, R7, R160, PT ;  /* 0x000000a00700720c */ /* 0x000fe20003f84070 */
[----:B------:R-:W-:Y:S01]  /*96c0*/  @!P5 IMAD.MOV R156, RZ, RZ, -R156 ;  /* 0x000000ffff9cd224 */ /* 0x000fe200078e0a9c */
[----:B------:R-:W-:Y:S01]  /*96d0*/  ISETP.GE.AND P5, PT, R11, RZ, PT ;  /* 0x000000ff0b00720c */ /* 0x000fe20003fa6270 */
[----:B------:R-:W-:Y:S01]  /*96e0*/  @!P6 IMAD.MOV R157, RZ, RZ, -R157 ;  /* 0x000000ffff9de224 */ /* 0x000fe200078e0a9d */
[----:B------:R-:W-:Y:S01]  /*96f0*/  ISETP.GT.U32.AND P6, PT, R7, R161, PT ;  /* 0x000000a10700720c */ /* 0x000fe20003fc4070 */
[----:B------:R-:W-:Y:S01]  /*9700*/  @!P1 IMAD.IADD R159, R159, 0x1, -R7 ;  /* 0x000000019f9f9824 */ /* 0x000fe200078e0a07 */
[----:B------:R-:W-:Y:S01]  /*9710*/  LOP3.LUT R11, R0, 0xb6, RZ, 0xfc, !PT ;  /* 0x000000b6000b7812 */ /* 0x000fe200078efcff */
[----:B------:R-:W-:Y:S01]  /*9720*/  @!P0 IMAD.MOV R155, RZ, RZ, -R155 ;  /* 0x000000ffff9b8224 */ /* 0x000fe200078e0a9b */
[C---:B------:R-:W-:Y:S01]  /*9730*/  ISETP.GT.U32.AND P0, PT, R7.reuse, R158, PT ;  /* 0x0000009e0700720c */ /* 0x040fe20003f04070 */
[----:B------:R-:W-:Y:S01]  /*9740*/  IMAD.HI.U32 R8, R2, R162, RZ ;  /* 0x000000a202087227 */ /* 0x000fe200078e00ff */
[----:B------:R-:W-:-:S03]  /*9750*/  ISETP.GT.U32.AND P1, PT, R7, R159, PT ;  /* 0x0000009f0700720c */ /* 0x000fc60003f24070 */
[----:B------:R-:W-:Y:S01]  /*9760*/  @!P4 IMAD.IADD R160, R160, 0x1, -R7 ;  /* 0x00000001a0a0c824 */ /* 0x000fe200078e0a07 */
[----:B------:R-:W-:Y:S01]  /*9770*/  ISETP.GE.AND P4, PT, R166, RZ, PT ;  /* 0x000000ffa600720c */ /* 0x000fe20003f86270 */
[----:B------:R-:W-:Y:S01]  /*9780*/  IMAD.HI.U32 R9, R2, R163, RZ ;  /* 0x000000a302097227 */ /* 0x000fe200078e00ff */
[----:B------:R-:W-:-:S03]  /*9790*/  IABS R166, R168 ;  /* 0x000000a800a67213 */ /* 0x000fc60000000000 */
[--C-:B------:R-:W-:Y:S01]  /*97a0*/  @!P6 IMAD.IADD R161, R161, 0x1, -R7.reuse ;  /* 0x00000001a1a1e824 */ /* 0x100fe200078e0a07 */
[----:B------:R-:W-:Y:S01]  /*97b0*/  ISETP.GT.U32.AND P6, PT, R7, R160, PT ;  /* 0x000000a00700720c */ /* 0x000fe20003fc4070 */
[----:B------:R-:W-:Y:S02]  /*97c0*/  IMAD.MOV R8, RZ, RZ, -R8 ;  /* 0x000000ffff087224 */ /* 0x000fe400078e0a08 */
[----:B------:R-:W-:Y:S01]  /*97d0*/  @!P1 IMAD.IADD R159, R159, 0x1, -R7 ;  /* 0x000000019f9f9824 */ /* 0x000fe200078e0a07 */
[----:B------:R-:W-:Y:S01]  /*97e0*/  ISETP.GE.AND P1, PT, R165, RZ, PT ;  /* 0x000000ffa500720c */ /* 0x000fe20003f26270 */
[----:B------:R-:W-:Y:S01]  /*97f0*/  IMAD.MOV R10, RZ, RZ, -R9 ;  /* 0x000000ffff0a7224 */ /* 0x000fe200078e0a09 */
[----:B------:R-:W-:Y:S01]  /*9800*/  LOP3.LUT R9, R0, 0xb8, RZ, 0xfc, !PT ;  /* 0x000000b800097812 */ /* 0x000fe200078efcff */
[C---:B------:R-:W-:Y:S01]  /*9810*/  IMAD R162, R7.reuse, R8, R162 ;  /* 0x0000000807a27224 */ /* 0x040fe200078e02a2 */
[----:B------:R-:W-:Y:S01]  /*9820*/  IABS R165, R11 ;  /* 0x0000000b00a57213 */ /* 0x000fe20000000000 */
[----:B------:R-:W-:-:S02]  /*9830*/  IMAD R163, R7, R10, R163 ;  /* 0x0000000a07a37224 */ /* 0x000fc400078e02a3 */
[----:B------:R-:W-:Y:S01]  /*9840*/  @!P5 IMAD.MOV R159, RZ, RZ, -R159 ;  /* 0x000000ffff9fd224 */ /* 0x000fe200078e0a9f */
[C---:B------:R-:W-:Y:S01]  /*9850*/  ISETP.GT.U32.AND P5, PT, R7.reuse, R162, PT ;  /* 0x000000a20700720c */ /* 0x040fe20003fa4070 */
[--C-:B------:R-:W-:Y:S01]  /*9860*/  @!P0 IMAD.IADD R158, R158, 0x1, -R7.reuse ;  /* 0x000000019e9e8824 */ /* 0x100fe200078e0a07 */
[----:B------:R-:W-:Y:S01]  /*9870*/  ISETP.GE.AND P0, PT, R164, RZ, PT ;  /* 0x000000ffa400720c */ /* 0x000fe20003f06270 */
[----:B------:R-:W-:Y:S01]  /*9880*/  @!P6 IMAD.IADD R160, R160, 0x1, -R7 ;  /* 0x00000001a0a0e824 */ /* 0x000fe200078e0a07 */
[----:B------:R-:W-:Y:S01]  /*9890*/  IABS R164, R9 ;  /* 0x0000000900a47213 */ /* 0x000fe20000000000 */
[----:B------:R-:W-:Y:S01]  /*98a0*/  @!P2 IMAD.MOV R158, RZ, RZ, -R158 ;  /* 0x000000ffff9ea224 */ /* 0x000fe200078e0a9e */
[C---:B------:R-:W-:Y:S01]  /*98b0*/  ISETP.GT.U32.AND P6, PT, R7.reuse, R163, PT ;  /* 0x000000a30700720c */ /* 0x040fe20003fc4070 */
[----:B------:R-:W-:Y:S01]  /*98c0*/  IMAD.HI.U32 R10, R2, R167, RZ ;  /* 0x000000a7020a7227 */ /* 0x000fe200078e00ff */
[----:B------:R-:W-:-:S03]  /*98d0*/  ISETP.GT.U32.AND P2, PT, R7, R161, PT ;  /* 0x000000a10700720c */ /* 0x000fc60003f44070 */
[----:B------:R-:W-:-:S04]  /*98e0*/  IMAD.HI.U32 R8, R2, R164, RZ ;  /* 0x000000a402087227 */ /* 0x000fc800078e00ff */
[----:B------:R-:W-:Y:S02]  /*98f0*/  IMAD.MOV R8, RZ, RZ, -R8 ;  /* 0x000000ffff087224 */ /* 0x000fe400078e0a08 */
[--C-:B------:R-:W-:Y:S02]  /*9900*/  @!P5 IMAD.IADD R162, R162, 0x1, -R7.reuse ;  /* 0x00000001a2a2d824 */ /* 0x100fe400078e0a07 */
[----:B------:R-:W-:Y:S02]  /*9910*/  IMAD R164, R7, R8, R164 ;  /* 0x0000000807a47224 */ /* 0x000fe400078e02a4 */
[--C-:B------:R-:W-:Y:S01]  /*9920*/  @!P6 IMAD.IADD R163, R163, 0x1, -R7.reuse ;  /* 0x00000001a3a3e824 */ /* 0x100fe200078e0a07 */
[C---:B------:R-:W-:Y:S01]  /*9930*/  ISETP.GT.U32.AND P5, PT, R7.reuse, R162, PT ;  /* 0x000000a20700720c */ /* 0x040fe20003fa4070 */
[----:B------:R-:W-:Y:S01]  /*9940*/  @!P0 IMAD.MOV R160, RZ, RZ, -R160 ;  /* 0x000000ffffa08224 */ /* 0x000fe200078e0aa0 */
[----:B------:R-:W-:Y:S01]  /*9950*/  ISETP.GT.U32.AND P0, PT, R7, R164, PT ;  /* 0x000000a40700720c */ /* 0x000fe20003f04070 */
[----:B------:R-:W-:Y:S01]  /*9960*/  @!P2 IMAD.IADD R161, R161, 0x1, -R7 ;  /* 0x00000001a1a1a824 */ /* 0x000fe200078e0a07 */
[----:B------:R-:W-:Y:S01]  /*9970*/  ISETP.GE.AND P2, PT, R9, RZ, PT ;  /* 0x000000ff0900720c */ /* 0x000fe20003f46270 */
[----:B------:R-:W-:Y:S01]  /*9980*/  IMAD.HI.U32 R8, R2, R165, RZ ;  /* 0x000000a502087227 */ /* 0x000fe200078e00ff */
[----:B------:R-:W-:-:S03]  /*9990*/  ISETP.GT.U32.AND P6, PT, R7, R163, PT ;  /* 0x000000a30700720c */ /* 0x000fc60003fc4070 */
[----:B------:R-:W-:-:S04]  /*99a0*/  IMAD.HI.U32 R9, R2, R166, RZ ;  /* 0x000000a602097227 */ /* 0x000fc800078e00ff */
[----:B------:R-:W-:Y:S02]  /*99b0*/  IMAD.MOV R8, RZ, RZ, -R8 ;  /* 0x000000ffff087224 */ /* 0x000fe400078e0a08 */
[----:B------:R-:W-:Y:S02]  /*99c0*/  IMAD.MOV R9, RZ, RZ, -R9 ;  /* 0x000000ffff097224 */ /* 0x000fe400078e0a09 */
[----:B------:R-:W-:Y:S01]  /*99d0*/  @!P5 IMAD.IADD R162, R162, 0x1, -R7 ;  /* 0x00000001a2a2d824 */ /* 0x000fe200078e0a07 */
[----:B------:R-:W-:Y:S01]  /*99e0*/  ISETP.GE.AND P5, PT, R168, RZ, PT ;  /* 0x000000ffa800720c */ /* 0x000fe20003fa6270 */
[C---:B------:R-:W-:Y:S01]  /*99f0*/  IMAD R165, R7.reuse, R8, R165 ;  /* 0x0000000807a57224 */ /* 0x040fe200078e02a5 */
[----:B------:R-:W-:Y:S01]  /*9a00*/  IABS R168, R171 ;  /* 0x000000ab00a87213 */ /* 0x000fe20000000000 */
[----:B------:R-:W-:Y:S02]  /*9a10*/  IMAD R166, R7, R9, R166 ;  /* 0x0000000907a67224 */ /* 0x000fe400078e02a6 */
[----:B------:R-:W-:-:S02]  /*9a20*/  @!P0 IMAD.IADD R164, R164, 0x1, -R7 ;  /* 0x00000001a4a48824 */ /* 0x000fc400078e0a07 */
[----:B------:R-:W-:Y:S01]  /*9a30*/  @!P6 IMAD.IADD R163, R163, 0x1, -R7 ;  /* 0x00000001a3a3e824 */ /* 0x000fe200078e0a07 */
[C---:B------:R-:W-:Y:S01]  /*9a40*/  ISETP.GT.U32.AND P6, PT, R7.reuse, R165, PT ;  /* 0x000000a50700720c */ /* 0x040fe20003fc4070 */
[----:B------:R-:W-:Y:S01]  /*9a50*/  @!P1 IMAD.MOV R162, RZ, RZ, -R162 ;  /* 0x000000ffffa29224 */ /* 0x000fe200078e0aa2 */
[C---:B------:R-:W-:Y:S01]  /*9a60*/  ISETP.GT.U32.AND P1, PT, R7.reuse, R166, PT ;  /* 0x000000a60700720c */ /* 0x040fe20003f24070 */
[----:B------:R-:W-:Y:S01]  /*9a70*/  IMAD.MOV R10, RZ, RZ, -R10 ;  /* 0x000000ffff0a7224 */ /* 0x000fe200078e0a0a */
[----:B------:R-:W-:Y:S01]  /*9a80*/  ISETP.GT.U32.AND P0, PT, R7, R164, PT ;  /* 0x000000a40700720c */ /* 0x000fe20003f04070 */
[----:B------:R-:W-:Y:S02]  /*9a90*/  VIADD R8, R3, 0xae ;  /* 0x000000ae03087836 */ /* 0x000fe40000000000 */
[----:B------:R-:W-:Y:S02]  /*9aa0*/  IMAD R167, R7, R10, R167 ;  /* 0x0000000a07a77224 */ /* 0x000fe400078e02a7 */
[----:B------:R-:W-:Y:S01]  /*9ab0*/  @!P4 IMAD.MOV R163, RZ, RZ, -R163 ;  /* 0x000000ffffa3c224 */ /* 0x000fe200078e0aa3 */
[----:B------:R-:W-:Y:S01]  /*9ac0*/  ISETP.GE.AND P4, PT, R8, RZ, PT ;  /* 0x000000ff0800720c */ /* 0x000fe20003f86270 */
[----:B------:R-:W-:Y:S01]  /*9ad0*/  @!P3 IMAD.MOV R161, RZ, RZ, -R161 ;  /* 0x000000ffffa1b224 */ /* 0x000fe200078e0aa1 */
[----:B------:R-:W-:Y:S01]  /*9ae0*/  IABS R169, R8 ;  /* 0x0000000800a97213 */ /* 0x000fe20000000000 */
[--C-:B------:R-:W-:Y:S01]  /*9af0*/  @!P6 IMAD.IADD R165, R165, 0x1, -R7.reuse ;  /* 0x00000001a5a5e824 */ /* 0x100fe200078e0a07 */
[----:B------:R-:W-:Y:S01]  /*9b00*/  ISETP.GE.AND P3, PT, R11, RZ, PT ;  /* 0x000000ff0b00720c */ /* 0x000fe20003f66270 */
[--C-:B------:R-:W-:Y:S01]  /*9b10*/  @!P1 IMAD.IADD R166, R166, 0x1, -R7.reuse ;  /* 0x00000001a6a69824 */ /* 0x100fe200078e0a07 */
[----:B------:R-:W-:Y:S01]  /*9b20*/  IABS R11, R172 ;  /* 0x000000ac000b7213 */ /* 0x000fe20000000000 */
[----:B------:R-:W-:Y:S01]  /*9b30*/  @!P0 IMAD.IADD R164, R164, 0x1, -R7 ;  /* 0x00000001a4a48824 */ /* 0x000fe200078e0a07 */
[C---:B------:R-:W-:Y:S01]  /*9b40*/  ISETP.GT.U32.AND P0, PT, R7.reuse, R167, PT ;  /* 0x000000a70700720c */ /* 0x040fe20003f04070 */
[----:B------:R-:W-:Y:S01]  /*9b50*/  IMAD.HI.U32 R8, R2, R168, RZ ;  /* 0x000000a802087227 */ /* 0x000fe200078e00ff */
[----:B------:R-:W-:-:S02]  /*9b60*/  ISETP.GT.U32.AND P6, PT, R7, R165, PT ;  /* 0x000000a50700720c */ /* 0x000fc40003fc4070 */
[----:B------:R-:W-:Y:S01]  /*9b70*/  ISETP.GT.U32.AND P1, PT, R7, R166, PT ;  /* 0x000000a60700720c */ /* 0x000fe20003f24070 */
[----:B------:R-:W-:-:S04]  /*9b80*/  IMAD.HI.U32 R9, R2, R169, RZ ;  /* 0x000000a902097227 */ /* 0x000fc800078e00ff */
[----:B------:R-:W-:Y:S02]  /*9b90*/  IMAD.MOV R8, RZ, RZ, -R8 ;  /* 0x000000ffff087224 */ /* 0x000fe400078e0a08 */
[----:B------:R-:W-:Y:S01]  /*9ba0*/  @!P2 IMAD.MOV R164, RZ, RZ, -R164 ;  /* 0x000000ffffa4a224 */ /* 0x000fe200078e0aa4 */
[----:B------:R-:W-:Y:S01]  /*9bb0*/  ISETP.GE.AND P2, PT, R170, RZ, PT ;  /* 0x000000ffaa00720c */ /* 0x000fe20003f46270 */
[----:B------:R-:W-:Y:S01]  /*9bc0*/  IMAD.MOV R170, RZ, RZ, -R9 ;  /* 0x000000ffffaa7224 */ /* 0x000fe200078e0a09 */
[C---:B------:R-:W-:Y:S01]  /*9bd0*/  LOP3.LUT R9, R0.reuse, 0xa8, RZ, 0xfc, !PT ;  /* 0x000000a800097812 */ /* 0x040fe200078efcff */
[----:B------:R-:W-:Y:S01]  /*9be0*/  IMAD R168, R7, R8, R168 ;  /* 0x0000000807a87224 */ /* 0x000fe200078e02a8 */
[----:B------:R-:W-:Y:S01]  /*9bf0*/  LOP3.LUT R8, R0, 0xaa, RZ, 0xfc, !PT ;  /* 0x000000aa00087812 */ /* 0x000fe200078efcff */
[--C-:B------:R-:W-:Y:S02]  /*9c00*/  @!P0 IMAD.IADD R167, R167, 0x1, -R7.reuse ;  /* 0x00000001a7a78824 */ /* 0x100fe400078e0a07 */
[----:B------:R-:W-:Y:S01]  /*9c10*/  @!P6 IMAD.IADD R165, R165, 0x1, -R7 ;  /* 0x00000001a5a5e824 */ /* 0x000fe200078e0a07 */
[----:B------:R-:W-:Y:S01]  /*9c20*/  ISETP.GE.AND P6, PT, R171, RZ, PT ;  /* 0x000000ffab00720c */ /* 0x000fe20003fc6270 */
[C---:B------:R-:W-:Y:S01]  /*9c30*/  IMAD R169, R7.reuse, R170, R169 ;  /* 0x000000aa07a97224 */ /* 0x040fe200078e02a9 */
[C---:B------:R-:W-:Y:S01]  /*9c40*/  ISETP.GT.U32.AND P0, PT, R7.reuse, R167, PT ;  /* 0x000000a70700720c */ /* 0x040fe20003f04070 */
[----:B------:R-:W-:Y:S01]  /*9c50*/  @!P1 IMAD.IADD R166, R166, 0x1, -R7 ;  /* 0x00000001a6a69824 */ /* 0x000fe200078e0a07 */
[----:B------:R-:W-:Y:S01]  /*9c60*/  ISETP.GT.U32.AND P1, PT, R7, R168, PT ;  /* 0x000000a80700720c */ /* 0x000fe20003f24070 */
[----:B------:R-:W-:Y:S01]  /*9c70*/  IMAD.HI.U32 R10, R2, R11, RZ ;  /* 0x0000000b020a7227 */ /* 0x000fe200078e00ff */
[----:B------:R-:W-:-:S03]  /*9c80*/  IABS R171, R8 ;  /* 0x0000000800ab7213 */ /* 0x000fc60000000000 */
[----:B------:R-:W-:Y:S01]  /*9c90*/  @!P3 IMAD.MOV R165, RZ, RZ, -R165 ;  /* 0x000000ffffa5b224 */ /* 0x000fe200078e0aa5 */
[C---:B------:R-:W-:Y:S01]  /*9ca0*/  ISETP.GT.U32.AND P3, PT, R7.reuse, R169, PT ;  /* 0x000000a90700720c */ /* 0x040fe20003f64070 */
[----:B------:R-:W-:Y:S02]  /*9cb0*/  IMAD.MOV R10, RZ, RZ, -R10 ;  /* 0x000000ffff0a7224 */ /* 0x000fe400078e0a0a */
[----:B------:R-:W-:Y:S01]  /*9cc0*/  @!P5 IMAD.MOV R166, RZ, RZ, -R166 ;  /* 0x000000ffffa6d224 */ /* 0x000fe200078e0aa6 */
[----:B------:R-:W-:Y:S01]  /*9cd0*/  ISETP.GE.AND P5, PT, R172, RZ, PT ;  /* 0x000000ffac00720c */ /* 0x000fe20003fa6270 */
[----:B------:R-:W-:Y:S01]  /*9ce0*/  IMAD R170, R7, R10, R11 ;  /* 0x0000000a07aa7224 */ /* 0x000fe200078e020b */
[----:B------:R-:W-:Y:S01]  /*9cf0*/  IABS R172, R9 ;  /* 0x0000000900ac7213 */ /* 0x000fe20000000000 */
[--C-:B------:R-:W-:Y:S01]  /*9d00*/  @!P1 IMAD.IADD R168, R168, 0x1, -R7.reuse ;  /* 0x00000001a8a89824 */ /* 0x100fe200078e0a07 */
[----:B------:R-:W-:Y:S01]  /*9d10*/  ISETP.GE.AND P1, PT, R8, RZ, PT ;  /* 0x000000ff0800720c */ /* 0x000fe20003f26270 */
[----:B------:R-:W-:Y:S01]  /*9d20*/  @!P0 IMAD.IADD R167, R167, 0x1, -R7 ;  /* 0x00000001a7a78824 */ /* 0x000fe200078e0a07 */
[----:B------:R-:W-:Y:S01]  /*9d30*/  ISETP.GT.U32.AND P0, PT, R7, R170, PT ;  /* 0x000000aa0700720c */ /* 0x000fe20003f04070 */
[----:B------:R-:W-:Y:S01]  /*9d40*/  IMAD.HI.U32 R8, R2, R171, RZ ;  /* 0x000000ab02087227 */ /* 0x000fe200078e00ff */
[----:B------:R-:W-:-:S03]  /*9d50*/  LOP3.LUT R11, R0, 0xa6, RZ, 0xfc, !PT ;  /* 0x000000a6000b7812 */ /* 0x000fc600078efcff */
[----:B------:R-:W-:Y:S01]  /*9d60*/  @!P3 IMAD.IADD R169, R169, 0x1, -R7 ;  /* 0x00000001a9a9b824 */ /* 0x000fe200078e0a07 */
[----:B------:R-:W-:Y:S01]  /*9d70*/  ISETP.GT.U32.AND P3, PT, R7, R168, PT ;  /* 0x000000a80700720c */ /* 0x000fe20003f64070 */
[----:B------:R-:W-:Y:S01]  /*9d80*/  IMAD.MOV R10, RZ, RZ, -R8 ;  /* 0x000000ffff0a7224 */ /* 0x000fe200078e0a08 */
[----:B------:R-:W-:Y:S01]  /*9d90*/  IABS R173, R11 ;  /* 0x0000000b00ad7213 */ /* 0x000fe20000000000 */
[----:B------:R-:W-:-:S04]  /*9da0*/  IMAD.HI.U32 R8, R2, R172, RZ ;  /* 0x000000ac02087227 */ /* 0x000fc800078e00ff */
[C---:B------:R-:W-:Y:S01]  /*9db0*/  IMAD R171, R7.reuse, R10, R171 ;  /* 0x0000000a07ab7224 */ /* 0x040fe200078e02ab */
[----:B------:R-:W-:Y:S01]  /*9dc0*/  LOP3.LUT R10, R0, 0xa4, RZ, 0xfc, !PT ;  /* 0x000000a4000a7812 */ /* 0x000fe200078efcff */
[----:B------:R-:W-:Y:S02]  /*9dd0*/  @!P0 IMAD.IADD R170, R170, 0x1, -R7 ;  /* 0x00000001aaaa8824 */ /* 0x000fe400078e0a07 */
[----:B------:R-:W-:Y:S01]  /*9de0*/  @!P2 IMAD.MOV R167, RZ, RZ, -R167 ;  /* 0x000000ffffa7a224 */ /* 0x000fe200078e0aa7 */
[C---:B------:R-:W-:Y:S01]  /*9df0*/  ISETP.GT.U32.AND P2, PT, R7.reuse, R169, PT ;  /* 0x000000a90700720c */ /* 0x040fe20003f44070 */
[----:B------:R-:W-:Y:S01]  /*9e00*/  @!P3 IMAD.IADD R168, R168, 0x1, -R7 ;  /* 0x00000001a8a8b824 */ /* 0x000fe200078e0a07 */
[C---:B------:R-:W-:Y:S01]  /*9e10*/  ISETP.GT.U32.AND P3, PT, R7.reuse, R171, PT ;  /* 0x000000ab0700720c */ /* 0x040fe20003f64070 */
[----:B------:R-:W-:Y:S01]  /*9e20*/  IMAD.MOV R8, RZ, RZ, -R8 ;  /* 0x000000ffff087224 */ /* 0x000fe200078e0a08 */
[C---:B------:R-:W-:Y:S01]  /*9e30*/  ISETP.GT.U32.AND P0, PT, R7.reuse, R170, PT ;  /* 0x000000aa0700720c */ /* 0x040fe20003f04070 */
[----:B------:R-:W-:Y:S01]  /*9e40*/  @!P6 IMAD.MOV R168, RZ, RZ, -R168 ;  /* 0x000000ffffa8e224 */ /* 0x000fe200078e0aa8 */
[----:B------:R-:W-:Y:S01]  /*9e50*/  IABS R174, R10 ;  /* 0x0000000a00ae7213 */ /* 0x000fe20000000000 */
[----:B------:R-:W-:-:S02]  /*9e60*/  IMAD R172, R7, R8, R172 ;  /* 0x0000000807ac7224 */ /* 0x000fc400078e02ac */
[----:B------:R-:W-:-:S04]  /*9e70*/  IMAD.HI.U32 R8, R2, R173, RZ ;  /* 0x000000ad02087227 */ /* 0x000fc800078e00ff */
[----:B------:R-:W-:Y:S02]  /*9e80*/  IMAD.MOV R8, RZ, RZ, -R8 ;  /* 0x000000ffff087224 */ /* 0x000fe400078e0a08 */
[--C-:B------:R-:W-:Y:S01]  /*9e90*/  @!P2 IMAD.IADD R169, R169, 0x1, -R7.reuse ;  /* 0x00000001a9a9a824 */ /* 0x100fe200078e0a07 */
[----:B------:R-:W-:Y:S01]  /*9ea0*/  ISETP.GT.U32.AND P2, PT, R7, R172, PT ;  /* 0x000000ac0700720c */ /* 0x000fe20003f44070 */
[--C-:B------:R-:W-:Y:S01]  /*9eb0*/  @!P3 IMAD.IADD R171, R171, 0x1, -R7.reuse ;  /* 0x00000001ababb824 */ /* 0x100fe200078e0a07 */
[----:B------:R-:W-:Y:S01]  /*9ec0*/  ISETP.GE.AND P3, PT, R11, RZ, PT ;  /* 0x000000ff0b00720c */ /* 0x000fe20003f66270 */
[----:B------:R-:W-:Y:S01]  /*9ed0*/  @!P0 IMAD.IADD R170, R170, 0x1, -R7 ;  /* 0x00000001aaaa8824 */ /* 0x000fe200078e0a07 */
[----:B------:R-:W-:Y:S01]  /*9ee0*/  ISETP.GE.AND P0, PT, R9, RZ, PT ;  /* 0x000000ff0900720c */ /* 0x000fe20003f06270 */
[C---:B------:R-:W-:Y:S01]  /*9ef0*/  IMAD R173, R7.reuse, R8, R173 ;  /* 0x0000000807ad7224 */ /* 0x040fe200078e02ad */
[----:B------:R-:W-:Y:S01]  /*9f00*/  ISETP.GT.U32.AND P6, PT, R7, R171, PT ;  /* 0x000000ab0700720c */ /* 0x000fe20003fc4070 */
[----:B------:R-:W-:Y:S01]  /*9f10*/  IMAD.HI.U32 R8, R2, R174, RZ ;  /* 0x000000ae02087227 */ /* 0x000fe200078e00ff */
[----:B------:R-:W-:-:S03]  /*9f20*/  LOP3.LUT R11, R0, 0xa0, RZ, 0xfc, !PT ;  /* 0x000000a0000b7812 */ /* 0x000fc600078efcff */
[----:B------:R-:W-:Y:S01]  /*9f30*/  @!P5 IMAD.MOV R170, RZ, RZ, -R170 ;  /* 0x000000ffffaad224 */ /* 0x000fe200078e0aaa */
[----:B------:R-:W-:Y:S01]  /*9f40*/  ISETP.GT.U32.AND P5, PT, R7, R173, PT ;  /* 0x000000ad0700720c */ /* 0x000fe20003fa4070 */
[----:B------:R-:W-:Y:S01]  /*9f50*/  IMAD.HI.U32 R9, R2, R175, RZ ;  /* 0x000000af02097227 */ /* 0x000fe200078e00ff */
[----:B------:R-:W-:-:S03]  /*9f60*/  IABS R176, R11 ;  /* 0x0000000b00b07213 */ /* 0x000fc60000000000 */
[----:B------:R-:W-:Y:S02]  /*9f70*/  IMAD.MOV R8, RZ, RZ, -R8 ;  /* 0x000000ffff087224 */ /* 0x000fe400078e0a08 */
[----:B------:R-:W-:Y:S01]  /*9f80*/  @!P4 IMAD.MOV R169, RZ, RZ, -R169 ;  /* 0x000000ffffa9c224 */ /* 0x000fe200078e0aa9 */
[----:B------:R-:W-:Y:S01]  /*9f90*/  ISETP.GE.AND P4, PT, R10, RZ, PT ;  /* 0x000000ff0a00720c */ /* 0x000fe20003f86270 */
[----:B------:R-:W-:Y:S02]  /*9fa0*/  IMAD.MOV R10, RZ, RZ, -R9 ;  /* 0x000000ffff0a7224 */ /* 0x000fe400078e0a09 */
[----:B------:R-:W-:Y:S02]  /*9fb0*/  @!P2 IMAD.IADD R172, R172, 0x1, -R7 ;  /* 0x00000001acaca824 */ /* 0x000fe400078e0a07 */
[C---:B------:R-:W-:Y:S02]  /*9fc0*/  IMAD R174, R7.reuse, R8, R174 ;  /* 0x0000000807ae7224 */ /* 0x040fe400078e02ae */
[C---:B------:R-:W-:Y:S01]  /*9fd0*/  IMAD R175, R7.reuse, R10, R175 ;  /* 0x0000000a07af7224 */ /* 0x040fe200078e02af */
[----:B------:R-:W-:Y:S01]  /*9fe0*/  ISETP.GT.U32.AND P2, PT, R7, R172, PT ;  /* 0x000000ac0700720c */ /* 0x000fe20003f44070 */
[--C-:B------:R-:W-:Y:S01]  /*9ff0*/  @!P6 IMAD.IADD R171, R171, 0x1, -R7.reuse ;  /* 0x00000001ababe824 */ /* 0x100fe200078e0a07 */
[----:B------:R-:W-:Y:S01]  /*a000*/  ISETP.GT.U32.AND P6, PT, R7, R174, PT ;  /* 0x000000ae0700720c */ /* 0x000fe20003fc4070 */
[----:B------:R-:W-:Y:S01]  /*a010*/  @!P5 IMAD.IADD R173, R173, 0x1, -R7 ;  /* 0x00000001adadd824 */ /* 0x000fe200078e0a07 */
[----:B------:R-:W-:Y:S01]  /*a020*/  ISETP.GT.U32.AND P5, PT, R7, R175, PT ;  /* 0x000000af0700720c */ /* 0x000fe20003fa4070 */
[----:B------:R-:W-:-:S02]  /*a030*/  VIADD R8, R3, 0x9e ;  /* 0x0000009e03087836 */ /* 0x000fc40000000000 */
[----:B------:R-:W-:-:S03]  /*a040*/  @!P1 IMAD.MOV R171, RZ, RZ, -R171 ;  /* 0x000000ffffab9224 */ /* 0x000fc600078e0aab */
[----:B------:R-:W-:-:S03]  /*a050*/  IABS R177, R8 ;  /* 0x0000000800b17213 */ /* 0x000fc60000000000 */
[--C-:B------:R-:W-:Y:S01]  /*a060*/  @!P2 IMAD.IADD R172, R172, 0x1, -R7.reuse ;  /* 0x00000001acaca824 */ /* 0x100fe200078e0a07 */
[----:B------:R-:W-:Y:S01]  /*a070*/  ISETP.GE.AND P2, PT, R8, RZ, PT ;  /* 0x000000ff0800720c */ /* 0x000fe20003f46270 */
[----:B------:R-:W-:Y:S01]  /*a080*/  @!P6 IMAD.IADD R174, R174, 0x1, -R7 ;  /* 0x00000001aeaee824 */ /* 0x000fe200078e0a07 */
[----:B------:R-:W-:Y:S01]  /*a090*/  ISETP.GT.U32.AND P6, PT, R7, R173, PT ;  /* 0x000000ad0700720c */ /* 0x000fe20003fc4070 */
[----:B------:R-:W-:-:S03]  /*a0a0*/  IMAD.HI.U32 R8, R2, R176, RZ ;  /* 0x000000b002087227 */ /* 0x000fc600078e00ff */
[----:B------:R-:W-:Y:S01]  /*a0b0*/  ISETP.GT.U32.AND P1, PT, R7, R174, PT ;  /* 0x000000ae0700720c */ /* 0x000fe20003f24070 */
[----:B------:R-:W-:Y:S02]  /*a0c0*/  @!P5 IMAD.IADD R175, R175, 0x1, -R7 ;  /* 0x00000001afafd824 */ /* 0x000fe400078e0a07 */
[----:B------:R-:W-:Y:S02]  /*a0d0*/  IMAD.MOV R9, RZ, RZ, -R8 ;  /* 0x000000ffff097224 */ /* 0x000fe400078e0a08 */
[----:B------:R-:W-:Y:S01]  /*a0e0*/  IMAD.HI.U32 R8, R2, R177, RZ ;  /* 0x000000b102087227 */ /* 0x000fe200078e00ff */
[----:B------:R-:W-:-:S03]  /*a0f0*/  ISETP.GT.U32.AND P5, PT, R7, R175, PT ;  /* 0x000000af0700720c */ /* 0x000fc60003fa4070 */
[----:B------:R-:W-:Y:S02]  /*a100*/  IMAD R176, R7, R9, R176 ;  /* 0x0000000907b07224 */ /* 0x000fe400078e02b0 */
[----:B------:R-:W-:Y:S02]  /*a110*/  IMAD.MOV R10, RZ, RZ, -R8 ;  /* 0x000000ffff0a7224 */ /* 0x000fe400078e0a08 */
[----:B------:R-:W-:Y:S01]  /*a120*/  @!P6 IMAD.IADD R173, R173, 0x1, -R7 ;  /* 0x00000001adade824 */ /* 0x000fe200078e0a07 */
[C---:B------:R-:W-:Y:S01]  /*a130*/  ISETP.GT.U32.AND P6, PT, R7.reuse, R176, PT ;  /* 0x000000b00700720c */ /* 0x040fe20003fc4070 */
[----:B------:R-:W-:Y:S02]  /*a140*/  IMAD R177, R7, R10, R177 ;  /* 0x0000000a07b17224 */ /* 0x000fe400078e02b1 */
[----:B------:R-:W-:-:S04]  /*a150*/  IMAD.HI.U32 R8, R2, R178, RZ ;  /* 0x000000b202087227 */ /* 0x000fc800078e00ff */
[--C-:B------:R-:W-:Y:S01]  /*a160*/  @!P5 IMAD.IADD R175, R175, 0x1, -R7.reuse ;  /* 0x00000001afafd824 */ /* 0x100fe200078e0a07 */
[----:B------:R-:W-:Y:S01]  /*a170*/  ISETP.GT.U32.AND P5, PT, R7, R177, PT ;  /* 0x000000b10700720c */ /* 0x000fe20003fa4070 */
[----:B------:R-:W-:Y:S01]  /*a180*/  @!P0 IMAD.MOV R172, RZ, RZ, -R172 ;  /* 0x000000ffffac8224 */ /* 0x000fe200078e0aac */
[----:B------:R-:W-:Y:S01]  /*a190*/  ISETP.GE.AND P0, PT, R179, RZ, PT ;  /* 0x000000ffb300720c */ /* 0x000fe20003f06270 */
[--C-:B------:R-:W-:Y:S01]  /*a1a0*/  @!P1 IMAD.IADD R174, R174, 0x1, -R7.reuse ;  /* 0x00000001aeae9824 */ /* 0x100fe200078e0a07 */
[----:B------:R-:W-:Y:S01]  /*a1b0*/  ISETP.GE.AND P1, PT, R11, RZ, PT ;  /* 0x000000ff0b00720c */ /* 0x000fe20003f26270 */
[----:B------:R-:W-:Y:S01]  /*a1c0*/  IMAD.MOV R8, RZ, RZ, -R8 ;  /* 0x000000ffff087224 */ /* 0x000fe200078e0a08 */
[----:B------:R-:W-:Y:S01]  /*a1d0*/  LOP3.LUT R11, R0, 0x98, RZ, 0xfc, !PT ;  /* 0x00000098000b7812 */ /* 0x000fe200078efcff */
[----:B------:R-:W-:Y:S01]  /*a1e0*/  @!P6 IMAD.IADD R176, R176, 0x1, -R7 ;  /* 0x00000001b0b0e824 */ /* 0x000fe200078e0a07 */
[----:B------:R-:W-:Y:S01]  /*a1f0*/  IABS R179, R184 ;  /* 0x000000b800b37213 */ /* 0x000fe20000000000 */
[C---:B------:R-:W-:Y:S01]  /*a200*/  IMAD R178, R7.reuse, R8, R178 ;  /* 0x0000000807b27224 */ /* 0x040fe200078e02b2 */
[----:B------:R-:W-:Y:S01]  /*a210*/  IABS R180, R11 ;  /* 0x0000000b00b47213 */ /* 0x000fe20000000000 */
[----:B------:R-:W-:Y:S01]  /*a220*/  @!P3 IMAD.MOV R173, RZ, RZ, -R173 ;  /* 0x000000ffffadb224 */ /* 0x000fe200078e0aad */
[----:B------:R-:W-:Y:S01]  /*a230*/  ISETP.GT.U32.AND P3, PT, R7, R176, PT ;  /* 0x000000b00700720c */ /* 0x000fe20003f64070 */
[----:B------:R-:W-:Y:S01]  /*a240*/  IMAD.HI.U32 R8, R2, R179, RZ ;  /* 0x000000b302087227 */ /* 0x000fe200078e00ff */
[----:B------:R-:W-:-:S02]  /*a250*/  ISETP.GE.AND P6, PT, R181, RZ, PT ;  /* 0x000000ffb500720c */ /* 0x000fc40003fc6270 */
[----:B------:R-:W-:Y:S01]  /*a260*/  IABS R181, R186 ;  /* 0x000000ba00b57213 */ /* 0x000fe20000000000 */
[----:B------:R-:W-:-:S04]  /*a270*/  IMAD.HI.U32 R9, R2, R180, RZ ;  /* 0x000000b402097227 */ /* 0x000fc800078e00ff */
[----:B------:R-:W-:Y:S02]  /*a280*/  IMAD.MOV R8, RZ, RZ, -R8 ;  /* 0x000000ffff087224 */ /* 0x000fe400078e0a08 */
[----:B------:R-:W-:Y:S01]  /*a290*/  @!P5 IMAD.IADD R177, R177, 0x1, -R7 ;  /* 0x00000001b1b1d824 */ /* 0x000fe200078e0a07 */
[C---:B------:R-:W-:Y:S01]  /*a2a0*/  ISETP.GT.U32.AND P5, PT, R7.reuse, R178, PT ;  /* 0x000000b20700720c */ /* 0x040fe20003fa4070 */
[----:B------:R-:W-:Y:S02]  /*a2b0*/  IMAD.MOV R9, RZ, RZ, -R9 ;  /* 0x000000ffff097224 */ /* 0x000fe400078e0a09 */
[C---:B------:R-:W-:Y:S02]  /*a2c0*/  IMAD R179, R7.reuse, R8, R179 ;  /* 0x0000000807b37224 */ /* 0x040fe400078e02b3 */
[C---:B------:R-:W-:Y:S02]  /*a2d0*/  IMAD R180, R7.reuse, R9, R180 ;  /* 0x0000000907b47224 */ /* 0x040fe400078e02b4 */
[----:B------:R-:W-:Y:S01]  /*a2e0*/  @!P0 IMAD.MOV R175, RZ, RZ, -R175 ;  /* 0x000000ffffaf8224 */ /* 0x000fe200078e0aaf */
[C---:B------:R-:W-:Y:S01]  /*a2f0*/  ISETP.GT.U32.AND P0, PT, R7.reuse, R179, PT ;  /* 0x000000b30700720c */ /* 0x040fe20003f04070 */
[----:B------:R-:W-:Y:S01]  /*a300*/  @!P3 IMAD.IADD R176, R176, 0x1, -R7 ;  /* 0x00000001b0b0b824 */ /* 0x000fe200078e0a07 */
[----:B------:R-:W-:Y:S01]  /*a310*/  ISETP.GT.U32.AND P3, PT, R7, R180, PT ;  /* 0x000000b40700720c */ /* 0x000fe20003f64070 */
[----:B------:R-:W-:-:S04]  /*a320*/  IMAD.HI.U32 R8, R2, R181, RZ ;  /* 0x000000b502087227 */ /* 0x000fc800078e00ff */
[--C-:B------:R-:W-:Y:S01]  /*a330*/  @!P5 IMAD.IADD R178, R178, 0x1, -R7.reuse ;  /* 0x00000001b2b2d824 */ /* 0x100fe200078e0a07 */
[C---:B------:R-:W-:Y:S01]  /*a340*/  ISETP.GT.U32.AND P5, PT, R7.reuse, R177, PT ;  /* 0x000000b10700720c */ /* 0x040fe20003fa4070 */
[----:B------:R-:W-:Y:S02]  /*a350*/  IMAD.MOV R10, RZ, RZ, -R8 ;  /* 0x000000ffff0a7224 */ /* 0x000fe400078e0a08 */
[----:B------:R-:W-:Y:S01]  /*a360*/  @!P4 IMAD.MOV R174, RZ, RZ, -R174 ;  /* 0x000000ffffaec224 */ /* 0x000fe200078e0aae */
[----:B------:R-:W-:Y:S01]  /*a370*/  ISETP.GT.U32.AND P4, PT, R7, R178, PT ;  /* 0x000000b20700720c */ /* 0x000fe20003f84070 */
[----:B------:R-:W-:Y:S02]  /*a380*/  @!P0 IMAD.IADD R179, R179, 0x1, -R7 ;  /* 0x00000001b3b38824 */ /* 0x000fe400078e0a07 */
[----:B------:R-:W-:Y:S02]  /*a390*/  IMAD R181, R7, R10, R181 ;  /* 0x0000000a07b57224 */ /* 0x000fe400078e02b5 */
[----:B------:R-:W-:-:S04]  /*a3a0*/  IMAD.HI.U32 R8, R2, R182, RZ ;  /* 0x000000b602087227 */ /* 0x000fc800078e00ff */
[----:B------:R-:W-:Y:S01]  /*a3b0*/  @!P3 IMAD.IADD R180, R180, 0x1, -R7 ;  /* 0x00000001b4b4b824 */ /* 0x000fe200078e0a07 */
[----:B------:R-:W-:Y:S01]  /*a3c0*/  ISETP.GT.U32.AND P3, PT, R7, R179, PT ;  /* 0x000000b30700720c */ /* 0x000fe20003f64070 */
[----:B------:R-:W-:-:S04]  /*a3d0*/  IMAD.HI.U32 R9, R2, R183, RZ ;  /* 0x000000b702097227 */ /* 0x000fc800078e00ff */
[----:B------:R-:W-:Y:S01]  /*a3e0*/  @!P5 IMAD.IADD R177, R177, 0x1, -R7 ;  /* 0x00000001b1b1d824 */ /* 0x000fe200078e0a07 */
[C---:B------:R-:W-:Y:S01]  /*a3f0*/  ISETP.GT.U32.AND P5, PT, R7.reuse, R181, PT ;  /* 0x000000b50700720c */ /* 0x040fe20003fa4070 */
[----:B------:R-:W-:Y:S02]  /*a400*/  IMAD.MOV R8, RZ, RZ, -R8 ;  /* 0x000000ffff087224 */ /* 0x000fe400078e0a08 */
[----:B------:R-:W-:Y:S02]  /*a410*/  IMAD.MOV R10, RZ, RZ, -R9 ;  /* 0x000000ffff0a7224 */ /* 0x000fe400078e0a09 */
[C---:B------:R-:W-:Y:S02]  /*a420*/  IMAD R182, R7.reuse, R8, R182 ;  /* 0x0000000807b67224 */ /* 0x040fe400078e02b6 */
[----:B------:R-:W-:Y:S02]  /*a430*/  IMAD R183, R7, R10, R183 ;  /* 0x0000000a07b77224 */ /* 0x000fe400078e02b7 */
[----:B------:R-:W-:Y:S01]  /*a440*/  @!P4 IMAD.IADD R178, R178, 0x1, -R7 ;  /* 0x00000001b2b2c824 */ /* 0x000fe200078e0a07 */
[----:B------:R-:W-:Y:S01]  /*a450*/  ISETP.GE.AND P4, PT, R184, RZ, PT ;  /* 0x000000ffb800720c */ /* 0x000fe20003f86270 */
[----:B------:R-:W-:Y:S01]  /*a460*/  VIADD R8, R3, 0x8e ;  /* 0x0000008e03087836 */ /* 0x000fe20000000000 */
[----:B------:R-:W-:Y:S01]  /*a470*/  IABS R184, R189 ;  /* 0x000000bd00b87213 */ /* 0x000fe20000000000 */
[----:B------:R-:W-:Y:S01]  /*a480*/  @!P1 IMAD.MOV R176, RZ, RZ, -R176 ;  /* 0x000000ffffb09224 */ /* 0x000fe200078e0ab0 */
[C---:B------:R-:W-:Y:S01]  /*a490*/  ISETP.GT.U32.AND P1, PT, R7.reuse, R180, PT ;  /* 0x000000b40700720c */ /* 0x040fe20003f24070 */
[----:B------:R-:W-:Y:S01]  /*a4a0*/  @!P2 IMAD.MOV R177, RZ, RZ, -R177 ;  /* 0x000000ffffb1a224 */ /* 0x000fe200078e0ab1 */
[----:B------:R-:W-:Y:S01]  /*a4b0*/  ISETP.GT.U32.AND P2, PT, R7, R182, PT ;  /* 0x000000b60700720c */ /* 0x000fe20003f44070 */
[--C-:B------:R-:W-:Y:S01]  /*a4c0*/  @!P3 IMAD.IADD R179, R179, 0x1, -R7.reuse ;  /* 0x00000001b3b3b824 */ /* 0x100fe200078e0a07 */
[----:B------:R-:W-:Y:S01]  /*a4d0*/  ISETP.GT.U32.AND P3, PT, R7, R183, PT ;  /* 0x000000b70700720c */ /* 0x000fe20003f64070 */
[----:B------:R-:W-:Y:S01]  /*a4e0*/  @!P5 IMAD.IADD R181, R181, 0x1, -R7 ;  /* 0x00000001b5b5d824 */ /* 0x000fe200078e0a07 */
[----:B------:R-:W-:Y:S01]  /*a4f0*/  ISETP.GE.AND P0, PT, R8, RZ, PT ;  /* 0x000000ff0800720c */ /* 0x000fe20003f06270 */
[----:B------:R-:W-:Y:S01]  /*a500*/  @!P6 IMAD.MOV R178, RZ, RZ, -R178 ;  /* 0x000000ffffb2e224 */ /* 0x000fe200078e0ab2 */
[----:B------:R-:W-:Y:S01]  /*a510*/  IABS R185, R8 ;  /* 0x0000000800b97213 */ /* 0x000fe20000000000 */
[----:B------:R-:W-:Y:S01]  /*a520*/  IMAD.HI.U32 R8, R2, R184, RZ ;  /* 0x000000b802087227 */ /* 0x000fe200078e00ff */
[----:B------:R-:W-:-:S02]  /*a530*/  ISETP.GE.AND P6, PT, R11, RZ, PT ;  /* 0x000000ff0b00720c */ /* 0x000fc40003fc6270 */
[C---:B------:R-:W-:Y:S01]  /*a540*/  ISETP.GT.U32.AND P5, PT, R7.reuse, R181, PT ;  /* 0x000000b50700720c */ /* 0x040fe20003fa4070 */
[----:B------:R-:W-:Y:S01]  /*a550*/  IMAD.MOV R8, RZ, RZ, -R8 ;  /* 0x000000ffff087224 */ /* 0x000fe200078e0a08 */
[----:B------:R-:W-:Y:S01]  /*a560*/  LOP3.LUT R11, R0, 0x88, RZ, 0xfc, !PT ;  /* 0x00000088000b7812 */ /* 0x000fe200078efcff */
[--C-:B------:R-:W-:Y:S01]  /*a570*/  @!P1 IMAD.IADD R180, R180, 0x1, -R7.reuse ;  /* 0x00000001b4b49824 */ /* 0x100fe200078e0a07 */
[----:B------:R-:W-:Y:S01]  /*a580*/  ISETP.GE.AND P1, PT, R186, RZ, PT ;  /* 0x000000ffba00720c */ /* 0x000fe20003f26270 */
[--C-:B------:R-:W-:Y:S01]  /*a590*/  @!P2 IMAD.IADD R182, R182, 0x1, -R7.reuse ;  /* 0x00000001b6b6a824 */ /* 0x100fe200078e0a07 */
[----:B------:R-:W-:Y:S01]  /*a5a0*/  ISETP.GE.AND P2, PT, R188, RZ, PT ;  /* 0x000000ffbc00720c */ /* 0x000fe20003f46270 */
[----:B------:R-:W-:Y:S01]  /*a5b0*/  IMAD R184, R7, R8, R184 ;  /* 0x0000000807b87224 */ /* 0x000fe200078e02b8 */
[----:B------:R-:W-:Y:S01]  /*a5c0*/  LOP3.LUT R8, R0, 0x8c, RZ, 0xfc, !PT ;  /* 0x0000008c00087812 */ /* 0x000fe200078efcff */
[----:B------:R-:W-:Y:S01]  /*a5d0*/  @!P3 IMAD.IADD R183, R183, 0x1, -R7 ;  /* 0x00000001b7b7b824 */ /* 0x000fe200078e0a07 */
[C---:B------:R-:W-:Y:S01]  /*a5e0*/  ISETP.GT.U32.AND P3, PT, R7.reuse, R182, PT ;  /* 0x000000b60700720c */ /* 0x040fe20003f64070 */
[----:B------:R-:W-:Y:S01]  /*a5f0*/  @!P6 IMAD.MOV R180, RZ, RZ, -R180 ;  /* 0x000000ffffb4e224 */ /* 0x000fe200078e0ab4 */
[C---:B------:R-:W-:Y:S01]  /*a600*/  ISETP.GT.U32.AND P6, PT, R7.reuse, R184, PT ;  /* 0x000000b80700720c */ /* 0x040fe20003fc4070 */
[----:B------:R-:W-:Y:S01]  /*a610*/  @!P4 IMAD.MOV R179, RZ, RZ, -R179 ;  /* 0x000000ffffb3c224 */ /* 0x000fe200078e0ab3 */
[----:B------:R-:W-:Y:S01]  /*a620*/  ISETP.GT.U32.AND P4, PT, R7, R183, PT ;  /* 0x000000b70700720c */ /* 0x000fe20003f84070 */
[----:B------:R-:W-:Y:S01]  /*a630*/  @!P5 IMAD.IADD R181, R181, 0x1, -R7 ;  /* 0x00000001b5b5d824 */ /* 0x000fe200078e0a07 */
[----:B------:R-:W-:Y:S01]  /*a640*/  ISETP.GE.AND P5, PT, R187, RZ, PT ;  /* 0x000000ffbb00720c */ /* 0x000fe20003fa6270 */
[----:B------:R-:W-:Y:S01]  /*a650*/  IMAD.HI.U32 R9, R2, R185, RZ ;  /* 0x000000b902097227 */ /* 0x000fe200078e00ff */
[----:B------:R-:W-:-:S02]  /*a660*/  IABS R186, R8 ;  /* 0x0000000800ba7213 */ /* 0x000fc40000000000 */
[----:B------:R-:W-:Y:S01]  /*a670*/  IABS R188, R11 ;  /* 0x0000000b00bc7213 */ /* 0x000fe20000000000 */
[----:B------:R-:W-:Y:S01]  /*a680*/  IMAD.MOV R10, RZ, RZ, -R9 ;  /* 0x000000ffff0a7224 */ /* 0x000fe200078e0a09 */
[----:B------:R-:W-:Y:S01]  /*a690*/  LOP3.LUT R9, R0, 0x8a, RZ, 0xfc, !PT ;  /* 0x0000008a00097812 */ /* 0x000fe200078efcff */
[----:B------:R-:W-:Y:S02]  /*a6a0*/  @!P3 IMAD.IADD R182, R182, 0x1, -R7 ;  /* 0x00000001b6b6b824 */ /* 0x000fe400078e0a07 */
[----:B------:R-:W-:Y:S01]  /*a6b0*/  IMAD R185, R7, R10, R185 ;  /* 0x0000000a07b97224 */ /* 0x000fe200078e02b9 */
[----:B------:R-:W-:Y:S01]  /*a6c0*/  IABS R187, R9 ;  /* 0x0000000900bb7213 */ /* 0x000fe20000000000 */
[--C-:B------:R-:W-:Y:S01]  /*a6d0*/  @!P6 IMAD.IADD R184, R184, 0x1, -R7.reuse ;  /* 0x00000001b8b8e824 */ /* 0x100fe200078e0a07 */
[----:B------:R-:W-:Y:S01]  /*a6e0*/  ISETP.GE.AND P6, PT, R9, RZ, PT ;  /* 0x000000ff0900720c */ /* 0x000fe20003fc6270 */
[----:B------:R-:W-:Y:S01]  /*a6f0*/  @!P4 IMAD.IADD R183, R183, 0x1, -R7 ;  /* 0x00000001b7b7c824 */ /* 0x000fe200078e0a07 */
[C---:B------:R-:W-:Y:S01]  /*a700*/  ISETP.GT.U32.AND P3, PT, R7.reuse, R185, PT ;  /* 0x000000b90700720c */ /* 0x040fe20003f64070 */
[----:B------:R-:W-:Y:S01]  /*a710*/  @!P5 IMAD.MOV R182, RZ, RZ, -R182 ;  /* 0x000000ffffb6d224 */ /* 0x000fe200078e0ab6 */
[----:B------:R-:W-:Y:S01]  /*a720*/  ISETP.GE.AND P4, PT, R8, RZ, PT ;  /* 0x000000ff0800720c */ /* 0x000fe20003f86270 */
[----:B------:R-:W-:Y:S01]  /*a730*/  IMAD.HI.U32 R8, R2, R186, RZ ;  /* 0x000000ba02087227 */ /* 0x000fe200078e00ff */
[----:B------:R-:W-:-:S03]  /*a740*/  ISETP.GT.U32.AND P5, PT, R7, R184, PT ;  /* 0x000000b80700720c */ /* 0x000fc60003fa4070 */
[----:B------:R-:W-:-:S04]  /*a750*/  IMAD.HI.U32 R9, R2, R187, RZ ;  /* 0x000000bb02097227 */ /* 0x000fc800078e00ff */
[----:B------:R-:W-:Y:S02]  /*a760*/  IMAD.MOV R8, RZ, RZ, -R8 ;  /* 0x000000ffff087224 */ /* 0x000fe400078e0a08 */
[----:B------:R-:W-:Y:S02]  /*a770*/  IMAD.MOV R10, RZ, RZ, -R9 ;  /* 0x000000ffff0a7224 */ /* 0x000fe400078e0a09 */
[----:B------:R-:W-:Y:S01]  /*a780*/  @!P1 IMAD.MOV R181, RZ, RZ, -R181 ;  /* 0x000000ffffb59224 */ /* 0x000fe200078e0ab5 */
[----:B------:R-:W-:Y:S01]  /*a790*/  ISETP.GE.AND P1, PT, R189, RZ, PT ;  /* 0x000000ffbd00720c */ /* 0x000fe20003f26270 */
[----:B------:R-:W-:Y:S02]  /*a7a0*/  IMAD R186, R7, R8, R186 ;  /* 0x0000000807ba7224 */ /* 0x000fe400078e02ba */
[----:B------:R-:W-:-:S04]  /*a7b0*/  IMAD.HI.U32 R8, R2, R188, RZ ;  /* 0x000000bc02087227 */ /* 0x000fc800078e00ff */
[----:B------:R-:W-:Y:S01]  /*a7c0*/  IMAD R187, R7, R10, R187 ;  /* 0x0000000a07bb7224 */ /* 0x000fe200078e02bb */
[----:B------:R-:W-:Y:S01]  /*a7d0*/  LOP3.LUT R10, R0, 0x86, RZ, 0xfc, !PT ;  /* 0x00000086000a7812 */ /* 0x000fe200078efcff */
[----:B------:R-:W-:Y:S02]  /*a7e0*/  @!P3 IMAD.IADD R185, R185, 0x1, -R7 ;  /* 0x00000001b9b9b824 */ /* 0x000fe400078e0a07 */
[----:B------:R-:W-:Y:S01]  /*a7f0*/  @!P2 IMAD.MOV R183, RZ, RZ, -R183 ;  /* 0x000000ffffb7a224 */ /* 0x000fe200078e0ab7 */
[C---:B------:R-:W-:Y:S01]  /*a800*/  ISETP.GT.U32.AND P2, PT, R7.reuse, R186, PT ;  /* 0x000000ba0700720c */ /* 0x040fe20003f44070 */
[----:B------:R-:W-:Y:S01]  /*a810*/  IMAD.MOV R8, RZ, RZ, -R8 ;  /* 0x000000ffff087224 */ /* 0x000fe200078e0a08 */
[C---:B------:R-:W-:Y:S01]  /*a820*/  ISETP.GT.U32.AND P3, PT, R7.reuse, R185, PT ;  /* 0x000000b90700720c */ /* 0x040fe20003f64070 */
[----:B------:R-:W-:Y:S01]  /*a830*/  @!P5 IMAD.IADD R184, R184, 0x1, -R7 ;  /* 0x00000001b8b8d824 */ /* 0x000fe200078e0a07 */
[C---:B------:R-:W-:Y:S01]  /*a840*/  ISETP.GT.U32.AND P5, PT, R7.reuse, R187, PT ;  /* 0x000000bb0700720c */ /* 0x040fe20003fa4070 */
[----:B------:R-:W-:Y:S01]  /*a850*/  IMAD R188, R7, R8, R188 ;  /* 0x0000000807bc7224 */ /* 0x000fe200078e02bc */
[----:B------:R-:W-:Y:S01]  /*a860*/  IABS R189, R10 ;  /* 0x0000000a00bd7213 */ /* 0x000fe20000000000 */
[----:B------:R-:W-:-:S02]  /*a870*/  @!P1 IMAD.MOV R184, RZ, RZ, -R184 ;  /* 0x000000ffffb89224 */ /* 0x000fc400078e0ab8 */
[----:B------:R-:W-:Y:S01]  /*a880*/  IMAD.HI.U32 R9, R2, R190, RZ ;  /* 0x000000be02097227 */ /* 0x000fe200078e00ff */
[----:B------:R-:W-:-:S03]  /*a890*/  ISETP.GT.U32.AND P1, PT, R7, R188, PT ;  /* 0x000000bc0700720c */ /* 0x000fc60003f24070 */
[--C-:B------:R-:W-:Y:S02]  /*a8a0*/  @!P2 IMAD.IADD R186, R186, 0x1, -R7.reuse ;  /* 0x00000001babaa824 */ /* 0x100fe400078e0a07 */
[--C-:B------:R-:W-:Y:S01]  /*a8b0*/  @!P3 IMAD.IADD R185, R185, 0x1, -R7.reuse ;  /* 0x00000001b9b9b824 */ /* 0x100fe200078e0a07 */
[----:B------:R-:W-:Y:S01]  /*a8c0*/  ISETP.GE.AND P3, PT, R11, RZ, PT ;  /* 0x000000ff0b00720c */ /* 0x000fe20003f66270 */
[--C-:B------:R-:W-:Y:S01]  /*a8d0*/  @!P5 IMAD.IADD R187, R187, 0x1, -R7.reuse ;  /* 0x00000001bbbbd824 */ /* 0x100fe200078e0a07 */
[C---:B------:R-:W-:Y:S01]  /*a8e0*/  ISETP.GT.U32.AND P2, PT, R7.reuse, R186, PT ;  /* 0x000000ba0700720c */ /* 0x040fe20003f44070 */
[----:B------:R-:W-:Y:S01]  /*a8f0*/  IMAD.HI.U32 R8, R2, R189, RZ ;  /* 0x000000bd02087227 */ /* 0x000fe200078e00ff */
[----:B------:R-:W-:Y:S02]  /*a900*/  LOP3.LUT R11, R0, 0x82, RZ, 0xfc, !PT ;  /* 0x00000082000b7812 */ /* 0x000fe400078efcff */
[----:B------:R-:W-:Y:S01]  /*a910*/  ISETP.GT.U32.AND P5, PT, R7, R187, PT ;  /* 0x000000bb0700720c */ /* 0x000fe20003fa4070 */
[----:B------:R-:W-:Y:S01]  /*a920*/  @!P1 IMAD.IADD R188, R188, 0x1, -R7 ;  /* 0x00000001bcbc9824 */ /* 0x000fe200078e0a07 */
[----:B------:R-:W-:Y:S01]  /*a930*/  IABS R191, R11 ;  /* 0x0000000b00bf7213 */ /* 0x000fe20000000000 */
[----:B------:R-:W-:-:S02]  /*a940*/  IMAD.MOV R8, RZ, RZ, -R8 ;  /* 0x000000ffff087224 */ /* 0x000fc400078e0a08 */
[----:B------:R-:W-:Y:S01]  /*a950*/  IMAD.MOV R9, RZ, RZ, -R9 ;  /* 0x000000ffff097224 */ /* 0x000fe200078e0a09 */
[C---:B------:R-:W-:Y:S01]  /*a960*/  ISETP.GT.U32.AND P1, PT, R7.reuse, R188, PT ;  /* 0x000000bc0700720c */ /* 0x040fe20003f24070 */
[----:B------:R-:W-:Y:S02]  /*a970*/  IMAD R189, R7, R8, R189 ;  /* 0x0000000807bd7224 */ /* 0x000fe400078e02bd */
[----:B------:R-:W-:-:S04]  /*a980*/  IMAD.HI.U32 R8, R2, R191, RZ ;  /* 0x000000bf02087227 */ /* 0x000fc800078e00ff */
[--C-:B------:R-:W-:Y:S01]  /*a990*/  @!P2 IMAD.IADD R186, R186, 0x1, -R7.reuse ;  /* 0x00000001babaa824 */ /* 0x100fe200078e0a07 */
[----:B------:R-:W-:Y:S01]  /*a9a0*/  ISETP.GE.AND P2, PT, R192, RZ, PT ;  /* 0x000000ffc000720c */ /* 0x000fe20003f46270 */
[----:B------:R-:W-:Y:S02]  /*a9b0*/  IMAD R190, R7, R9, R190 ;  /* 0x0000000907be7224 */ /* 0x000fe400078e02be */
[----:B------:R-:W-:Y:S02]  /*a9c0*/  IMAD.MOV R8, RZ, RZ, -R8 ;  /* 0x000000ffff087224 */ /* 0x000fe400078e0a08 */
[----:B------:R-:W-:Y:S01]  /*a9d0*/  @!P5 IMAD.IADD R187, R187, 0x1, -R7 ;  /* 0x00000001bbbbd824 */ /* 0x000fe200078e0a07 */
[C---:B------:R-:W-:Y:S01]  /*a9e0*/  ISETP.GT.U32.AND P5, PT, R7.reuse, R189, PT ;  /* 0x000000bd0700720c */ /* 0x040fe20003fa4070 */
[----:B------:R-:W-:Y:S01]  /*a9f0*/  @!P4 IMAD.MOV R186, RZ, RZ, -R186 ;  /* 0x000000ffffbac224 */ /* 0x000fe200078e0aba */
[C---:B------:R-:W-:Y:S01]  /*aa00*/  ISETP.GT.U32.AND P4, PT, R7.reuse, R190, PT ;  /* 0x000000be0700720c */ /* 0x040fe20003f84070 */
[----:B------:R-:W-:-:S02]  /*aa10*/  IMAD R191, R7, R8, R191 ;  /* 0x0000000807bf7224 */ /* 0x000fc400078e02bf */
[----:B------:R-:W-:Y:S02]  /*aa20*/  @!P1 IMAD.IADD R188, R188, 0x1, -R7 ;  /* 0x00000001bcbc9824 */ /* 0x000fe400078e0a07 */
[----:B------:R-:W-:Y:S01]  /*aa30*/  @!P0 IMAD.MOV R185, RZ, RZ, -R185 ;  /* 0x000000ffffb98224 */ /* 0x000fe200078e0ab9 */
[----:B------:R-:W-:Y:S01]  /*aa40*/  ISETP.GT.U32.AND P1, PT, R7, R191, PT ;  /* 0x000000bf0700720c */ /* 0x000fe20003f24070 */
[----:B------:R-:W-:Y:S01]  /*aa50*/  VIADD R9, R3, 0x7e ;  /* 0x0000007e03097836 */ /* 0x000fe20000000000 */
[----:B------:R-:W-:Y:S01]  /*aa60*/  ISETP.GE.AND P0, PT, R10, RZ, PT ;  /* 0x000000ff0a00720c */ /* 0x000fe20003f06270 */
[----:B------:R-:W-:Y:S01]  /*aa70*/  @!P6 IMAD.MOV R187, RZ, RZ, -R187 ;  /* 0x000000ffffbbe224 */ /* 0x000fe200078e0abb */
[----:B------:R-:W-:Y:S01]  /*aa80*/  LOP3.LUT R10, R0, 0x80, RZ, 0xfc, !PT ;  /* 0x00000080000a7812 */ /* 0x000fe200078efcff */
[--C-:B------:R-:W-:Y:S01]  /*aa90*/  @!P5 IMAD.IADD R189, R189, 0x1, -R7.reuse ;  /* 0x00000001bdbdd824 */ /* 0x100fe200078e0a07 */
[----:B------:R-:W-:Y:S01]  /*aaa0*/  IABS R193, R9 ;  /* 0x0000000900c17213 */ /* 0x000fe20000000000 */
[----:B------:R-:W-:Y:S01]  /*aab0*/  @!P4 IMAD.IADD R190, R190, 0x1, -R7 ;  /* 0x00000001bebec824 */ /* 0x000fe200078e0a07 */
[----:B------:R-:W-:Y:S01]  /*aac0*/  IABS R192, R10 ;  /* 0x0000000a00c07213 */ /* 0x000fe20000000000 */
[----:B------:R-:W-:Y:S01]  /*aad0*/  @!P3 IMAD.MOV R188, RZ, RZ, -R188 ;  /* 0x000000ffffbcb224 */ /* 0x000fe200078e0abc */
[----:B------:R-:W-:-:S02]  /*aae0*/  ISETP.GT.U32.AND P5, PT, R7, R189, PT ;  /* 0x000000bd0700720c */ /* 0x000fc40003fa4070 */
[----:B------:R-:W-:Y:S01]  /*aaf0*/  ISETP.GT.U32.AND P4, PT, R7, R190, PT ;  /* 0x000000be0700720c */ /* 0x000fe20003f84070 */
[----:B------:R-:W-:Y:S01]  /*ab00*/  @!P1 IMAD.IADD R191, R191, 0x1, -R7 ;  /* 0x00000001bfbf9824 */ /* 0x000fe200078e0a07 */
[----:B------:R-:W-:Y:S01]  /*ab10*/  ISETP.GE.AND P6, PT, R9, RZ, PT ;  /* 0x000000ff0900720c */ /* 0x000fe20003fc6270 */
[C---:B------:R-:W-:Y:S01]  /*ab20*/  IMAD.HI.U32 R8, R2.reuse, R192, RZ ;  /* 0x000000c002087227 */ /* 0x040fe200078e00ff */
[----:B------:R-:W-:Y:S02]  /*ab30*/  ISETP.GE.AND P3, PT, R11, RZ, PT ;  /* 0x000000ff0b00720c */ /* 0x000fe40003f66270 */
[----:B------:R-:W-:Y:S01]  /*ab40*/  ISETP.GT.U32.AND P1, PT, R7, R191, PT ;  /* 0x000000bf0700720c */ /* 0x000fe20003f24070 */
[----:B------:R-:W-:Y:S02]  /*ab50*/  IMAD.MOV R8, RZ, RZ, -R8 ;  /* 0x000000ffff087224 */ /* 0x000fe400078e0a08 */
[----:B------:R-:W-:-:S04]  /*ab60*/  IMAD.HI.U32 R9, R2, R193, RZ ;  /* 0x000000c102097227 */ /* 0x000fc800078e00ff */
[----:B------:R-:W-:Y:S02]  /*ab70*/  IMAD R192, R7, R8, R192 ;  /* 0x0000000807c07224 */ /* 0x000fe400078e02c0 */
[----:B------:R-:W-:-:S04]  /*ab80*/  IMAD.HI.U32 R8, R2, R194, RZ ;  /* 0x000000c202087227 */ /* 0x000fc800078e00ff */
[----:B------:R-:W-:Y:S01]  /*ab90*/  @!P5 IMAD.IADD R189, R189, 0x1, -R7 ;  /* 0x00000001bdbdd824 */ /* 0x000fe200078e0a07 */
[----:B------:R-:W-:Y:S01]  /*aba0*/  ISETP.GE.AND P5, PT, R10, RZ, PT ;  /* 0x000000ff0a00720c */ /* 0x000fe20003fa6270 */
[----:B------:R-:W-:Y:S02]  /*abb0*/  IMAD.MOV R10, RZ, RZ, -R9 ;  /* 0x000000ffff0a7224 */ /* 0x000fe400078e0a09 */
[--C-:B------:R-:W-:Y:S01]  /*abc0*/  @!P4 IMAD.IADD R190, R190, 0x1, -R7.reuse ;  /* 0x00000001bebec824 */ /* 0x100fe200078e0a07 */
[----:B------:R-:W-:Y:S01]  /*abd0*/  ISETP.GT.U32.AND P4, PT, R7, R192, PT ;  /* 0x000000c00700720c */ /* 0x000fe20003f84070 */
[----:B------:R-:W-:Y:S01]  /*abe0*/  IMAD.MOV R9, RZ, RZ, -R8 ;  /* 0x000000ffff097224 */ /* 0x000fe200078e0a08 */
[----:B------:R-:W-:Y:S01]  /*abf0*/  LOP3.LUT R8, R0, 0x7a, RZ, 0xfc, !PT ;  /* 0x0000007a00087812 */ /* 0x000fe200078efcff */
[----:B------:R-:W-:Y:S01]  /*ac00*/  @!P2 IMAD.MOV R190, RZ, RZ, -R190 ;  /* 0x000000ffffbea224 */ /* 0x000fe200078e0abe */
[----:B------:R-:W-:Y:S01]  /*ac10*/  ISETP.GE.AND P2, PT, R195, RZ, PT ;  /* 0x000000ffc300720c */ /* 0x000fe20003f46270 */
[----:B------:R-:W-:Y:S01]  /*ac20*/  IMAD R194, R7, R9, R194 ;  /* 0x0000000907c27224 */ /* 0x000fe200078e02c2 */
[----:B------:R-:W-:Y:S01]  /*ac30*/  IABS R195, R8 ;  /* 0x0000000800c37213 */ /* 0x000fe20000000000 */
[----:B------:R-:W-:Y:S01]  /*ac40*/  @!P1 IMAD.IADD R191, R191, 0x1, -R7 ;  /* 0x00000001bfbf9824 */ /* 0x000fe200078e0a07 */
[----:B------:R-:W-:Y:S01]  /*ac50*/  ISETP.GE.AND P1, PT, R8, RZ, PT ;  /* 0x000000ff0800720c */ /* 0x000fe20003f26270 */
[----:B------:R-:W-:-:S02]  /*ac60*/  IMAD R193, R7, R10, R193 ;  /* 0x0000000a07c17224 */ /* 0x000fc400078e02c1 */
[----:B------:R-:W-:Y:S01]  /*ac70*/  @!P3 IMAD.MOV R191, RZ, RZ, -R191 ;  /* 0x000000ffffbfb224 */ /* 0x000fe200078e0abf */
[C---:B------:R-:W-:Y:S01]  /*ac80*/  ISETP.GT.U32.AND P3, PT, R7.reuse, R194, PT ;  /* 0x000000c20700720c */ /* 0x040fe20003f64070 */
[----:B------:R-:W-:Y:S01]  /*ac90*/  @!P0 IMAD.MOV R189, RZ, RZ, -R189 ;  /* 0x000000ffffbd8224 */ /* 0x000fe200078e0abd */
[----:B------:R-:W-:Y:S01]  /*aca0*/  ISETP.GT.U32.AND P0, PT, R7, R193, PT ;  /* 0x000000c10700720c */ /* 0x000fe20003f04070 */
[----:B------:R-:W-:-:S04]  /*acb0*/  IMAD.HI.U32 R8, R2, R195, RZ ;  /* 0x000000c302087227 */ /* 0x000fc800078e00ff */
[----:B------:R-:W-:Y:S02]  /*acc0*/  @!P4 IMAD.IADD R192, R192, 0x1, -R7 ;  /* 0x00000001c0c0c824 */ /* 0x000fe400078e0a07 */
[----:B------:R-:W-:Y:S02]  /*acd0*/  IMAD.MOV R10, RZ, RZ, -R8 ;  /* 0x000000ffff0a7224 */ /* 0x000fe400078e0a08 */
[----:B------:R-:W-:Y:S01]  /*ace0*/  IMAD.HI.U32 R8, R2, R197, RZ ;  /* 0x000000c502087227 */ /* 0x000fe200078e00ff */
[----:B------:R-:W-:-:S03]  /*acf0*/  ISETP.GT.U32.AND P4, PT, R7, R192, PT ;  /* 0x000000c00700720c */ /* 0x000fc60003f84070 */
[----:B------:R-:W-:Y:S02]  /*ad00*/  IMAD R195, R7, R10, R195 ;  /* 0x0000000a07c37224 */ /* 0x000fe400078e02c3 */
[--C-:B------:R-:W-:Y:S02]  /*ad10*/  @!P3 IMAD.IADD R194, R194, 0x1, -R7.reuse ;  /* 0x00000001c2c2b824 */ /* 0x100fe400078e0a07 */
[----:B------:R-:W-:Y:S01]  /*ad20*/  @!P0 IMAD.IADD R193, R193, 0x1, -R7 ;  /* 0x00000001c1c18824 */ /* 0x000fe200078e0a07 */
[----:B------:R-:W-:Y:S01]  /*ad30*/  ISETP.GT.U32.AND P3, PT, R7, R195, PT ;  /* 0x000000c30700720c */ /* 0x000fe20003f64070 */
[----:B------:R-:W-:-:S03]  /*ad40*/  IMAD.HI.U32 R9, R2, R196, RZ ;  /* 0x000000c402097227 */ /* 0x000fc600078e00ff */
[C---:B------:R-:W-:Y:S01]  /*ad50*/  ISETP.GT.U32.AND P0, PT, R7.reuse, R193, PT ;  /* 0x000000c10700720c */ /* 0x040fe20003f04070 */
[----:B------:R-:W-:Y:S01]  /*ad60*/  @!P4 IMAD.IADD R192, R192, 0x1, -R7 ;  /* 0x00000001c0c0c824 */ /* 0x000fe200078e0a07 */
[----:B------:R-:W-:Y:S01]  /*ad70*/  ISETP.GE.AND P4, PT, R198, RZ, PT ;  /* 0x000000ffc600720c */ /* 0x000fe20003f86270 */
[----:B------:R-:W-:Y:S01]  /*ad80*/  IMAD.MOV R8, RZ, RZ, -R8 ;  /* 0x000000ffff087224 */ /* 0x000fe200078e0a08 */
[----:B------:R-:W-:Y:S01]  /*ad90*/  IABS R198, R207 ;  /* 0x000000cf00c67213 */ /* 0x000fe20000000000 */
[----:B------:R-:W-:Y:S01]  /*ada0*/  @!P5 IMAD.MOV R192, RZ, RZ, -R192 ;  /* 0x000000ffffc0d224 */ /* 0x000fe200078e0ac0 */
[----:B------:R-:W-:Y:S01]  /*adb0*/  ISETP.GT.U32.AND P5, PT, R7, R194, PT ;  /* 0x000000c20700720c */ /* 0x000fe20003fa4070 */
[----:B------:R-:W-:Y:S02]  /*adc0*/  IMAD.MOV R11, RZ, RZ, -R9 ;  /* 0x000000ffff0b7224 */ /* 0x000fe400078e0a09 */
[----:B------:R-:W-:Y:S02]  /*add0*/  @!P3 IMAD.IADD R195, R195, 0x1, -R7 ;  /* 0x00000001c3c3b824 */ /* 0x000fe400078e0a07 */
[----:B------:R-:W-:-:S02]  /*ade0*/  IMAD R197, R7, R8, R197 ;  /* 0x0000000807c57224 */ /* 0x000fc400078e02c5 */
[C---:B------:R-:W-:Y:S01]  /*adf0*/  IMAD R196, R7.reuse, R11, R196 ;  /* 0x0000000b07c47224 */ /* 0x040fe200078e02c4 */
[----:B------:R-:W-:Y:S01]  /*ae00*/  ISETP.GT.U32.AND P3, PT, R7, R195, PT ;  /* 0x000000c30700720c */ /* 0x000fe20003f64070 */
[----:B------:R-:W-:Y:S01]  /*ae10*/  @!P0 IMAD.IADD R193, R193, 0x1, -R7 ;  /* 0x00000001c1c18824 */ /* 0x000fe200078e0a07 */
[----:B------:R-:W-:Y:S01]  /*ae20*/  LOP3.LUT R11, R0, 0x6c, RZ, 0xfc, !PT ;  /* 0x0000006c000b7812 */ /* 0x000fe200078efcff */
[----:B------:R-:W-:-:S03]  /*ae30*/  IMAD.HI.U32 R8, R2, R198, RZ ;  /* 0x000000c602087227 */ /* 0x000fc600078e00ff */
[----:B------:R-:W-:Y:S01]  /*ae40*/  IABS R202, R11 ;  /* 0x0000000b00ca7213 */ /* 0x000fe20000000000 */
[----:B------:R-:W-:Y:S02]  /*ae50*/  IMAD.MOV R10, RZ, RZ, -R8 ;  /* 0x000000ffff0a7224 */ /* 0x000fe400078e0a08 */
[----:B------:R-:W-:Y:S01]  /*ae60*/  @!P6 IMAD.MOV R193, RZ, RZ, -R193 ;  /* 0x000000ffffc1e224 */ /* 0x000fe200078e0ac1 */
[C---:B------:R-:W-:Y:S01]  /*ae70*/  ISETP.GT.U32.AND P6, PT, R7.reuse, R196, PT ;  /* 0x000000c40700720c */ /* 0x040fe20003fc4070 */
[C---:B------:R-:W-:Y:S02]  /*ae80*/  IMAD R198, R7.reuse, R10, R198 ;  /* 0x0000000a07c67224 */ /* 0x040fe400078e02c6 */
[--C-:B------:R-:W-:Y:S01]  /*ae90*/  @!P5 IMAD.IADD R194, R194, 0x1, -R7.reuse ;  /* 0x00000001c2c2d824 */ /* 0x100fe200078e0a07 */
[----:B------:R-:W-:Y:S01]  /*aea0*/  ISETP.GT.U32.AND P5, PT, R7, R197, PT ;  /* 0x000000c50700720c */ /* 0x000fe20003fa4070 */
[----:B------:R-:W-:Y:S01]  /*aeb0*/  @!P3 IMAD.IADD R195, R195, 0x1, -R7 ;  /* 0x00000001c3c3b824 */ /* 0x000fe200078e0a07 */
[----:B------:R-:W-:Y:S01]  /*aec0*/  ISETP.GT.U32.AND P3, PT, R7, R198, PT ;  /* 0x000000c60700720c */ /* 0x000fe20003f64070 */
[----:B------:R-:W-:-:S04]  /*aed0*/  IMAD.HI.U32 R8, R2, R199, RZ ;  /* 0x000000c702087227 */ /* 0x000fc800078e00ff */
[----:B------:R-:W-:Y:S02]  /*aee0*/  VIADD R9, R3, 0x6e ;  /* 0x0000006e03097836 */ /* 0x000fe40000000000 */
[----:B------:R-:W-:Y:S02]  /*aef0*/  IMAD.MOV R8, RZ, RZ, -R8 ;  /* 0x000000ffff087224 */ /* 0x000fe400078e0a08 */
[----:B------:R-:W-:Y:S01]  /*af00*/  @!P6 IMAD.IADD R196, R196, 0x1, -R7 ;  /* 0x00000001c4c4e824 */ /* 0x000fe200078e0a07 */
[----:B------:R-:W-:Y:S01]  /*af10*/  ISETP.GE.AND P0, PT, R9, RZ, PT ;  /* 0x000000ff0900720c */ /* 0x000fe20003f06270 */
[----:B------:R-:W-:Y:S01]  /*af20*/  IMAD R199, R7, R8, R199 ;  /* 0x0000000807c77224 */ /* 0x000fe200078e02c7 */
[----:B------:R-:W-:Y:S01]  /*af30*/  IABS R201, R9 ;  /* 0x0000000900c97213 */ /* 0x000fe20000000000 */
[----:B------:R-:W-:Y:S01]  /*af40*/  @!P5 IMAD.IADD R197, R197, 0x1, -R7 ;  /* 0x00000001c5c5d824 */ /* 0x000fe200078e0a07 */
[----:B------:R-:W-:Y:S01]  /*af50*/  ISETP.GT.U32.AND P5, PT, R7, R196, PT ;  /* 0x000000c40700720c */ /* 0x000fe20003fa4070 */
[----:B------:R-:W-:Y:S01]  /*af60*/  IMAD.HI.U32 R9, R2, R200, RZ ;  /* 0x000000c802097227 */ /* 0x000fe200078e00ff */
[----:B------:R-:W-:-:S03]  /*af70*/  ISETP.GE.AND P6, PT, R203, RZ, PT ;  /* 0x000000ffcb00720c */ /* 0x000fc60003fc6270 */
[----:B------:R-:W-:Y:S01]  /*af80*/  @!P3 IMAD.IADD R198, R198, 0x1, -R7 ;  /* 0x00000001c6c6b824 */ /* 0x000fe200078e0a07 */
[C---:B------:R-:W-:Y:S01]  /*af90*/  ISETP.GT.U32.AND P3, PT, R7.reuse, R197, PT ;  /* 0x000000c50700720c */ /* 0x040fe20003f64070 */
[----:B------:R-:W-:Y:S01]  /*afa0*/  @!P1 IMAD.MOV R195, RZ, RZ, -R195 ;  /* 0x000000ffffc39224 */ /* 0x000fe200078e0ac3 */
[----:B------:R-:W-:Y:S01]  /*afb0*/  ISETP.GT.U32.AND P1, PT, R7, R199, PT ;  /* 0x000000c70700720c */ /* 0x000fe20003f24070 */
[----:B------:R-:W-:-:S04]  /*afc0*/  IMAD.HI.U32 R10, R2, R201, RZ ;  /* 0x000000c9020a7227 */ /* 0x000fc800078e00ff */
[----:B------:R-:W-:Y:S02]  /*afd0*/  IMAD.MOV R9, RZ, RZ, -R9 ;  /* 0x000000ffff097224 */ /* 0x000fe400078e0a09 */
[----:B------:R-:W-:-:S04]  /*afe0*/  IMAD.HI.U32 R8, R2, R202, RZ ;  /* 0x000000ca02087227 */ /* 0x000fc800078e00ff */
[----:B------:R-:W-:Y:S02]  /*aff0*/  IMAD.MOV R10, RZ, RZ, -R10 ;  /* 0x000000ffff0a7224 */ /* 0x000fe400078e0a0a */
[C---:B------:R-:W-:Y:S01]  /*b000*/  IMAD R200, R7.reuse, R9, R200 ;  /* 0x0000000907c87224 */ /* 0x040fe200078e02c8 */
[----:B------:R-:W-:Y:S01]  /*b010*/  LOP3.LUT R9, R0, 0x6a, RZ, 0xfc, !PT ;  /* 0x0000006a00097812 */ /* 0x000fe200078efcff */
[----:B------:R-:W-:Y:S02]  /*b020*/  IMAD.MOV R8, RZ, RZ, -R8 ;  /* 0x000000ffff087224 */ /* 0x000fe400078e0a08 */
[C---:B------:R-:W-:Y:S01]  /*b030*/  IMAD R201, R7.reuse, R10, R201 ;  /* 0x0000000a07c97224 */ /* 0x040fe200078e02c9 */
[----:B------:R-:W-:Y:S01]  /*b040*/  IABS R203, R9 ;  /* 0x0000000900cb7213 */ /* 0x000fe20000000000 */
[C---:B------:R-:W-:Y:S02]  /*b050*/  IMAD R202, R7.reuse, R8, R202 ;  /* 0x0000000807ca7224 */ /* 0x040fe400078e02ca */
[--C-:B------:R-:W-:Y:S01]  /*b060*/  @!P5 IMAD.IADD R196, R196, 0x1, -R7.reuse ;  /* 0x00000001c4c4d824 */ /* 0x100fe200078e0a07 */
[----:B------:R-:W-:Y:S01]  /*b070*/  ISETP.GT.U32.AND P5, PT, R7, R200, PT ;  /* 0x000000c80700720c */ /* 0x000fe20003fa4070 */
[--C-:B------:R-:W-:Y:S01]  /*b080*/  @!P3 IMAD.IADD R197, R197, 0x1, -R7.reuse ;  /* 0x00000001c5c5b824 */ /* 0x100fe200078e0a07 */
[----:B------:R-:W-:Y:S01]  /*b090*/  ISETP.GT.U32.AND P3, PT, R7, R201, PT ;  /* 0x000000c90700720c */ /* 0x000fe20003f64070 */
[----:B------:R-:W-:Y:S01]  /*b0a0*/  @!P1 IMAD.IADD R199, R199, 0x1, -R7 ;  /* 0x00000001c7c79824 */ /* 0x000fe200078e0a07 */
[C---:B------:R-:W-:Y:S01]  /*b0b0*/  ISETP.GT.U32.AND P1, PT, R7.reuse, R202, PT ;  /* 0x000000ca0700720c */ /* 0x040fe20003f24070 */
[----:B------:R-:W-:Y:S01]  /*b0c0*/  @!P2 IMAD.MOV R194, RZ, RZ, -R194 ;  /* 0x000000ffffc2a224 */ /* 0x000fe200078e0ac2 */
[----:B------:R-:W-:Y:S01]  /*b0d0*/  ISETP.GT.U32.AND P2, PT, R7, R198, PT ;  /* 0x000000c60700720c */ /* 0x000fe20003f44070 */
[----:B------:R-:W-:-:S04]  /*b0e0*/  IMAD.HI.U32 R8, R2, R203, RZ ;  /* 0x000000cb02087227 */ /* 0x000fc800078e00ff */
[----:B------:R-:W-:Y:S02]  /*b0f0*/  IMAD.MOV R10, RZ, RZ, -R8 ;  /* 0x000000ffff0a7224 */ /* 0x000fe400078e0a08 */
[--C-:B------:R-:W-:Y:S01]  /*b100*/  @!P5 IMAD.IADD R200, R200, 0x1, -R7.reuse ;  /* 0x00000001c8c8d824 */ /* 0x100fe200078e0a07 */
[----:B------:R-:W-:Y:S01]  /*b110*/  ISETP.GE.AND P5, PT, R205, RZ, PT ;  /* 0x000000ffcd00720c */ /* 0x000fe20003fa6270 */
[--C-:B------:R-:W-:Y:S01]  /*b120*/  @!P3 IMAD.IADD R201, R201, 0x1, -R7.reuse ;  /* 0x00000001c9c9b824 */ /* 0x100fe200078e0a07 */
[C---:B------:R-:W-:Y:S01]  /*b130*/  ISETP.GT.U32.AND P3, PT, R7.reuse, R199, PT ;  /* 0x000000c70700720c */ /* 0x040fe20003f64070 */
[----:B------:R-:W-:Y:S01]  /*b140*/  @!P1 IMAD.IADD R202, R202, 0x1, -R7 ;  /* 0x00000001caca9824 */ /* 0x000fe200078e0a07 */
[----:B------:R-:W-:Y:S01]  /*b150*/  ISETP.GT.U32.AND P1, PT, R7, R200, PT ;  /* 0x000000c80700720c */ /* 0x000fe20003f24070 */
[----:B------:R-:W-:-:S04]  /*b160*/  IMAD.HI.U32 R8, R2, R204, RZ ;  /* 0x000000cc02087227 */ /* 0x000fc800078e00ff */
[----:B------:R-:W-:Y:S01]  /*b170*/  @!P2 IMAD.IADD R198, R198, 0x1, -R7 ;  /* 0x00000001c6c6a824 */ /* 0x000fe200078e0a07 */
[----:B------:R-:W-:Y:S01]  /*b180*/  ISETP.GE.AND P2, PT, R207, RZ, PT ;  /* 0x000000ffcf00720c */ /* 0x000fe20003f46270 */
[----:B------:R-:W-:Y:S01]  /*b190*/  IMAD.MOV R8, RZ, RZ, -R8 ;  /* 0x000000ffff087224 */ /* 0x000fe200078e0a08 */
[C---:B------:R-:W-:Y:S01]  /*b1a0*/  LOP3.LUT R207, R0.reuse, 0x66, RZ, 0xfc, !PT ;  /* 0x0000006600cf7812 */ /* 0x040fe200078efcff */
[C---:B------:R-:W-:Y:S01]  /*b1b0*/  IMAD R203, R7.reuse, R10, R203 ;  /* 0x0000000a07cb7224 */ /* 0x040fe200078e02cb */
[----:B------:R-:W-:Y:S01]  /*b1c0*/  LOP3.LUT R10, R0, 0x64, RZ, 0xfc, !PT ;  /* 0x00000064000a7812 */ /* 0x000fe200078efcff */
[----:B------:R-:W-:Y:S01]  /*b1d0*/  IMAD R204, R7, R8, R204 ;  /* 0x0000000807cc7224 */ /* 0x000fe200078e02cc */
[----:B------:R-:W-:Y:S01]  /*b1e0*/  IABS R205, R207 ;  /* 0x000000cf00cd7213 */ /* 0x000fe20000000000 */
[--C-:B------:R-:W-:Y:S01]  /*b1f0*/  @!P3 IMAD.IADD R199, R199, 0x1, -R7.reuse ;  /* 0x00000001c7c7b824 */ /* 0x100fe200078e0a07 */
[----:B------:R-:W-:Y:S01]  /*b200*/  ISETP.GE.AND P3, PT, R206, RZ, PT ;  /* 0x000000ffce00720c */ /* 0x000fe20003f66270 */
[----:B------:R-:W-:Y:S01]  /*b210*/  @!P1 IMAD.IADD R200, R200, 0x1, -R7 ;  /* 0x00000001c8c89824 */ /* 0x000fe200078e0a07 */
[----:B------:R-:W-:Y:S01]  /*b220*/  ISETP.GT.U32.AND P1, PT, R7, R204, PT ;  /* 0x000000cc0700720c */ /* 0x000fe20003f24070 */
[----:B------:R-:W-:Y:S01]  /*b230*/  IMAD.HI.U32 R8, R2, R205, RZ ;  /* 0x000000cd02087227 */ /* 0x000fe200078e00ff */
[----:B------:R-:W-:-:S03]  /*b240*/  IABS R206, R10 ;  /* 0x0000000a00ce7213 */ /* 0x000fc60000000000 */
[----:B------:R-:W-:Y:S02]  /*b250*/  IMAD.MOV R8, RZ, RZ, -R8 ;  /* 0x000000ffff087224 */ /* 0x000fe400078e0a08 */
[----:B------:R-:W-:Y:S01]  /*b260*/  @!P2 IMAD.MOV R198, RZ, RZ, -R198 ;  /* 0x000000ffffc6a224 */ /* 0x000fe200078e0ac6 */
[C---:B------:R-:W-:Y:S01]  /*b270*/  ISETP.GT.U32.AND P2, PT, R7.reuse, R203, PT ;  /* 0x000000cb0700720c */ /* 0x040fe20003f44070 */
[C---:B------:R-:W-:Y:S02]  /*b280*/  IMAD R205, R7.reuse, R8, R205 ;  /* 0x0000000807cd7224 */ /* 0x040fe400078e02cd */
[----:B------:R-:W-:Y:S01]  /*b290*/  @!P6 IMAD.MOV R197, RZ, RZ, -R197 ;  /* 0x000000ffffc5e224 */ /* 0x000fe200078e0ac5 */
[C---:B------:R-:W-:Y:S01]  /*b2a0*/  ISETP.GT.U32.AND P6, PT, R7.reuse, R201, PT ;  /* 0x000000c90700720c */ /* 0x040fe20003fc4070 */
[----:B------:R-:W-:Y:S02]  /*b2b0*/  @!P1 IMAD.IADD R204, R204, 0x1, -R7 ;  /* 0x00000001cccc9824 */ /* 0x000fe400078e0a07 */
[----:B------:R-:W-:Y:S01]  /*b2c0*/  @!P3 IMAD.MOV R200, RZ, RZ, -R200 ;  /* 0x000000ffffc8b224 */ /* 0x000fe200078e0ac8 */
[C---:B------:R-:W-:Y:S01]  /*b2d0*/  ISETP.GT.U32.AND P3, PT, R7.reuse, R205, PT ;  /* 0x000000cd0700720c */ /* 0x040fe20003f64070 */
[----:B------:R-:W-:Y:S01]  /*b2e0*/  @!P5 IMAD.MOV R199, RZ, RZ, -R199 ;  /* 0x000000ffffc7d224 */ /* 0x000fe200078e0ac7 */
[----:B------:R-:W-:Y:S01]  /*b2f0*/  ISETP.GT.U32.AND P5, PT, R7, R204, PT ;  /* 0x000000cc0700720c */ /* 0x000fe20003fa4070 */
[----:B------:R-:W-:-:S04]  /*b300*/  IMAD.HI.U32 R8, R2, R206, RZ ;  /* 0x000000ce02087227 */ /* 0x000fc800078e00ff */
[----:B------:R-:W-:Y:S01]  /*b310*/  @!P4 IMAD.MOV R196, RZ, RZ, -R196 ;  /* 0x000000ffffc4c224 */ /* 0x000fe200078e0ac4 */
[----:B------:R-:W-:Y:S01]  /*b320*/  ISETP.GT.U32.AND P4, PT, R7, R202, PT ;  /* 0x000000ca0700720c */ /* 0x000fe20003f84070 */
[--C-:B------:R-:W-:Y:S01]  /*b330*/  @!P2 IMAD.IADD R203, R203, 0x1, -R7.reuse ;  /* 0x00000001cbcba824 */ /* 0x100fe200078e0a07 */
[----:B------:R-:W-:Y:S01]  /*b340*/  ISETP.GE.AND P2, PT, R208, RZ, PT ;  /* 0x000000ffd000720c */ /* 0x000fe20003f46270 */
[----:B------:R-:W-:Y:S02]  /*b350*/  IMAD.MOV R8, RZ, RZ, -R8 ;  /* 0x000000ffff087224 */ /* 0x000fe400078e0a08 */
[--C-:B------:R-:W-:Y:S01]  /*b360*/  @!P6 IMAD.IADD R201, R201, 0x1, -R7.reuse ;  /* 0x00000001c9c9e824 */ /* 0x100fe200078e0a07 */
[C---:B------:R-:W-:Y:S01]  /*b370*/  ISETP.GT.U32.AND P1, PT, R7.reuse, R203, PT ;  /* 0x000000cb0700720c */ /* 0x040fe20003f24070 */
[----:B------:R-:W-:Y:S01]  /*b380*/  IMAD R206, R7, R8, R206 ;  /* 0x0000000807ce7224 */ /* 0x000fe200078e02ce */
[----:B------:R-:W-:Y:S01]  /*b390*/  LOP3.LUT R8, R0, 0x62, RZ, 0xfc, !PT ;  /* 0x0000006200087812 */ /* 0x000fe200078efcff */
[----:B------:R-:W-:Y:S01]  /*b3a0*/  @!P3 IMAD.IADD R205, R205, 0x1, -R7 ;  /* 0x00000001cdcdb824 */ /* 0x000fe200078e0a07 */
[----:B------:R-:W-:Y:S01]  /*b3b0*/  ISETP.GE.AND P6, PT, R11, RZ, PT ;  /* 0x000000ff0b00720c */ /* 0x000fe20003fc6270 */
[----:B------:R-:W-:Y:S01]  /*b3c0*/  @!P0 IMAD.MOV R201, RZ, RZ, -R201 ;  /* 0x000000ffffc98224 */ /* 0x000fe200078e0ac9 */
[----:B------:R-:W-:Y:S01]  /*b3d0*/  ISETP.GE.AND P0, PT, R207, RZ, PT ;  /* 0x000000ffcf00720c */ /* 0x000fe20003f06270 */
[--C-:B------:R-:W-:Y:S01]  /*b3e0*/  @!P5 IMAD.IADD R204, R204, 0x1, -R7.reuse ;  /* 0x00000001ccccd824 */ /* 0x100fe200078e0a07 */
[----:B------:R-:W-:Y:S01]  /*b3f0*/  IABS R207, R8 ;  /* 0x0000000800cf7213 */ /* 0x000fe20000000000 */
[----:B------:R-:W-:Y:S01]  /*b400*/  @!P4 IMAD.IADD R202, R202, 0x1, -R7 ;  /* 0x00000001cacac824 */ /* 0x000fe200078e0a07 */
[----:B------:R-:W-:Y:S01]  /*b410*/  ISETP.GT.U32.AND P3, PT, R7, R205, PT ;  /* 0x000000cd0700720c */ /* 0x000fe20003f64070 */
[----:B------:R-:W-:Y:S01]  /*b420*/  @!P2 IMAD.MOV R204, RZ, RZ, -R204 ;  /* 0x000000ffffcca224 */ /* 0x000fe200078e0acc */
[----:B------:R-:W-:Y:S01]  /*b430*/  ISETP.GE.AND P4, PT, R9, RZ, PT ;  /* 0x000000ff0900720c */ /* 0x000fe20003f86270 */
[----:B------:R-:W-:Y:S01]  /*b440*/  VIADD R9, R3, 0x5e ;  /* 0x0000005e03097836 */ /* 0x000fe20000000000 */
[----:B------:R-:W-:Y:S01]  /*b450*/  ISETP.GE.AND P5, PT, R8, RZ, PT ;  /* 0x000000ff0800720c */ /* 0x000fe20003fa6270 */
[----:B------:R-:W-:Y:S01]  /*b460*/  IMAD.HI.U32 R8, R2, R207, RZ ;  /* 0x000000cf02087227 */ /* 0x000fe200078e00ff */
[----:B------:R-:W-:-:S02]  /*b470*/  ISETP.GT.U32.AND P2, PT, R7, R206, PT ;  /* 0x000000ce0700720c */ /* 0x000fc40003f44070 */
[----:B------:R-:W-:Y:S01]  /*b480*/  IABS R209, R9 ;  /* 0x0000000900d17213 */ /* 0x000fe20000000000 */
[----:B------:R-:W-:Y:S02]  /*b490*/  IMAD.MOV R8, RZ, RZ, -R8 ;  /* 0x000000ffff087224 */ /* 0x000fe400078e0a08 */
[--C-:B------:R-:W-:Y:S01]  /*b4a0*/  @!P1 IMAD.IADD R203, R203, 0x1, -R7.reuse ;  /* 0x00000001cbcb9824 */ /* 0x100fe200078e0a07 */
[----:B------:R-:W-:Y:S01]  /*b4b0*/  ISETP.GE.AND P1, PT, R9, RZ, PT ;  /* 0x000000ff0900720c */ /* 0x000fe20003f26270 */
[----:B------:R-:W-:Y:S01]  /*b4c0*/  @!P3 IMAD.IADD R205, R205, 0x1, -R7 ;  /* 0x00000001cdcdb824 */ /* 0x000fe200078e0a07 */
[----:B------:R-:W-:Y:S01]  /*b4d0*/  LOP3.LUT R9, R0, 0x60, RZ, 0xfc, !PT ;  /* 0x0000006000097812 */ /* 0x000fe200078efcff */
[----:B------:R-:W-:Y:S02]  /*b4e0*/  IMAD R207, R7, R8, R207 ;  /* 0x0000000807cf7224 */ /* 0x000fe400078e02cf */
[----:B------:R-:W-:Y:S01]  /*b4f0*/  @!P4 IMAD.MOV R203, RZ, RZ, -R203 ;  /* 0x000000ffffcbc224 */ /* 0x000fe200078e0acb */
        /* <DEDUP_REMOVED lines=9> */
[----:B------:R-:W-:Y:S01]  /*b590*/  @!P6 IMAD.MOV R202, RZ, RZ, -R202 ;  /* 0x000000ffffcae224 */ /* 0x000fe200078e0aca */
[----:B------:R-:W-:Y:S01]  /*b5a0*/  ISETP.GE.AND P6, PT, R10, RZ, PT ;  /* 0x000000ff0a00720c */ /* 0x000fe20003fc6270 */
[----:B------:R-:W-:Y:S01]  /*b5b0*/  IMAD.MOV R8, RZ, RZ, -R8 ;  /* 0x000000ffff087224 */ /* 0x000fe200078e0a08 */
[----:B------:R-:W-:Y:S01]  /*b5c0*/  LOP3.LUT R10, R0, 0x5c, RZ, 0xfc, !PT ;  /* 0x0000005c000a7812 */ /* 0x000fe200078efcff */
[C---:B------:R-:W-:Y:S02]  /*b5d0*/  IMAD R209, R7.reuse, R210, R209 ;  /* 0x000000d207d17224 */ /* 0x040fe400078e02d1 */
[----:B------:R-:W-:Y:S01]  /*b5e0*/  IMAD R208, R7, R8, R208 ;  /* 0x0000000807d07224 */ /* 0x000fe200078e02d0 */
[----:B------:R-:W-:Y:S01]  /*b5f0*/  IABS R211, R10 ;  /* 0x0000000a00d37213 */ /* 0x000fe20000000000 */
[--C-:B------:R-:W-:Y:S01]  /*b600*/  @!P0 IMAD.IADD R207, R207, 0x1, -R7.reuse ;  /* 0x00000001cfcf8824 */ /* 0x100fe200078e0a07 */
[C---:B------:R-:W-:Y:S01]  /*b610*/  ISETP.GT.U32.AND P0, PT, R7.reuse, R209, PT ;  /* 0x000000d10700720c */ /* 0x040fe20003f04070 */
[----:B------:R-:W-:Y:S01]  /*b620*/  @!P2 IMAD.IADD R206, R206, 0x1, -R7 ;  /* 0x00000001cecea824 */ /* 0x000fe200078e0a07 */
[----:B------:R-:W-:Y:S01]  /*b630*/  ISETP.GE.AND P3, PT, R10, RZ, PT ;  /* 0x000000ff0a00720c */ /* 0x000fe20003f66270 */
[----:B------:R-:W-:Y:S01]  /*b640*/  IMAD.HI.U32 R10, R2, R211, RZ ;  /* 0x000000d3020a7227 */ /* 0x000fe200078e00ff */
[----:B------:R-:W-:-:S03]  /*b650*/  ISETP.GT.U32.AND P2, PT, R7, R208, PT ;  /* 0x000000d00700720c */ /* 0x000fc60003f44070 */
[----:B------:R-:W-:-:S04]  /*b660*/  IMAD.HI.U32 R11, R2, R212, RZ ;  /* 0x000000d4020b7227 */ /* 0x000fc800078e00ff */
[----:B------:R-:W-:Y:S02]  /*b670*/  IMAD.MOV R10, RZ, RZ, -R10 ;  /* 0x000000ffff0a7224 */ /* 0x000fe400078e0a0a */
[----:B------:R-:W-:Y:S01]  /*b680*/  @!P6 IMAD.MOV R206, RZ, RZ, -R206 ;  /* 0x000000ffffcee224 */ /* 0x000fe200078e0ace */
[C---:B------:R-:W-:Y:S01]  /*b690*/  ISETP.GT.U32.AND P6, PT, R7.reuse, R207, PT ;  /* 0x000000cf0700720c */ /* 0x040fe20003fc4070 */
[----:B------:R-:W-:Y:S02]  /*b6a0*/  IMAD.MOV R11, RZ, RZ, -R11 ;  /* 0x000000ffff0b7224 */ /* 0x000fe400078e0a0b */
[C---:B------:R-:W-:Y:S02]  /*b6b0*/  IMAD R210, R7.reuse, R10, R211 ;  /* 0x0000000a07d27224 */ /* 0x040fe400078e02d3 */
[----:B------:R-:W-:Y:S01]  /*b6c0*/  IMAD R211, R7, R11, R212 ;  /* 0x0000000b07d37224 */ /* 0x000fe200078e02d4 */
[----:B------:R-:W-:Y:S01]  /*b6d0*/  IABS R212, R218 ;  /* 0x000000da00d47213 */ /* 0x000fe20000000000 */
[--C-:B------:R-:W-:Y:S01]  /*b6e0*/  @!P0 IMAD.IADD R209, R209, 0x1, -R7.reuse ;  /* 0x00000001d1d18824 */ /* 0x100fe200078e0a07 */
[----:B------:R-:W-:Y:S01]  /*b6f0*/  LOP3.LUT R11, R0, 0x52, RZ, 0xfc, !PT ;  /* 0x00000052000b7812 */ /* 0x000fe200078efcff */
[----:B------:R-:W-:-:S02]  /*b700*/  @!P2 IMAD.IADD R208, R208, 0x1, -R7 ;  /* 0x00000001d0d0a824 */ /* 0x000fc400078e0a07 */
[C---:B------:R-:W-:Y:S01]  /*b710*/  IMAD.HI.U32 R8, R2.reuse, R212, RZ ;  /* 0x000000d402087227 */ /* 0x040fe200078e00ff */
[C---:B------:R-:W-:Y:S02]  /*b720*/  ISETP.GT.U32.AND P0, PT, R7.reuse, R209, PT ;  /* 0x000000d10700720c */ /* 0x040fe40003f04070 */
[----:B------:R-:W-:Y:S01]  /*b730*/  ISETP.GT.U32.AND P2, PT, R7, R208, PT ;  /* 0x000000d00700720c */ /* 0x000fe20003f44070 */
[----:B------:R-:W-:Y:S01]  /*b740*/  @!P6 IMAD.IADD R207, R207, 0x1, -R7 ;  /* 0x00000001cfcfe824 */ /* 0x000fe200078e0a07 */
[----:B------:R-:W-:Y:S01]  /*b750*/  ISETP.GT.U32.AND P6, PT, R7, R210, PT ;  /* 0x000000d20700720c */ /* 0x000fe20003fc4070 */
[----:B------:R-:W-:Y:S01]  /*b760*/  IMAD.MOV R9, RZ, RZ, -R8 ;  /* 0x000000ffff097224 */ /* 0x000fe200078e0a08 */
[----:B------:R-:W-:Y:S01]  /*b770*/  IABS R215, R11 ;  /* 0x0000000b00d77213 */ /* 0x000fe20000000000 */
[----:B------:R-:W-:-:S04]  /*b780*/  IMAD.HI.U32 R8, R2, R213, RZ ;  /* 0x000000d502087227 */ /* 0x000fc800078e00ff */
[----:B------:R-:W-:Y:S02]  /*b790*/  IMAD R212, R7, R9, R212 ;  /* 0x0000000907d47224 */ /* 0x000fe400078e02d4 */
[----:B------:R-:W-:Y:S02]  /*b7a0*/  IMAD.MOV R10, RZ, RZ, -R8 ;  /* 0x000000ffff0a7224 */ /* 0x000fe400078e0a08 */
[----:B------:R-:W-:Y:S01]  /*b7b0*/  @!P0 IMAD.IADD R209, R209, 0x1, -R7 ;  /* 0x00000001d1d18824 */ /* 0x000fe200078e0a07 */
[C---:B------:R-:W-:Y:S01]  /*b7c0*/  ISETP.GT.U32.AND P0, PT, R7.reuse, R212, PT ;  /* 0x000000d40700720c */ /* 0x040fe20003f04070 */
[C---:B------:R-:W-:Y:S02]  /*b7d0*/  IMAD R213, R7.reuse, R10, R213 ;  /* 0x0000000a07d57224 */ /* 0x040fe400078e02d5 */
[--C-:B------:R-:W-:Y:S01]  /*b7e0*/  @!P2 IMAD.IADD R208, R208, 0x1, -R7.reuse ;  /* 0x00000001d0d0a824 */ /* 0x100fe200078e0a07 */
[C---:B------:R-:W-:Y:S01]  /*b7f0*/  ISETP.GT.U32.AND P2, PT, R7.reuse, R211, PT ;  /* 0x000000d30700720c */ /* 0x040fe20003f44070 */
[----:B------:R-:W-:Y:S01]  /*b800*/  @!P6 IMAD.IADD R210, R210, 0x1, -R7 ;  /* 0x00000001d2d2e824 */ /* 0x000fe200078e0a07 */
[----:B------:R-:W-:Y:S01]  /*b810*/  ISETP.GT.U32.AND P6, PT, R7, R213, PT ;  /* 0x000000d50700720c */ /* 0x000fe20003fc4070 */
[----:B------:R-:W-:-:S04]  /*b820*/  IMAD.HI.U32 R8, R2, R214, RZ ;  /* 0x000000d602087227 */ /* 0x000fc800078e00ff */
[----:B------:R-:W-:-:S04]  /*b830*/  IMAD.HI.U32 R9, R2, R215, RZ ;  /* 0x000000d702097227 */ /* 0x000fc800078e00ff */
[----:B------:R-:W-:Y:S02]  /*b840*/  IMAD.MOV R8, RZ, RZ, -R8 ;  /* 0x000000ffff087224 */ /* 0x000fe400078e0a08 */
[----:B------:R-:W-:Y:S01]  /*b850*/  IMAD.MOV R10, RZ, RZ, -R9 ;  /* 0x000000ffff0a7224 */ /* 0x000fe200078e0a09 */
[----:B------:R-:W-:Y:S01]  /*b860*/  LOP3.LUT R9, R0, 0x50, RZ, 0xfc, !PT ;  /* 0x0000005000097812 */ /* 0x000fe200078efcff */
[----:B------:R-:W-:Y:S02]  /*b870*/  IMAD R214, R7, R8, R214 ;  /* 0x0000000807d67224 */ /* 0x000fe400078e02d6 */
[----:B------:R-:W-:Y:S01]  /*b880*/  VIADD R8, R3, 0x4e ;  /* 0x0000004e03087836 */ /* 0x000fe20000000000 */
[----:B------:R-:W-:Y:S01]  /*b890*/  IABS R216, R9 ;  /* 0x0000000900d87213 */ /* 0x000fe20000000000 */
[----:B------:R-:W-:Y:S02]  /*b8a0*/  @!P0 IMAD.IADD R212, R212, 0x1, -R7 ;  /* 0x00000001d4d48824 */ /* 0x000fe400078e0a07 */
[----:B------:R-:W-:Y:S01]  /*b8b0*/  IMAD R215, R7, R10, R215 ;  /* 0x0000000a07d77224 */ /* 0x000fe200078e02d7 */
[----:B------:R-:W-:Y:S01]  /*b8c0*/  IABS R10, R8 ;  /* 0x00000008000a7213 */ /* 0x000fe20000000000 */
[--C-:B------:R-:W-:Y:S01]  /*b8d0*/  @!P2 IMAD.IADD R211, R211, 0x1, -R7.reuse ;  /* 0x00000001d3d3a824 */ /* 0x100fe200078e0a07 */
[----:B------:R-:W-:Y:S01]  /*b8e0*/  ISETP.GE.AND P2, PT, R8, RZ, PT ;  /* 0x000000ff0800720c */ /* 0x000fe20003f46270 */
[----:B------:R-:W-:Y:S01]  /*b8f0*/  @!P6 IMAD.IADD R213, R213, 0x1, -R7 ;  /* 0x00000001d5d5e824 */ /* 0x000fe200078e0a07 */
[C---:B------:R-:W-:Y:S01]  /*b900*/  ISETP.GT.U32.AND P6, PT, R7.reuse, R212, PT ;  /* 0x000000d40700720c */ /* 0x040fe20003fc4070 */
[----:B------:R-:W-:Y:S01]  /*b910*/  IMAD.HI.U32 R8, R2, R216, RZ ;  /* 0x000000d802087227 */ /* 0x000fe200078e00ff */
[----:B------:R-:W-:-:S03]  /*b920*/  ISETP.GT.U32.AND P0, PT, R7, R211, PT ;  /* 0x000000d30700720c */ /* 0x000fc60003f04070 */
[----:B------:R-:W-:Y:S02]  /*b930*/  IMAD.MOV R8, RZ, RZ, -R8 ;  /* 0x000000ffff087224 */ /* 0x000fe400078e0a08 */
[----:B------:R-:W-:Y:S01]  /*b940*/  @!P4 IMAD.MOV R208, RZ, RZ, -R208 ;  /* 0x000000ffffd0c224 */ /* 0x000fe200078e0ad0 */
[C---:B------:R-:W-:Y:S01]  /*b950*/  ISETP.GT.U32.AND P4, PT, R7.reuse, R213, PT ;  /* 0x000000d50700720c */ /* 0x040fe20003f84070 */
[C---:B------:R-:W-:Y:S02]  /*b960*/  IMAD R216, R7.reuse, R8, R216 ;  /* 0x0000000807d87224 */ /* 0x040fe400078e02d8 */
[----:B------:R-:W-:Y:S01]  /*b970*/  @!P1 IMAD.MOV R209, RZ, RZ, -R209 ;  /* 0x000000ffffd19224 */ /* 0x000fe200078e0ad1 */
[C---:B------:R-:W-:Y:S01]  /*b980*/  ISETP.GT.U32.AND P1, PT, R7.reuse, R214, PT ;  /* 0x000000d60700720c */ /* 0x040fe20003f24070 */
[----:B------:R-:W-:Y:S01]  /*b990*/  @!P6 IMAD.IADD R212, R212, 0x1, -R7 ;  /* 0x00000001d4d4e824 */ /* 0x000fe200078e0a07 */
[C---:B------:R-:W-:Y:S01]  /*b9a0*/  ISETP.GT.U32.AND P6, PT, R7.reuse, R216, PT ;  /* 0x000000d80700720c */ /* 0x040fe20003fc4070 */
[----:B------:R-:W-:Y:S01]  /*b9b0*/  @!P5 IMAD.MOV R207, RZ, RZ, -R207 ;  /* 0x000000ffffcfd224 */ /* 0x000fe200078e0acf */
[----:B------:R-:W-:Y:S01]  /*b9c0*/  ISETP.GT.U32.AND P5, PT, R7, R210, PT ;  /* 0x000000d20700720c */ /* 0x000fe20003fa4070 */
[----:B------:R-:W-:Y:S01]  /*b9d0*/  @!P0 IMAD.IADD R211, R211, 0x1, -R7 ;  /* 0x00000001d3d38824 */ /* 0x000fe200078e0a07 */
[----:B------:R-:W-:Y:S01]  /*b9e0*/  ISETP.GE.AND P0, PT, R217, RZ, PT ;  /* 0x000000ffd900720c */ /* 0x000fe20003f06270 */
[----:B------:R-:W-:-:S04]  /*b9f0*/  IMAD.HI.U32 R8, R2, R10, RZ ;  /* 0x0000000a02087227 */ /* 0x000fc800078e00ff */
[--C-:B------:R-:W-:Y:S01]  /*ba00*/  @!P4 IMAD.IADD R213, R213, 0x1, -R7.reuse ;  /* 0x00000001d5d5c824 */ /* 0x100fe200078e0a07 */
[----:B------:R-:W-:Y:S01]  /*ba10*/  ISETP.GE.AND P4, PT, R218, RZ, PT ;  /* 0x000000ffda00720c */ /* 0x000fe20003f86270 */
[--C-:B------:R-:W-:Y:S01]  /*ba20*/  @!P1 IMAD.IADD R214, R214, 0x1, -R7.reuse ;  /* 0x00000001d6d69824 */ /* 0x100fe200078e0a07 */
[----:B------:R-:W-:Y:S01]  /*ba30*/  IABS R218, R221 ;  /* 0x000000dd00da7213 */ /* 0x000fe20000000000 */
[--C-:B------:R-:W-:Y:S01]  /*ba40*/  @!P6 IMAD.IADD R216, R216, 0x1, -R7.reuse ;  /* 0x00000001d8d8e824 */ /* 0x100fe200078e0a07 */
[----:B------:R-:W-:Y:S01]  /*ba50*/  ISETP.GE.AND P1, PT, R219, RZ, PT ;  /* 0x000000ffdb00720c */ /* 0x000fe20003f26270 */
[----:B------:R-:W-:Y:S02]  /*ba60*/  IMAD.MOV R8, RZ, RZ, -R8 ;  /* 0x000000ffff087224 */ /* 0x000fe400078e0a08 */
[----:B------:R-:W-:Y:S01]  /*ba70*/  @!P5 IMAD.IADD R210, R210, 0x1, -R7 ;  /* 0x00000001d2d2d824 */ /* 0x000fe200078e0a07 */
[C---:B------:R-:W-:Y:S01]  /*ba80*/  ISETP.GT.U32.AND P5, PT, R7.reuse, R215, PT ;  /* 0x000000d70700720c */ /* 0x040fe20003fa4070 */
[----:B------:R-:W-:Y:S01]  /*ba90*/  @!P0 IMAD.MOV R211, RZ, RZ, -R211 ;  /* 0x000000ffffd38224 */ /* 0x000fe200078e0ad3 */
[C---:B------:R-:W-:Y:S01]  /*baa0*/  ISETP.GT.U32.AND P0, PT, R7.reuse, R216, PT ;  /* 0x000000d80700720c */ /* 0x040fe20003f04070 */
[----:B------:R-:W-:Y:S01]  /*bab0*/  IMAD R217, R7, R8, R10 ;  /* 0x0000000807d97224 */ /* 0x000fe200078e020a */
[----:B------:R-:W-:Y:S01]  /*bac0*/  LOP3.LUT R10, R0, 0x4a, RZ, 0xfc, !PT ;  /* 0x0000004a000a7812 */ /* 0x000fe200078efcff */
[----:B------:R-:W-:-:S03]  /*bad0*/  IMAD.HI.U32 R8, R2, R218, RZ ;  /* 0x000000da02087227 */ /* 0x000fc600078e00ff */
[----:B------:R-:W-:Y:S01]  /*bae0*/  IABS R219, R10 ;  /* 0x0000000a00db7213 */ /* 0x000fe20000000000 */
[----:B------:R-:W-:Y:S02]  /*baf0*/  IMAD.MOV R8, RZ, RZ, -R8 ;  /* 0x000000ffff087224 */ /* 0x000fe400078e0a08 */
[----:B------:R-:W-:Y:S01]  /*bb00*/  @!P3 IMAD.MOV R210, RZ, RZ, -R210 ;  /* 0x000000ffffd2b224 */ /* 0x000fe200078e0ad2 */
[C---:B------:R-:W-:Y:S01]  /*bb10*/  ISETP.GT.U32.AND P3, PT, R7.reuse, R214, PT ;  /* 0x000000d60700720c */ /* 0x040fe20003f64070 */
[----:B------:R-:W-:Y:S01]  /*bb20*/  @!P1 IMAD.MOV R213, RZ, RZ, -R213 ;  /* 0x000000ffffd59224 */ /* 0x000fe200078e0ad5 */
[C---:B------:R-:W-:Y:S01]  /*bb30*/  ISETP.GT.U32.AND P1, PT, R7.reuse, R217, PT ;  /* 0x000000d90700720c */ /* 0x040fe20003f24070 */
[----:B------:R-:W-:Y:S02]  /*bb40*/  IMAD R218, R7, R8, R218 ;  /* 0x0000000807da7224 */ /* 0x000fe400078e02da */
[--C-:B------:R-:W-:Y:S01]  /*bb50*/  @!P5 IMAD.IADD R215, R215, 0x1, -R7.reuse ;  /* 0x00000001d7d7d824 */ /* 0x100fe200078e0a07 */
[----:B------:R-:W-:Y:S01]  /*bb60*/  ISETP.GE.AND P5, PT, R220, RZ, PT ;  /* 0x000000ffdc00720c */ /* 0x000fe20003fa6270 */
[----:B------:R-:W-:Y:S01]  /*bb70*/  @!P0 IMAD.IADD R216, R216, 0x1, -R7 ;  /* 0x00000001d8d88824 */ /* 0x000fe200078e0a07 */
[----:B------:R-:W-:Y:S01]  /*bb80*/  ISETP.GT.U32.AND P0, PT, R7, R218, PT ;  /* 0x000000da0700720c */ /* 0x000fe20003f04070 */
[----:B------:R-:W-:Y:S01]  /*bb90*/  IMAD.HI.U32 R8, R2, R219, RZ ;  /* 0x000000db02087227 */ /* 0x000fe200078e00ff */
[----:B------:R-:W-:-:S02]  /*bba0*/  IABS R220, R227 ;  /* 0x000000e300dc7213 */ /* 0x000fc40000000000 */
[----:B------:R-:W-:Y:S01]  /*bbb0*/  ISETP.GT.U32.AND P6, PT, R7, R215, PT ;  /* 0x000000d70700720c */ /* 0x000fe20003fc4070 */
[--C-:B------:R-:W-:Y:S01]  /*bbc0*/  @!P3 IMAD.IADD R214, R214, 0x1, -R7.reuse ;  /* 0x00000001d6d6b824 */ /* 0x100fe200078e0a07 */
[----:B------:R-:W-:Y:S01]  /*bbd0*/  ISETP.GE.AND P3, PT, R9, RZ, PT ;  /* 0x000000ff0900720c */ /* 0x000fe20003f66270 */
[--C-:B------:R-:W-:Y:S01]  /*bbe0*/  @!P1 IMAD.IADD R217, R217, 0x1, -R7.reuse ;  /* 0x00000001d9d99824 */ /* 0x100fe200078e0a07 */
[----:B------:R-:W-:Y:S01]  /*bbf0*/  ISETP.GE.AND P1, PT, R10, RZ, PT ;  /* 0x000000ff0a00720c */ /* 0x000fe20003f26270 */
[----:B------:R-:W-:Y:S02]  /*bc00*/  IMAD.MOV R8, RZ, RZ, -R8 ;  /* 0x000000ffff087224 */ /* 0x000fe400078e0a08 */
[----:B------:R-:W-:Y:S01]  /*bc10*/  @!P5 IMAD.MOV R214, RZ, RZ, -R214 ;  /* 0x000000ffffd6d224 */ /* 0x000fe200078e0ad6 */
[C---:B------:R-:W-:Y:S01]  /*bc20*/  ISETP.GT.U32.AND P5, PT, R7.reuse, R217, PT ;  /* 0x000000d90700720c */ /* 0x040fe20003fa4070 */
[----:B------:R-:W-:Y:S02]  /*bc30*/  @!P0 IMAD.IADD R218, R218, 0x1, -R7 ;  /* 0x00000001dada8824 */ /* 0x000fe400078e0a07 */
[----:B------:R-:W-:-:S02]  /*bc40*/  IMAD R219, R7, R8, R219 ;  /* 0x0000000807db7224 */ /* 0x000fc400078e02db */
[----:B------:R-:W-:Y:S01]  /*bc50*/  IMAD.HI.U32 R8, R2, R220, RZ ;  /* 0x000000dc02087227 */ /* 0x000fe200078e00ff */
[----:B------:R-:W-:-:S03]  /*bc60*/  ISETP.GT.U32.AND P0, PT, R7, R218, PT ;  /* 0x000000da0700720c */ /* 0x000fc60003f04070 */
[----:B------:R-:W-:Y:S02]  /*bc70*/  IMAD.MOV R8, RZ, RZ, -R8 ;  /* 0x000000ffff087224 */ /* 0x000fe400078e0a08 */
[--C-:B------:R-:W-:Y:S01]  /*bc80*/  @!P6 IMAD.IADD R215, R215, 0x1, -R7.reuse ;  /* 0x00000001d7d7e824 */ /* 0x100fe200078e0a07 */
[----:B------:R-:W-:Y:S01]  /*bc90*/  ISETP.GE.AND P6, PT, R221, RZ, PT ;  /* 0x000000ffdd00720c */ /* 0x000fe20003fc6270 */
[--C-:B------:R-:W-:Y:S01]  /*bca0*/  @!P5 IMAD.IADD R217, R217, 0x1, -R7.reuse ;  /* 0x00000001d9d9d824 */ /* 0x100fe200078e0a07 */
[C---:B------:R-:W-:Y:S01]  /*bcb0*/  ISETP.GT.U32.AND P5, PT, R7.reuse, R219, PT ;  /* 0x000000db0700720c */ /* 0x040fe20003fa4070 */
[----:B------:R-:W-:Y:S01]  /*bcc0*/  IMAD R220, R7, R8, R220 ;  /* 0x0000000807dc7224 */ /* 0x000fe200078e02dc */
[----:B------:R-:W-:Y:S01]  /*bcd0*/  IABS R221, R225 ;  /* 0x000000e100dd7213 */ /* 0x000fe20000000000 */
[----:B------:R-:W-:Y:S01]  /*bce0*/  @!P4 IMAD.MOV R212, RZ, RZ, -R212 ;  /* 0x000000ffffd4c224 */ /* 0x000fe200078e0ad4 */
[----:B------:R-:W-:Y:S01]  /*bcf0*/  ISETP.GE.AND P4, PT, R11, RZ, PT ;  /* 0x000000ff0b00720c */ /* 0x000fe20003f86270 */
[----:B------:R-:W-:Y:S01]  /*bd00*/  @!P0 IMAD.IADD R218, R218, 0x1, -R7 ;  /* 0x00000001dada8824 */ /* 0x000fe200078e0a07 */
[----:B------:R-:W-:Y:S01]  /*bd10*/  ISETP.GT.U32.AND P0, PT, R7, R220, PT ;  /* 0x000000dc0700720c */ /* 0x000fe20003f04070 */
[----:B------:R-:W-:Y:S01]  /*bd20*/  IMAD.HI.U32 R8, R2, R221, RZ ;  /* 0x000000dd02087227 */ /* 0x000fe200078e00ff */
[----:B------:R-:W-:-:S03]  /*bd30*/  LOP3.LUT R11, R0, 0x42, RZ, 0xfc, !PT ;  /* 0x00000042000b7812 */ /* 0x000fc600078efcff */
[----:B------:R-:W-:Y:S01]  /*bd40*/  IMAD.HI.U32 R9, R2, R222, RZ ;  /* 0x000000de02097227 */ /* 0x000fe200078e00ff */
[----:B------:R-:W-:-:S03]  /*bd50*/  IABS R223, R11 ;  /* 0x0000000b00df7213 */ /* 0x000fc60000000000 */
[----:B------:R-:W-:Y:S02]  /*bd60*/  IMAD.MOV R8, RZ, RZ, -R8 ;  /* 0x000000ffff087224 */ /* 0x000fe400078e0a08 */
[----:B------:R-:W-:Y:S01]  /*bd70*/  @!P5 IMAD.IADD R219, R219, 0x1, -R7 ;  /* 0x00000001dbdbd824 */ /* 0x000fe200078e0a07 */
[----:B------:R-:W-:Y:S01]  /*bd80*/  ISETP.GE.AND P5, PT, R227, RZ, PT ;  /* 0x000000ffe300720c */ /* 0x000fe20003fa6270 */
[----:B------:R-:W-:Y:S01]  /*bd90*/  IMAD.MOV R9, RZ, RZ, -R9 ;  /* 0x000000ffff097224 */ /* 0x000fe200078e0a09 */
[----:B------:R-:W-:Y:S01]  /*bda0*/  IABS R227, R229 ;  /* 0x000000e500e37213 */ /* 0x000fe20000000000 */
[C---:B------:R-:W-:Y:S01]  /*bdb0*/  IMAD R221, R7.reuse, R8, R221 ;  /* 0x0000000807dd7224 */ /* 0x040fe200078e02dd */
[----:B------:R-:W-:Y:S01]  /*bdc0*/  IABS R8, R226 ;  /* 0x000000e200087213 */ /* 0x000fe20000000000 */
[----:B------:R-:W-:Y:S01]  /*bdd0*/  @!P0 IMAD.IADD R220, R220, 0x1, -R7 ;  /* 0x00000001dcdc8824 */ /* 0x000fe200078e0a07 */
[----:B------:R-:W-:Y:S01]  /*bde0*/  ISETP.GT.U32.AND P0, PT, R7, R219, PT ;  /* 0x000000db0700720c */ /* 0x000fe20003f04070 */
[----:B------:R-:W-:-:S04]  /*bdf0*/  IMAD.HI.U32 R10, R2, R223, RZ ;  /* 0x000000df020a7227 */ /* 0x000fc800078e00ff */
[C---:B------:R-:W-:Y:S02]  /*be00*/  IMAD R222, R7.reuse, R9, R222 ;  /* 0x0000000907de7224 */ /* 0x040fe400078e02de */
[----:B------:R-:W-:Y:S01]  /*be10*/  @!P4 IMAD.MOV R215, RZ, RZ, -R215 ;  /* 0x000000ffffd7c224 */ /* 0x000fe200078e0ad7 */
[C---:B------:R-:W-:Y:S01]  /*be20*/  ISETP.GT.U32.AND P4, PT, R7.reuse, R221, PT ;  /* 0x000000dd0700720c */ /* 0x040fe20003f84070 */
[----:B------:R-:W-:Y:S02]  /*be30*/  IMAD.MOV R10, RZ, RZ, -R10 ;  /* 0x000000ffff0a7224 */ /* 0x000fe400078e0a0a */
[----:B------:R-:W-:Y:S01]  /*be40*/  @!P2 IMAD.MOV R217, RZ, RZ, -R217 ;  /* 0x000000ffffd9a224 */ /* 0x000fe200078e0ad9 */
[C---:B------:R-:W-:Y:S01]  /*be50*/  ISETP.GT.U32.AND P2, PT, R7.reuse, R222, PT ;  /* 0x000000de0700720c */ /* 0x040fe20003f44070 */
[----:B------:R-:W-:Y:S02]  /*be60*/  IMAD R223, R7, R10, R223 ;  /* 0x0000000a07df7224 */ /* 0x000fe400078e02df */
[----:B------:R-:W-:-:S02]  /*be70*/  @!P0 IMAD.IADD R219, R219, 0x1, -R7 ;  /* 0x00000001dbdb8824 */ /* 0x000fc400078e0a07 */
[----:B------:R-:W-:Y:S01]  /*be80*/  IMAD.MOV.U32 R10, RZ, RZ, R8 ;  /* 0x000000ffff0a7224 */ /* 0x000fe200078e0008 */
[C---:B------:R-:W-:Y:S01]  /*be90*/  ISETP.GT.U32.AND P0, PT, R7.reuse, R223, PT ;  /* 0x000000df0700720c */ /* 0x040fe20003f04070 */
[----:B------:R-:W-:Y:S01]  /*bea0*/  @!P3 IMAD.MOV R216, RZ, RZ, -R216 ;  /* 0x000000ffffd8b224 */ /* 0x000fe200078e0ad8 */
[----:B------:R-:W-:Y:S01]  /*beb0*/  ISETP.GT.U32.AND P3, PT, R7, R220, PT ;  /* 0x000000dc0700720c */ /* 0x000fe20003f64070 */
[----:B------:R-:W-:Y:S01]  /*bec0*/  @!P4 IMAD.IADD R221, R221, 0x1, -R7 ;  /* 0x00000001ddddc824 */ /* 0x000fe200078e0a07 */
[----:B------:R-:W-:Y:S01]  /*bed0*/  ISETP.GE.AND P4, PT, R224, RZ, PT ;  /* 0x000000ffe000720c */ /* 0x000fe20003f86270 */
[----:B------:R-:W-:-:S04]  /*bee0*/  IMAD.HI.U32 R8, R2, R10, RZ ;  /* 0x0000000a02087227 */ /* 0x000fc800078e00ff */
[--C-:B------:R-:W-:Y:S01]  /*bef0*/  @!P2 IMAD.IADD R222, R222, 0x1, -R7.reuse ;  /* 0x00000001dedea824 */ /* 0x100fe200078e0a07 */
[----:B------:R-:W-:Y:S01]  /*bf00*/  ISETP.GT.U32.AND P2, PT, R7, R221, PT ;  /* 0x000000dd0700720c */ /* 0x000fe20003f44070 */
[----:B------:R-:W-:Y:S02]  /*bf10*/  VIADD R9, R3, 0x3e ;  /* 0x0000003e03097836 */ /* 0x000fe40000000000 */
[----:B------:R-:W-:Y:S02]  /*bf20*/  IMAD.MOV R8, RZ, RZ, -R8 ;  /* 0x000000ffff087224 */ /* 0x000fe400078e0a08 */
[----:B------:R-:W-:Y:S01]  /*bf30*/  @!P6 IMAD.MOV R218, RZ, RZ, -R218 ;  /* 0x000000ffffdae224 */ /* 0x000fe200078e0ada */
[----:B------:R-:W-:Y:S01]  /*bf40*/  ISETP.GE.AND P6, PT, R225, RZ, PT ;  /* 0x000000ffe100720c */ /* 0x000fe20003fc6270 */
[--C-:B------:R-:W-:Y:S01]  /*bf50*/  @!P0 IMAD.IADD R223, R223, 0x1, -R7.reuse ;  /* 0x00000001dfdf8824 */ /* 0x100fe200078e0a07 */
[----:B------:R-:W-:Y:S01]  /*bf60*/  IABS R225, R9 ;  /* 0x0000000900e17213 */ /* 0x000fe20000000000 */
[C---:B------:R-:W-:Y:S01]  /*bf70*/  IMAD R224, R7.reuse, R8, R10 ;  /* 0x0000000807e07224 */ /* 0x040fe200078e020a */
[----:B------:R-:W-:Y:S01]  /*bf80*/  LOP3.LUT R10, R0, 0x38, RZ, 0xfc, !PT ;  /* 0x00000038000a7812 */ /* 0x000fe200078efcff */
[--C-:B------:R-:W-:Y:S01]  /*bf90*/  @!P3 IMAD.IADD R220, R220, 0x1, -R7.reuse ;  /* 0x00000001dcdcb824 */ /* 0x100fe200078e0a07 */
[----:B------:R-:W-:Y:S01]  /*bfa0*/  ISETP.GT.U32.AND P0, PT, R7, R223, PT ;  /* 0x000000df0700720c */ /* 0x000fe20003f04070 */
[----:B------:R-:W-:Y:S01]  /*bfb0*/  @!P2 IMAD.IADD R221, R221, 0x1, -R7 ;  /* 0x00000001dddda824 */ /* 0x000fe200078e0a07 */
[----:B------:R-:W-:Y:S01]  /*bfc0*/  ISETP.GE.AND P3, PT, R9, RZ, PT ;  /* 0x000000ff0900720c */ /* 0x000fe20003f66270 */
[----:B------:R-:W-:Y:S01]  /*bfd0*/  IMAD.HI.U32 R8, R2, R225, RZ ;  /* 0x000000e102087227 */ /* 0x000fe200078e00ff */
[----:B------:R-:W-:-:S02]  /*bfe0*/  LOP3.LUT R9, R0, 0x3c, RZ, 0xfc, !PT ;  /* 0x0000003c00097812 */ /* 0x000fc400078efcff */
[C---:B------:R-:W-:Y:S01]  /*bff0*/  ISETP.GT.U32.AND P2, PT, R7.reuse, R224, PT ;  /* 0x000000e00700720c */ /* 0x040fe20003f44070 */
[----:B------:R-:W-:Y:S01]  /*c000*/  IMAD.MOV R8, RZ, RZ, -R8 ;  /* 0x000000ffff087224 */ /* 0x000fe200078e0a08 */
[----:B------:R-:W-:Y:S01]  /*c010*/  IABS R230, R9 ;  /* 0x0000000900e67213 */ /* 0x000fe20000000000 */
[----:B------:R-:W-:Y:S01]  /*c020*/  @!P1 IMAD.MOV R219, RZ, RZ, -R219 ;  /* 0x000000ffffdb9224 */ /* 0x000fe200078e0adb */
[C---:B------:R-:W-:Y:S01]  /*c030*/  ISETP.GT.U32.AND P1, PT, R7.reuse, R222, PT ;  /* 0x000000de0700720c */ /* 0x040fe20003f24070 */
[----:B------:R-:W-:Y:S01]  /*c040*/  IMAD R225, R7, R8, R225 ;  /* 0x0000000807e17224 */ /* 0x000fe200078e02e1 */
[----:B------:R-:W-:Y:S01]  /*c050*/  IABS R228, R10 ;  /* 0x0000000a00e47213 */ /* 0x000fe20000000000 */
[----:B------:R-:W-:-:S04]  /*c060*/  IMAD.HI.U32 R8, R2, R230, RZ ;  /* 0x000000e602087227 */ /* 0x000fc800078e00ff */
[--C-:B------:R-:W-:Y:S01]  /*c070*/  @!P0 IMAD.IADD R223, R223, 0x1, -R7.reuse ;  /* 0x00000001dfdf8824 */ /* 0x100fe200078e0a07 */
[----:B------:R-:W-:Y:S01]  /*c080*/  ISETP.GE.AND P0, PT, R11, RZ, PT ;  /* 0x000000ff0b00720c */ /* 0x000fe20003f06270 */
[----:B------:R-:W-:Y:S02]  /*c090*/  IMAD.MOV R11, RZ, RZ, -R8 ;  /* 0x000000ffff0b7224 */ /* 0x000fe400078e0a08 */
[--C-:B------:R-:W-:Y:S01]  /*c0a0*/  @!P2 IMAD.IADD R224, R224, 0x1, -R7.reuse ;  /* 0x00000001e0e0a824 */ /* 0x100fe200078e0a07 */
[----:B------:R-:W-:Y:S01]  /*c0b0*/  ISETP.GE.AND P2, PT, R226, RZ, PT ;  /* 0x000000ffe200720c */ /* 0x000fe20003f46270 */
[C---:B------:R-:W-:Y:S01]  /*c0c0*/  IMAD R226, R7.reuse, R11, R230 ;  /* 0x0000000b07e27224 */ /* 0x040fe200078e02e6 */
[----:B------:R-:W-:Y:S01]  /*c0d0*/  IABS R230, R232 ;  /* 0x000000e800e67213 */ /* 0x000fe20000000000 */
[----:B------:R-:W-:Y:S01]  /*c0e0*/  @!P5 IMAD.MOV R220, RZ, RZ, -R220 ;  /* 0x000000ffffdcd224 */ /* 0x000fe200078e0adc */
[C---:B------:R-:W-:Y:S01]  /*c0f0*/  ISETP.GT.U32.AND P5, PT, R7.reuse, R224, PT ;  /* 0x000000e00700720c */ /* 0x040fe20003fa4070 */
[----:B------:R-:W-:Y:S01]  /*c100*/  @!P1 IMAD.IADD R222, R222, 0x1, -R7 ;  /* 0x00000001dede9824 */ /* 0x000fe200078e0a07 */
[C---:B------:R-:W-:Y:S01]  /*c110*/  ISETP.GT.U32.AND P1, PT, R7.reuse, R225, PT ;  /* 0x000000e10700720c */ /* 0x040fe20003f24070 */
[----:B------:R-:W-:Y:S01]  /*c120*/  @!P6 IMAD.MOV R221, RZ, RZ, -R221 ;  /* 0x000000ffffdde224 */ /* 0x000fe200078e0add */
[----:B------:R-:W-:Y:S01]  /*c130*/  ISETP.GT.U32.AND P6, PT, R7, R226, PT ;  /* 0x000000e20700720c */ /* 0x000fe20003fc4070 */
[----:B------:R-:W-:-:S04]  /*c140*/  IMAD.HI.U32 R11, R2, R228, RZ ;  /* 0x000000e4020b7227 */ /* 0x000fc800078e00ff */
[----:B------:R-:W-:Y:S02]  /*c150*/  IMAD.MOV R11, RZ, RZ, -R11 ;  /* 0x000000ffff0b7224 */ /* 0x000fe400078e0a0b */
[----:B------:R-:W-:Y:S01]  /*c160*/  @!P4 IMAD.MOV R222, RZ, RZ, -R222 ;  /* 0x000000ffffdec224 */ /* 0x000fe200078e0ade */
[----:B------:R-:W-:Y:S01]  /*c170*/  ISETP.GE.AND P4, PT, R9, RZ, PT ;  /* 0x000000ff0900720c */ /* 0x000fe20003f86270 */
[--C-:B------:R-:W-:Y:S01]  /*c180*/  @!P5 IMAD.IADD R224, R224, 0x1, -R7.reuse ;  /* 0x00000001e0e0d824 */ /* 0x100fe200078e0a07 */
[----:B------:R-:W-:Y:S01]  /*c190*/  LOP3.LUT R9, R0, 0x36, RZ, 0xfc, !PT ;  /* 0x0000003600097812 */ /* 0x000fe200078efcff */
[----:B------:R-:W-:Y:S01]  /*c1a0*/  IMAD R228, R7, R11, R228 ;  /* 0x0000000b07e47224 */ /* 0x000fe200078e02e4 */
[----:B------:R-:W-:Y:S01]  /*c1b0*/  ISETP.GE.AND P5, PT, R10, RZ, PT ;  /* 0x000000ff0a00720c */ /* 0x000fe20003fa6270 */
[--C-:B------:R-:W-:Y:S01]  /*c1c0*/  @!P1 IMAD.IADD R225, R225, 0x1, -R7.reuse ;  /* 0x00000001e1e19824 */ /* 0x100fe200078e0a07 */
[----:B------:R-:W-:Y:S01]  /*c1d0*/  LOP3.LUT R11, R0, 0x32, RZ, 0xfc, !PT ;  /* 0x00000032000b7812 */ /* 0x000fe200078efcff */
[----:B------:R-:W-:-:S02]  /*c1e0*/  @!P6 IMAD.IADD R226, R226, 0x1, -R7 ;  /* 0x00000001e2e2e824 */ /* 0x000fc400078e0a07 */
[----:B------:R-:W-:Y:S01]  /*c1f0*/  @!P2 IMAD.MOV R224, RZ, RZ, -R224 ;  /* 0x000000ffffe0a224 */ /* 0x000fe200078e0ae0 */
[C---:B------:R-:W-:Y:S01]  /*c200*/  ISETP.GT.U32.AND P2, PT, R7.reuse, R228, PT ;  /* 0x000000e40700720c */ /* 0x040fe20003f44070 */
[----:B------:R-:W-:Y:S01]  /*c210*/  IMAD.HI.U32 R8, R2, R227, RZ ;  /* 0x000000e302087227 */ /* 0x000fe200078e00ff */
[C---:B------:R-:W-:Y:S02]  /*c220*/  ISETP.GT.U32.AND P1, PT, R7.reuse, R225, PT ;  /* 0x000000e10700720c */ /* 0x040fe40003f24070 */
[----:B------:R-:W-:Y:S01]  /*c230*/  ISETP.GT.U32.AND P6, PT, R7, R226, PT ;  /* 0x000000e20700720c */ /* 0x000fe20003fc4070 */
[----:B------:R-:W-:Y:S01]  /*c240*/  @!P0 IMAD.MOV R223, RZ, RZ, -R223 ;  /* 0x000000ffffdf8224 */ /* 0x000fe200078e0adf */
[----:B------:R-:W-:Y:S01]  /*c250*/  ISETP.GE.AND P0, PT, R229, RZ, PT ;  /* 0x000000ffe500720c */ /* 0x000fe20003f06270 */
[----:B------:R-:W-:Y:S01]  /*c260*/  IMAD.MOV R8, RZ, RZ, -R8 ;  /* 0x000000ffff087224 */ /* 0x000fe200078e0a08 */
[----:B------:R-:W-:Y:S02]  /*c270*/  IABS R229, R9 ;  /* 0x0000000900e57213 */ /* 0x000fe40000000000 */
[----:B------:R-:W-:Y:S01]  /*c280*/  IABS R231, R11 ;  /* 0x0000000b00e77213 */ /* 0x000fe20000000000 */
[----:B------:R-:W-:-:S02]  /*c290*/  IMAD R227, R7, R8, R227 ;  /* 0x0000000807e37224 */ /* 0x000fc400078e02e3 */
[----:B------:R-:W-:-:S04]  /*c2a0*/  IMAD.HI.U32 R8, R2, R229, RZ ;  /* 0x000000e502087227 */ /* 0x000fc800078e00ff */
[----:B------:R-:W-:Y:S02]  /*c2b0*/  IMAD.MOV R10, RZ, RZ, -R8 ;  /* 0x000000ffff0a7224 */ /* 0x000fe400078e0a08 */
[--C-:B------:R-:W-:Y:S02]  /*c2c0*/  @!P2 IMAD.IADD R228, R228, 0x1, -R7.reuse ;  /* 0x00000001e4e4a824 */ /* 0x100fe400078e0a07 */
[--C-:B------:R-:W-:Y:S01]  /*c2d0*/  @!P1 IMAD.IADD R225, R225, 0x1, -R7.reuse ;  /* 0x00000001e1e19824 */ /* 0x100fe200078e0a07 */
[C---:B------:R-:W-:Y:S01]  /*c2e0*/  ISETP.GT.U32.AND P1, PT, R7.reuse, R227, PT ;  /* 0x000000e30700720c */ /* 0x040fe20003f24070 */
[----:B------:R-:W-:Y:S01]  /*c2f0*/  @!P6 IMAD.IADD R226, R226, 0x1, -R7 ;  /* 0x00000001e2e2e824 */ /* 0x000fe200078e0a07 */
[C---:B------:R-:W-:Y:S01]  /*c300*/  ISETP.GT.U32.AND P2, PT, R7.reuse, R228, PT ;  /* 0x000000e40700720c */ /* 0x040fe20003f44070 */
[----:B------:R-:W-:Y:S01]  /*c310*/  IMAD R229, R7, R10, R229 ;  /* 0x0000000a07e57224 */ /* 0x000fe200078e02e5 */
[----:B------:R-:W-:Y:S01]  /*c320*/  ISETP.GE.AND P6, PT, R232, RZ, PT ;  /* 0x000000ffe800720c */ /* 0x000fe20003fc6270 */
[----:B------:R-:W-:Y:S01]  /*c330*/  @!P3 IMAD.MOV R225, RZ, RZ, -R225 ;  /* 0x000000ffffe1b224 */ /* 0x000fe200078e0ae1 */
[----:B------:R-:W-:Y:S01]  /*c340*/  ISETP.GE.AND P3, PT, R9, RZ, PT ;  /* 0x000000ff0900720c */ /* 0x000fe20003f66270 */
[----:B------:R-:W-:Y:S01]  /*c350*/  @!P4 IMAD.MOV R226, RZ, RZ, -R226 ;  /* 0x000000ffffe2c224 */ /* 0x000fe200078e0ae2 */
[----:B------:R-:W-:Y:S01]  /*c360*/  ISETP.GT.U32.AND P4, PT, R7, R229, PT ;  /* 0x000000e50700720c */ /* 0x000fe20003f84070 */
[----:B------:R-:W-:-:S04]  /*c370*/  IMAD.HI.U32 R9, R2, R231, RZ ;  /* 0x000000e702097227 */ /* 0x000fc800078e00ff */
[----:B------:R-:W-:-:S04]  /*c380*/  IMAD.HI.U32 R8, R2, R230, RZ ;  /* 0x000000e602087227 */ /* 0x000fc800078e00ff */
[----:B------:R-:W-:Y:S01]  /*c390*/  IMAD.MOV R10, RZ, RZ, -R9 ;  /* 0x000000ffff0a7224 */ /* 0x000fe200078e0a09 */
[C---:B------:R-:W-:Y:S01]  /*c3a0*/  LOP3.LUT R9, R0.reuse, 0x2c, RZ, 0xfc, !PT ;  /* 0x0000002c00097812 */ /* 0x040fe200078efcff */
[----:B------:R-:W-:Y:S02]  /*c3b0*/  IMAD.MOV R8, RZ, RZ, -R8 ;  /* 0x000000ffff087224 */ /* 0x000fe400078e0a08 */
[C---:B------:R-:W-:Y:S01]  /*c3c0*/  IMAD R231, R7.reuse, R10, R231 ;  /* 0x0000000a07e77224 */ /* 0x040fe200078e02e7 */
[----:B------:R-:W-:Y:S01]  /*c3d0*/  LOP3.LUT R10, R0, 0x30, RZ, 0xfc, !PT ;  /* 0x00000030000a7812 */ /* 0x000fe200078efcff */
[--C-:B------:R-:W-:Y:S01]  /*c3e0*/  @!P2 IMAD.IADD R228, R228, 0x1, -R7.reuse ;  /* 0x00000001e4e4a824 */ /* 0x100fe200078e0a07 */
[----:B------:R-:W-:Y:S01]  /*c3f0*/  IABS R234, R9 ;  /* 0x0000000900ea7213 */ /* 0x000fe20000000000 */
[----:B------:R-:W-:Y:S01]  /*c400*/  IMAD R230, R7, R8, R230 ;  /* 0x0000000807e67224 */ /* 0x000fe200078e02e6 */
[----:B------:R-:W-:Y:S01]  /*c410*/  IABS R232, R10 ;  /* 0x0000000a00e87213 */ /* 0x000fe20000000000 */
[----:B------:R-:W-:-:S02]  /*c420*/  @!P4 IMAD.IADD R229, R229, 0x1, -R7 ;  /* 0x00000001e5e5c824 */ /* 0x000fc400078e0a07 */
[----:B------:R-:W-:Y:S01]  /*c430*/  @!P5 IMAD.MOV R228, RZ, RZ, -R228 ;  /* 0x000000ffffe4d224 */ /* 0x000fe200078e0ae4 */
[----:B------:R-:W-:Y:S01]  /*c440*/  ISETP.GT.U32.AND P5, PT, R7, R231, PT ;  /* 0x000000e70700720c */ /* 0x000fe20003fa4070 */
[----:B------:R-:W-:Y:S01]  /*c450*/  @!P1 IMAD.IADD R227, R227, 0x1, -R7 ;  /* 0x00000001e3e39824 */ /* 0x000fe200078e0a07 */
[----:B------:R-:W-:Y:S01]  /*c460*/  ISETP.GT.U32.AND P2, PT, R7, R230, PT ;  /* 0x000000e60700720c */ /* 0x000fe20003f44070 */
[----:B------:R-:W-:Y:S01]  /*c470*/  VIADD R8, R3, 0x2e ;  /* 0x0000002e03087836 */ /* 0x000fe20000000000 */
[----:B------:R-:W-:Y:S01]  /*c480*/  ISETP.GT.U32.AND P4, PT, R7, R229, PT ;  /* 0x000000e50700720c */ /* 0x000fe20003f84070 */
[----:B------:R-:W-:Y:S01]  /*c490*/  VIADD R3, R3, 0xe ;  /* 0x0000000e03037836 */ /* 0x000fe20000000000 */
[----:B------:R-:W-:Y:S02]  /*c4a0*/  ISETP.GT.U32.AND P1, PT, R7, R227, PT ;  /* 0x000000e30700720c */ /* 0x000fe40003f24070 */
[----:B------:R-:W-:Y:S02]  /*c4b0*/  IABS R233, R8 ;  /* 0x0000000800e97213 */ /* 0x000fe40000000000 */
[----:B------:R-:W-:-:S03]  /*c4c0*/  IABS R249, R3 ;  /* 0x0000000300f97213 */ /* 0x000fc60000000000 */
[--C-:B------:R-:W-:Y:S02]  /*c4d0*/  @!P5 IMAD.IADD R231, R231, 0x1, -R7.reuse ;  /* 0x00000001e7e7d824 */ /* 0x100fe400078e0a07 */
[--C-:B------:R-:W-:Y:S02]  /*c4e0*/  @!P2 IMAD.IADD R230, R230, 0x1, -R7.reuse ;  /* 0x00000001e6e6a824 */ /* 0x100fe400078e0a07 */
[--C-:B------:R-:W-:Y:S01]  /*c4f0*/  @!P4 IMAD.IADD R229, R229, 0x1, -R7.reuse ;  /* 0x00000001e5e5c824 */ /* 0x100fe200078e0a07 */
[----:B------:R-:W-:Y:S01]  /*c500*/  ISETP.GE.AND P4, PT, R10, RZ, PT ;  /* 0x000000ff0a00720c */ /* 0x000fe20003f86270 */
[----:B------:R-:W-:Y:S01]  /*c510*/  @!P1 IMAD.IADD R227, R227, 0x1, -R7 ;  /* 0x00000001e3e39824 */ /* 0x000fe200078e0a07 */
[----:B------:R-:W-:Y:S01]  /*c520*/  ISETP.GT.U32.AND P5, PT, R7, R231, PT ;  /* 0x000000e70700720c */ /* 0x000fe20003fa4070 */
[C---:B------:R-:W-:Y:S01]  /*c530*/  IMAD.HI.U32 R10, R2.reuse, R234, RZ ;  /* 0x000000ea020a7227 */ /* 0x040fe200078e00ff */
[----:B------:R-:W-:Y:S02]  /*c540*/  ISETP.GE.AND P1, PT, R11, RZ, PT ;  /* 0x000000ff0b00720c */ /* 0x000fe40003f26270 */
[----:B------:R-:W-:Y:S01]  /*c550*/  ISETP.GT.U32.AND P2, PT, R7, R230, PT ;  /* 0x000000e60700720c */ /* 0x000fe20003f44070 */
[----:B------:R-:W-:-:S04]  /*c560*/  IMAD.HI.U32 R11, R2, R232, RZ ;  /* 0x000000e8020b7227 */ /* 0x000fc800078e00ff */
[----:B------:R-:W-:Y:S02]  /*c570*/  IMAD.MOV R10, RZ, RZ, -R10 ;  /* 0x000000ffff0a7224 */ /* 0x000fe400078e0a0a */
[----:B------:R-:W-:-:S04]  /*c580*/  IMAD.HI.U32 R236, R2, R233, RZ ;  /* 0x000000e902ec7227 */ /* 0x000fc800078e00ff */
[----:B------:R-:W-:Y:S02]  /*c590*/  IMAD.MOV R11, RZ, RZ, -R11 ;  /* 0x000000ffff0b7224 */ /* 0x000fe400078e0a0b */
[C---:B------:R-:W-:Y:S02]  /*c5a0*/  IMAD R234, R7.reuse, R10, R234 ;  /* 0x0000000a07ea7224 */ /* 0x040fe400078e02ea */
[----:B------:R-:W-:Y:S02]  /*c5b0*/  IMAD.MOV R236, RZ, RZ, -R236 ;  /* 0x000000ffffec7224 */ /* 0x000fe400078e0aec */
[----:B------:R-:W-:Y:S01]  /*c5c0*/  IMAD R232, R7, R11, R232 ;  /* 0x0000000b07e87224 */ /* 0x000fe200078e02e8 */
[----:B------:R-:W-:Y:S01]  /*c5d0*/  IABS R11, R6 ;  /* 0x00000006000b7213 */ /* 0x000fe20000000000 */
[----:B------:R-:W-:Y:S01]  /*c5e0*/  @!P5 IMAD.IADD R231, R231, 0x1, -R7 ;  /* 0x00000001e7e7d824 */ /* 0x000fe200078e0a07 */
[C---:B------:R-:W-:Y:S01]  /*c5f0*/  ISETP.GT.U32.AND P5, PT, R7.reuse, R234, PT ;  /* 0x000000ea0700720c */ /* 0x040fe20003fa4070 */
[C---:B------:R-:W-:Y:S01]  /*c600*/  IMAD R233, R7.reuse, R236, R233 ;  /* 0x000000ec07e97224 */ /* 0x040fe200078e02e9 */
[----:B------:R-:W-:Y:S01]  /*c610*/  IABS R236, R239 ;  /* 0x000000ef00ec7213 */ /* 0x000fe20000000000 */
[----:B------:R-:W-:Y:S01]  /*c620*/  @!P2 IMAD.IADD R230, R230, 0x1, -R7 ;  /* 0x00000001e6e6a824 */ /* 0x000fe200078e0a07 */
[C---:B------:R-:W-:Y:S01]  /*c630*/  ISETP.GT.U32.AND P2, PT, R7.reuse, R232, PT ;  /* 0x000000e80700720c */ /* 0x040fe20003f44070 */
[----:B------:R-:W-:Y:S01]  /*c640*/  @!P3 IMAD.MOV R229, RZ, RZ, -R229 ;  /* 0x000000ffffe5b224 */ /* 0x000fe200078e0ae5 */
[----:B------:R-:W-:Y:S01]  /*c650*/  ISETP.GT.U32.AND P3, PT, R7, R233, PT ;  /* 0x000000e90700720c */ /* 0x000fe20003f64070 */
[----:B------:R-:W-:Y:S01]  /*c660*/  @!P0 IMAD.MOV R227, RZ, RZ, -R227 ;  /* 0x000000ffffe38224 */ /* 0x000fe200078e0ae3 */
[----:B------:R-:W-:Y:S01]  /*c670*/  ISETP.GE.AND P0, PT, R8, RZ, PT ;  /* 0x000000ff0800720c */ /* 0x000fe20003f06270 */
[----:B------:R-:W-:Y:S01]  /*c680*/  @!P1 IMAD.MOV R231, RZ, RZ, -R231 ;  /* 0x000000ffffe79224 */ /* 0x000fe200078e0ae7 */
[----:B------:R-:W-:Y:S01]  /*c690*/  LOP3.LUT R8, R0, 0x2a, RZ, 0xfc, !PT ;  /* 0x0000002a00087812 */ /* 0x000fe200078efcff */
[----:B------:R-:W-:Y:S01]  /*c6a0*/  @!P6 IMAD.MOV R230, RZ, RZ, -R230 ;  /* 0x000000ffffe6e224 */ /* 0x000fe200078e0ae6 */
[----:B------:R-:W-:Y:S01]  /*c6b0*/  ISETP.GE.AND P6, PT, R9, RZ, PT ;  /* 0x000000ff0900720c */ /* 0x000fe20003fc6270 */
[----:B------:R-:W-:Y:S01]  /*c6c0*/  @!P5 IMAD.IADD R234, R234, 0x1, -R7 ;  /* 0x00000001eaead824 */ /* 0x000fe200078e0a07 */
[----:B------:R-:W-:Y:S01]  /*c6d0*/  IABS R235, R8 ;  /* 0x0000000800eb7213 */ /* 0x000fe20000000000 */
[----:B------:R-:W-:-:S03]  /*c6e0*/  IMAD.HI.U32 R240, R2, R11, RZ ;  /* 0x0000000b02f07227 */ /* 0x000fc600078e00ff */
[----:B------:R-:W-:Y:S01]  /*c6f0*/  ISETP.GT.U32.AND P1, PT, R7, R234, PT ;  /* 0x000000ea0700720c */ /* 0x000fe20003f24070 */
[--C-:B------:R-:W-:Y:S01]  /*c700*/  @!P2 IMAD.IADD R232, R232, 0x1, -R7.reuse ;  /* 0x00000001e8e8a824 */ /* 0x100fe200078e0a07 */
[----:B------:R-:W-:Y:S01]  /*c710*/  ISETP.GE.AND P2, PT, R8, RZ, PT ;  /* 0x000000ff0800720c */ /* 0x000fe20003f46270 */
[----:B------:R-:W-:Y:S02]  /*c720*/  @!P3 IMAD.IADD R233, R233, 0x1, -R7 ;  /* 0x00000001e9e9b824 */ /* 0x000fe400078e0a07 */
[C---:B------:R-:W-:Y:S01]  /*c730*/  IMAD.HI.U32 R10, R2.reuse, R235, RZ ;  /* 0x000000eb020a7227 */ /* 0x040fe200078e00ff */
[C---:B------:R-:W-:Y:S02]  /*c740*/  ISETP.GT.U32.AND P3, PT, R7.reuse, R232, PT ;  /* 0x000000e80700720c */ /* 0x040fe40003f64070 */
[----:B------:R-:W-:Y:S01]  /*c750*/  ISETP.GT.U32.AND P5, PT, R7, R233, PT ;  /* 0x000000e90700720c */ /* 0x000fe20003fa4070 */
[----:B------:R-:W-:Y:S02]  /*c760*/  IMAD.MOV R10, RZ, RZ, -R10 ;  /* 0x000000ffff0a7224 */ /* 0x000fe400078e0a0a */
[----:B------:R-:W-:-:S04]  /*c770*/  IMAD.HI.U32 R8, R2, R236, RZ ;  /* 0x000000ec02087227 */ /* 0x000fc800078e00ff */
[----:B------:R-:W-:Y:S01]  /*c780*/  IMAD R235, R7, R10, R235 ;  /* 0x0000000a07eb7224 */ /* 0x000fe200078e02eb */
[----:B------:R-:W-:Y:S01]  /*c790*/  LOP3.LUT R10, R0, 0x24, RZ, 0xfc, !PT ;  /* 0x00000024000a7812 */ /* 0x000fe200078efcff */
[----:B------:R-:W-:Y:S02]  /*c7a0*/  IMAD.MOV R8, RZ, RZ, -R8 ;  /* 0x000000ffff087224 */ /* 0x000fe400078e0a08 */
[--C-:B------:R-:W-:Y:S01]  /*c7b0*/  @!P1 IMAD.IADD R234, R234, 0x1, -R7.reuse ;  /* 0x00000001eaea9824 */ /* 0x100fe200078e0a07 */
[----:B------:R-:W-:Y:S01]  /*c7c0*/  ISETP.GE.AND P1, PT, R239, RZ, PT ;  /* 0x000000ffef00720c */ /* 0x000fe20003f26270 */
[----:B------:R-:W-:Y:S01]  /*c7d0*/  @!P3 IMAD.IADD R232, R232, 0x1, -R7 ;  /* 0x00000001e8e8b824 */ /* 0x000fe200078e0a07 */
[C---:B------:R-:W-:Y:S01]  /*c7e0*/  ISETP.GT.U32.AND P3, PT, R7.reuse, R235, PT ;  /* 0x000000eb0700720c */ /* 0x040fe20003f64070 */
[----:B------:R-:W-:Y:S01]  /*c7f0*/  IMAD.MOV R239, RZ, RZ, -R240 ;  /* 0x000000ffffef7224 */ /* 0x000fe200078e0af0 */
[----:B------:R-:W-:Y:S01]  /*c800*/  IABS R238, R10 ;  /* 0x0000000a00ee7213 */ /* 0x000fe20000000000 */
[C---:B------:R-:W-:Y:S01]  /*c810*/  IMAD R236, R7.reuse, R8, R236 ;  /* 0x0000000807ec7224 */ /* 0x040fe200078e02ec */
[C---:B------:R-:W-:Y:S01]  /*c820*/  LOP3.LUT R240, R0.reuse, 0x20, RZ, 0xfc, !PT ;  /* 0x0000002000f07812 */ /* 0x040fe200078efcff */
[----:B------:R-:W-:Y:S01]  /*c830*/  IMAD R11, R7, R239, R11 ;  /* 0x000000ef070b7224 */ /* 0x000fe200078e020b */
[----:B------:R-:W-:Y:S01]  /*c840*/  LOP3.LUT R239, R0, 0x22, RZ, 0xfc, !PT ;  /* 0x0000002200ef7812 */ /* 0x000fe200078efcff */
[----:B------:R-:W-:Y:S01]  /*c850*/  @!P5 IMAD.IADD R233, R233, 0x1, -R7 ;  /* 0x00000001e9e9d824 */ /* 0x000fe200078e0a07 */
[C---:B------:R-:W-:Y:S01]  /*c860*/  ISETP.GT.U32.AND P5, PT, R7.reuse, R236, PT ;  /* 0x000000ec0700720c */ /* 0x040fe20003fa4070 */
[----:B------:R-:W-:Y:S01]  /*c870*/  @!P6 IMAD.MOV R234, RZ, RZ, -R234 ;  /* 0x000000ffffeae224 */ /* 0x000fe200078e0aea */
[----:B------:R-:W-:Y:S01]  /*c880*/  ISETP.GT.U32.AND P6, PT, R7, R11, PT ;  /* 0x0000000b0700720c */ /* 0x000fe20003fc4070 */
[----:B------:R-:W-:-:S04]  /*c890*/  IMAD.HI.U32 R9, R2, R237, RZ ;  /* 0x000000ed02097227 */ /* 0x000fc800078e00ff */
[----:B------:R-:W-:Y:S01]  /*c8a0*/  @!P3 IMAD.IADD R235, R235, 0x1, -R7 ;  /* 0x00000001ebebb824 */ /* 0x000fe200078e0a07 */
[----:B------:R-:W-:Y:S01]  /*c8b0*/  ISETP.GE.AND P3, PT, R10, RZ, PT ;  /* 0x000000ff0a00720c */ /* 0x000fe20003f66270 */
[----:B------:R-:W-:Y:S02]  /*c8c0*/  IMAD.MOV R9, RZ, RZ, -R9 ;  /* 0x000000ffff097224 */ /* 0x000fe400078e0a09 */
[----:B------:R-:W-:Y:S01]  /*c8d0*/  @!P4 IMAD.MOV R232, RZ, RZ, -R232 ;  /* 0x000000ffffe8c224 */ /* 0x000fe200078e0ae8 */
[C---:B------:R-:W-:Y:S01]  /*c8e0*/  ISETP.GT.U32.AND P4, PT, R7.reuse, R235, PT ;  /* 0x000000eb0700720c */ /* 0x040fe20003f84070 */
[----:B------:R-:W-:Y:S02]  /*c8f0*/  IMAD R237, R7, R9, R237 ;  /* 0x0000000907ed7224 */ /* 0x000fe400078e02ed */
[--C-:B------:R-:W-:Y:S02]  /*c900*/  @!P5 IMAD.IADD R236, R236, 0x1, -R7.reuse ;  /* 0x00000001ececd824 */ /* 0x100fe400078e0a07 */
[----:B------:R-:W-:Y:S01]  /*c910*/  @!P6 IMAD.IADD R11, R11, 0x1, -R7 ;  /* 0x000000010b0be824 */ /* 0x000fe200078e0a07 */
[C---:B------:R-:W-:Y:S01]  /*c920*/  ISETP.GT.U32.AND P6, PT, R7.reuse, R237, PT ;  /* 0x000000ed0700720c */ /* 0x040fe20003fc4070 */
[----:B------:R-:W-:Y:S01]  /*c930*/  IMAD.HI.U32 R8, R2, R238, RZ ;  /* 0x000000ee02087227 */ /* 0x000fe200078e00ff */
[----:B------:R-:W-:-:S03]  /*c940*/  ISETP.GT.U32.AND P5, PT, R7, R236, PT ;  /* 0x000000ec0700720c */ /* 0x000fc60003fa4070 */
[----:B------:R-:W-:Y:S02]  /*c950*/  IMAD.MOV R8, RZ, RZ, -R8 ;  /* 0x000000ffff087224 */ /* 0x000fe400078e0a08 */
[----:B------:R-:W-:Y:S01]  /*c960*/  @!P4 IMAD.IADD R235, R235, 0x1, -R7 ;  /* 0x00000001ebebc824 */ /* 0x000fe200078e0a07 */
[----:B------:R-:W-:Y:S01]  /*c970*/  ISETP.GE.AND P4, PT, R239, RZ, PT ;  /* 0x000000ffef00720c */ /* 0x000fe20003f86270 */
[----:B------:R-:W-:Y:S01]  /*c980*/  IMAD R238, R7, R8, R238 ;  /* 0x0000000807ee7224 */ /* 0x000fe200078e02ee */
[----:B------:R-:W-:Y:S01]  /*c990*/  IABS R239, R239 ;  /* 0x000000ef00ef7213 */ /* 0x000fe20000000000 */
[----:B------:R-:W-:Y:S02]  /*c9a0*/  @!P2 IMAD.MOV R235, RZ, RZ, -R235 ;  /* 0x000000ffffeba224 */ /* 0x000fe400078e0aeb */
[--C-:B------:R-:W-:Y:S01]  /*c9b0*/  @!P6 IMAD.IADD R237, R237, 0x1, -R7.reuse ;  /* 0x00000001edede824 */ /* 0x100fe200078e0a07 */
[----:B------:R-:W-:Y:S01]  /*c9c0*/  ISETP.GT.U32.AND P6, PT, R7, R11, PT ;  /* 0x0000000b0700720c */ /* 0x000fe20003fc4070 */
[----:B------:R-:W-:Y:S01]  /*c9d0*/  @!P5 IMAD.IADD R236, R236, 0x1, -R7 ;  /* 0x00000001ececd824 */ /* 0x000fe200078e0a07 */
[----:B------:R-:W-:Y:S01]  /*c9e0*/  ISETP.GE.AND P5, PT, R240, RZ, PT ;  /* 0x000000fff000720c */ /* 0x000fe20003fa6270 */
[----:B------:R-:W-:Y:S01]  /*c9f0*/  IMAD.HI.U32 R8, R2, R239, RZ ;  /* 0x000000ef02087227 */ /* 0x000fe200078e00ff */
[----:B------:R-:W-:-:S02]  /*ca00*/  IABS R240, R240 ;  /* 0x000000f000f07213 */ /* 0x000fc40000000000 */
[----:B------:R-:W-:Y:S01]  /*ca10*/  ISETP.GT.U32.AND P2, PT, R7, R237, PT ;  /* 0x000000ed0700720c */ /* 0x000fe20003f44070 */
[----:B------:R-:W-:Y:S02]  /*ca20*/  IMAD.MOV R8, RZ, RZ, -R8 ;  /* 0x000000ffff087224 */ /* 0x000fe400078e0a08 */
[----:B------:R-:W-:-:S04]  /*ca30*/  IMAD.HI.U32 R9, R2, R240, RZ ;  /* 0x000000f002097227 */ /* 0x000fc800078e00ff */
[----:B------:R-:W-:Y:S01]  /*ca40*/  @!P1 IMAD.MOV R236, RZ, RZ, -R236 ;  /* 0x000000ffffec9224 */ /* 0x000fe200078e0aec */
[C---:B------:R-:W-:Y:S01]  /*ca50*/  ISETP.GT.U32.AND P1, PT, R7.reuse, R238, PT ;  /* 0x000000ee0700720c */ /* 0x040fe20003f24070 */
[----:B------:R-:W-:Y:S02]  /*ca60*/  IMAD R239, R7, R8, R239 ;  /* 0x0000000807ef7224 */ /* 0x000fe400078e02ef */
[----:B------:R-:W-:Y:S02]  /*ca70*/  IMAD.MOV R9, RZ, RZ, -R9 ;  /* 0x000000ffff097224 */ /* 0x000fe400078e0a09 */
[--C-:B------:R-:W-:Y:S01]  /*ca80*/  @!P6 IMAD.IADD R11, R11, 0x1, -R7.reuse ;  /* 0x000000010b0be824 */ /* 0x100fe200078e0a07 */
[C---:B------:R-:W-:Y:S01]  /*ca90*/  ISETP.GT.U32.AND P6, PT, R7.reuse, R239, PT ;  /* 0x000000ef0700720c */ /* 0x040fe20003fc4070 */
[----:B------:R-:W-:Y:S02]  /*caa0*/  IMAD R240, R7, R9, R240 ;  /* 0x0000000907f07224 */ /* 0x000fe400078e02f0 */
[----:B------:R-:W-:-:S02]  /*cab0*/  @!P2 IMAD.IADD R237, R237, 0x1, -R7 ;  /* 0x00000001ededa824 */ /* 0x000fc400078e0a07 */
[----:B------:R-:W-:Y:S01]  /*cac0*/  @!P0 IMAD.MOV R233, RZ, RZ, -R233 ;  /* 0x000000ffffe98224 */ /* 0x000fe200078e0ae9 */
[----:B------:R-:W-:Y:S01]  /*cad0*/  ISETP.GT.U32.AND P2, PT, R7, R240, PT ;  /* 0x000000f00700720c */ /* 0x000fe20003f44070 */
[--C-:B------:R-:W-:Y:S01]  /*cae0*/  @!P1 IMAD.IADD R238, R238, 0x1, -R7.reuse ;  /* 0x00000001eeee9824 */ /* 0x100fe200078e0a07 */
[----:B------:R-:W-:Y:S01]  /*caf0*/  ISETP.GE.AND P0, PT, R241, RZ, PT ;  /* 0x000000fff100720c */ /* 0x000fe20003f06270 */
[----:B------:R-:W-:Y:S01]  /*cb00*/  IMAD.HI.U32 R8, R2, R243, RZ ;  /* 0x000000f302087227 */ /* 0x000fe200078e00ff */
[----:B------:R-:W-:Y:S02]  /*cb10*/  IABS R241, R241 ;  /* 0x000000f100f17213 */ /* 0x000fe40000000000 */
[----:B------:R-:W-:Y:S01]  /*cb20*/  ISETP.GE.AND P1, PT, R0, RZ, PT ;  /* 0x000000ff0000720c */ /* 0x000fe20003f26270 */
[----:B------:R-:W-:Y:S01]  /*cb30*/  @!P6 IMAD.IADD R239, R239, 0x1, -R7 ;  /* 0x00000001efefe824 */ /* 0x000fe200078e0a07 */
[----:B------:R-:W-:Y:S01]  /*cb40*/  ISETP.GT.U32.AND P6, PT, R7, R238, PT ;  /* 0x000000ee0700720c */ /* 0x000fe20003fc4070 */
[----:B------:R-:W-:-:S04]  /*cb50*/  IMAD.HI.U32 R244, R2, R241, RZ ;  /* 0x000000f102f47227 */ /* 0x000fc800078e00ff */
[----:B------:R-:W-:Y:S02]  /*cb60*/  IMAD.MOV R244, RZ, RZ, -R244 ;  /* 0x000000fffff47224 */ /* 0x000fe400078e0af4 */
[----:B------:R-:W-:Y:S01]  /*cb70*/  @!P2 IMAD.IADD R240, R240, 0x1, -R7 ;  /* 0x00000001f0f0a824 */ /* 0x000fe200078e0a07 */
[C---:B------:R-:W-:Y:S01]  /*cb80*/  ISETP.GT.U32.AND P2, PT, R7.reuse, R239, PT ;  /* 0x000000ef0700720c */ /* 0x040fe20003f44070 */
[C---:B------:R-:W-:Y:S01]  /*cb90*/  IMAD R241, R7.reuse, R244, R241 ;  /* 0x000000f407f17224 */ /* 0x040fe200078e02f1 */
[----:B------:R-:W-:Y:S01]  /*cba0*/  IABS R244, R251 ;  /* 0x000000fb00f47213 */ /* 0x000fe20000000000 */
[----:B------:R-:W-:Y:S01]  /*cbb0*/  @!P1 IMAD.MOV R237, RZ, RZ, -R237 ;  /* 0x000000ffffed9224 */ /* 0x000fe200078e0aed */
[C---:B------:R-:W-:Y:S01]  /*cbc0*/  ISETP.GT.U32.AND P1, PT, R7.reuse, R240, PT ;  /* 0x000000f00700720c */ /* 0x040fe20003f24070 */
[----:B------:R-:W-:Y:S02]  /*cbd0*/  IMAD.MOV R8, RZ, RZ, -R8 ;  /* 0x000000ffff087224 */ /* 0x000fe400078e0a08 */
[----:B------:R-:W-:Y:S01]  /*cbe0*/  @!P6 IMAD.IADD R238, R238, 0x1, -R7 ;  /* 0x00000001eeeee824 */ /* 0x000fe200078e0a07 */
[C---:B------:R-:W-:Y:S01]  /*cbf0*/  ISETP.GT.U32.AND P6, PT, R7.reuse, R241, PT ;  /* 0x000000f10700720c */ /* 0x040fe20003fc4070 */
[----:B------:R-:W-:-:S02]  /*cc00*/  IMAD R243, R7, R8, R243 ;  /* 0x0000000807f37224 */ /* 0x000fc400078e02f3 */
[----:B------:R-:W-:-:S04]  /*cc10*/  IMAD.HI.U32 R8, R2, R244, RZ ;  /* 0x000000f402087227 */ /* 0x000fc800078e00ff */
        /* <DEDUP_REMOVED lines=8> */
[----:B------:R-:W-:-:S04]  /*cca0*/  IMAD.HI.U32 R8, R2, R245, RZ ;  /* 0x000000f502087227 */ /* 0x000fc800078e00ff */
[--C-:B------:R-:W-:Y:S01]  /*ccb0*/  @!P1 IMAD.IADD R243, R243, 0x1, -R7.reuse ;  /* 0x00000001f3f39824 */ /* 0x100fe200078e0a07 */
[C---:B------:R-:W-:Y:S01]  /*ccc0*/  ISETP.GT.U32.AND P1, PT, R7.reuse, R241, PT ;  /* 0x000000f10700720c */ /* 0x040fe20003f24070 */
[C---:B------:R-:W-:Y:S02]  /*ccd0*/  IMAD R242, R7.reuse, R10, R242 ;  /* 0x0000000a07f27224 */ /* 0x040fe400078e02f2 */
[----:B------:R-:W-:Y:S01]  /*cce0*/  @!P6 IMAD.IADD R244, R244, 0x1, -R7 ;  /* 0x00000001f4f4e824 */ /* 0x000fe200078e0a07 */
[----:B------:R-:W-:Y:S01]  /*ccf0*/  ISETP.GT.U32.AND P6, PT, R7, R243, PT ;  /* 0x000000f30700720c */ /* 0x000fe20003fc4070 */
[----:B------:R-:W-:-:S04]  /*cd00*/  IMAD.HI.U32 R10, R2, R247, RZ ;  /* 0x000000f7020a7227 */ /* 0x000fc800078e00ff */
[----:B------:R-:W-:Y:S02]  /*cd10*/  IMAD.MOV R8, RZ, RZ, -R8 ;  /* 0x000000ffff087224 */ /* 0x000fe400078e0a08 */
[----:B------:R-:W-:Y:S01]  /*cd20*/  @!P2 IMAD.IADD R239, R239, 0x1, -R7 ;  /* 0x00000001efefa824 */ /* 0x000fe200078e0a07 */
[C---:B------:R-:W-:Y:S01]  /*cd30*/  ISETP.GT.U32.AND P2, PT, R7.reuse, R242, PT ;  /* 0x000000f20700720c */ /* 0x040fe20003f44070 */
[----:B------:R-:W-:Y:S02]  /*cd40*/  IMAD.MOV R10, RZ, RZ, -R10 ;  /* 0x000000ffff0a7224 */ /* 0x000fe400078e0a0a */
[C---:B------:R-:W-:Y:S02]  /*cd50*/  IMAD R245, R7.reuse, R8, R245 ;  /* 0x0000000807f57224 */ /* 0x040fe400078e02f5 */
[----:B------:R-:W-:Y:S01]  /*cd60*/  @!P4 IMAD.MOV R239, RZ, RZ, -R239 ;  /* 0x000000ffffefc224 */ /* 0x000fe200078e0aef */
[----:B------:R-:W-:Y:S01]  /*cd70*/  ISETP.GT.U32.AND P4, PT, R7, R244, PT ;  /* 0x000000f40700720c */ /* 0x000fe20003f84070 */
[----:B------:R-:W-:-:S04]  /*cd80*/  IMAD.HI.U32 R9, R2, R246, RZ ;  /* 0x000000f602097227 */ /* 0x000fc800078e00ff */
[----:B------:R-:W-:Y:S01]  /*cd90*/  IMAD R247, R7, R10, R247 ;  /* 0x0000000a07f77224 */ /* 0x000fe200078e02f7 */
[----:B------:R-:W-:Y:S01]  /*cda0*/  IABS R10, R252 ;  /* 0x000000fc000a7213 */ /* 0x000fe20000000000 */
[----:B------:R-:W-:Y:S01]  /*cdb0*/  @!P1 IMAD.IADD R241, R241, 0x1, -R7 ;  /* 0x00000001f1f19824 */ /* 0x000fe200078e0a07 */
[----:B------:R-:W-:Y:S01]  /*cdc0*/  ISETP.GT.U32.AND P1, PT, R7, R245, PT ;  /* 0x000000f50700720c */ /* 0x000fe20003f24070 */
[----:B------:R-:W-:Y:S02]  /*cdd0*/  IMAD.MOV R9, RZ, RZ, -R9 ;  /* 0x000000ffff097224 */ /* 0x000fe400078e0a09 */
[--C-:B------:R-:W-:Y:S01]  /*cde0*/  @!P6 IMAD.IADD R243, R243, 0x1, -R7.reuse ;  /* 0x00000001f3f3e824 */ /* 0x100fe200078e0a07 */
[----:B------:R-:W-:Y:S01]  /*cdf0*/  ISETP.GT.U32.AND P6, PT, R7, R247, PT ;  /* 0x000000f70700720c */ /* 0x000fe20003fc4070 */
[----:B------:R-:W-:Y:S01]  /*ce00*/  @!P2 IMAD.IADD R242, R242, 0x1, -R7 ;  /* 0x00000001f2f2a824 */ /* 0x000fe200078e0a07 */
[----:B------:R-:W-:Y:S01]  /*ce10*/  ISETP.GE.AND P2, PT, R3, RZ, PT ;  /* 0x000000ff0300720c */ /* 0x000fe20003f46270 */
[----:B------:R-:W-:-:S02]  /*ce20*/  IMAD R246, R7, R9, R246 ;  /* 0x0000000907f67224 */ /* 0x000fc400078e02f6 */
[----:B------:R-:W-:-:S04]  /*ce30*/  IMAD.HI.U32 R3, R2, R248, RZ ;  /* 0x000000f802037227 */ /* 0x000fc800078e00ff */
[----:B------:R-:W-:-:S04]  /*ce40*/  IMAD.HI.U32 R9, R2, R249, RZ ;  /* 0x000000f902097227 */ /* 0x000fc800078e00ff */
[----:B------:R-:W-:Y:S02]  /*ce50*/  IMAD.MOV R3, RZ, RZ, -R3 ;  /* 0x000000ffff037224 */ /* 0x000fe400078e0a03 */
[----:B------:R-:W-:Y:S01]  /*ce60*/  @!P4 IMAD.IADD R244, R244, 0x1, -R7 ;  /* 0x00000001f4f4c824 */ /* 0x000fe200078e0a07 */
[----:B------:R-:W-:Y:S01]  /*ce70*/  ISETP.GE.AND P4, PT, R5, RZ, PT ;  /* 0x000000ff0500720c */ /* 0x000fe20003f86270 */
[----:B------:R-:W-:Y:S01]  /*ce80*/  IMAD.MOV R9, RZ, RZ, -R9 ;  /* 0x000000ffff097224 */ /* 0x000fe200078e0a09 */
[----:B------:R-:W-:Y:S01]  /*ce90*/  LOP3.LUT R5, R0, 0x4, RZ, 0xfc, !PT ;  /* 0x0000000400057812 */ /* 0x000fe200078efcff */
[----:B------:R-:W-:-:S04]  /*cea0*/  IMAD.HI.U32 R8, R2, R250, RZ ;  /* 0x000000fa02087227 */ /* 0x000fc800078e00ff */
[----:B------:R-:W-:Y:S01]  /*ceb0*/  @!P1 IMAD.IADD R245, R245, 0x1, -R7 ;  /* 0x00000001f5f59824 */ /* 0x000fe200078e0a07 */
[----:B------:R-:W-:Y:S01]  /*cec0*/  ISETP.GE.AND P1, PT, R49, RZ, PT ;  /* 0x000000ff3100720c */ /* 0x000fe20003f26270 */
[C---:B------:R-:W-:Y:S01]  /*ced0*/  IMAD R248, R7.reuse, R3, R248 ;  /* 0x0000000307f87224 */ /* 0x040fe200078e02f8 */
[----:B------:R-:W-:Y:S01]  /*cee0*/  LOP3.LUT R49, R0, 0xa, RZ, 0xfc, !PT ;  /* 0x0000000a00317812 */ /* 0x000fe200078efcff */
[----:B------:R-:W-:Y:S01]  /*cef0*/  IMAD R249, R7, R9, R249 ;  /* 0x0000000907f97224 */ /* 0x000fe200078e02f9 */
[----:B------:R-:W-:Y:S01]  /*cf00*/  IABS R9, R12 ;  /* 0x0000000c00097213 */ /* 0x000fe20000000000 */
[----:B------:R-:W-:Y:S01]  /*cf10*/  IMAD.MOV R3, RZ, RZ, -R8 ;  /* 0x000000ffff037224 */ /* 0x000fe200078e0a08 */
[----:B------:R-:W-:Y:S01]  /*cf20*/  IABS R8, R5 ;  /* 0x0000000500087213 */ /* 0x000fe20000000000 */
[----:B------:R-:W-:Y:S01]  /*cf30*/  @!P6 IMAD.IADD R247, R247, 0x1, -R7 ;  /* 0x00000001f7f7e824 */ /* 0x000fe200078e0a07 */
[----:B------:R-:W-:Y:S01]  /*cf40*/  ISETP.GE.AND P6, PT, R251, RZ, PT ;  /* 0x000000fffb00720c */ /* 0x000fe20003fc6270 */
[----:B------:R-:W-:Y:S01]  /*cf50*/  IMAD.HI.U32 R19, R2, R9, RZ ;  /* 0x0000000902137227 */ /* 0x000fe200078e00ff */
[----:B------:R-:W-:-:S02]  /*cf60*/  IABS R251, R49 ;  /* 0x0000003100fb7213 */ /* 0x000fc40000000000 */
[----:B------:R-:W-:Y:S01]  /*cf70*/  IABS R0, R4 ;  /* 0x0000000400007213 */ /* 0x000fe20000000000 */
[----:B------:R-:W-:Y:S02]  /*cf80*/  IMAD R250, R7, R3, R250 ;  /* 0x0000000307fa7224 */ /* 0x000fe400078e02fa */
[----:B------:R-:W-:-:S04]  /*cf90*/  IMAD.HI.U32 R18, R2, R8, RZ ;  /* 0x0000000802127227 */ /* 0x000fc800078e00ff */
[----:B------:R-:W-:-:S04]  /*cfa0*/  IMAD.HI.U32 R3, R2, R251, RZ ;  /* 0x000000fb02037227 */ /* 0x000fc800078e00ff */
[----:B------:R-:W-:-:S04]  /*cfb0*/  IMAD.HI.U32 R17, R2, R0, RZ ;  /* 0x0000000002117227 */ /* 0x000fc800078e00ff */
[----:B------:R-:W-:-:S04]  /*cfc0*/  IMAD.HI.U32 R20, R2, R10, RZ ;  /* 0x0000000a02147227 */ /* 0x000fc800078e00ff */
[----:B------:R-:W-:Y:S02]  /*cfd0*/  IMAD.MOV R19, RZ, RZ, -R19 ;  /* 0x000000ffff137224 */ /* 0x000fe400078e0a13 */
[----:B------:R-:W-:Y:S02]  /*cfe0*/  IMAD.MOV R18, RZ, RZ, -R18 ;  /* 0x000000ffff127224 */ /* 0x000fe400078e0a12 */
[----:B------:R-:W-:Y:S02]  /*cff0*/  IMAD.MOV R2, RZ, RZ, -R3 ;  /* 0x000000ffff027224 */ /* 0x000fe400078e0a03 */
[----:B------:R-:W-:Y:S02]  /*d000*/  IMAD.MOV R17, RZ, RZ, -R17 ;  /* 0x000000ffff117224 */ /* 0x000fe400078e0a11 */
[----:B------:R-:W-:Y:S02]  /*d010*/  IMAD.MOV R3, RZ, RZ, -R20 ;  /* 0x000000ffff037224 */ /* 0x000fe400078e0a14 */
[----:B------:R-:W3:Y:S01]  /*d020*/  LDL.LU R20, [R1+0x1bec] ;  /* 0x001bec0001147983 */ /* 0x000ee20000300800 */
[----:B------:R-:W-:-:S02]  /*d030*/  IMAD R9, R7, R19, R9 ;  /* 0x0000001307097224 */ /* 0x000fc400078e0209 */
[C---:B------:R-:W-:Y:S01]  /*d040*/  IMAD R8, R7.reuse, R18, R8 ;  /* 0x0000001207087224 */ /* 0x040fe200078e0208 */
[----:B------:R-:W4:Y:S01]  /*d050*/  LDL.LU R19, [R1+0x1be8] ;  /* 0x001be80001137983 */ /* 0x000f220000300800 */
[C---:B------:R-:W-:Y:S02]  /*d060*/  IMAD R0, R7.reuse, R17, R0 ;  /* 0x0000001107007224 */ /* 0x040fe400078e0200 */
[C---:B------:R-:W-:Y:S01]  /*d070*/  IMAD R10, R7.reuse, R3, R10 ;  /* 0x00000003070a7224 */ /* 0x040fe200078e020a */
[----:B------:R-:W2:Y:S01]  /*d080*/  LDL.LU R18, [R1+0x1be4] ;  /* 0x001be40001127983 */ /* 0x000ea20000300800 */
[----:B------:R-:W-:Y:S01]  /*d090*/  @!P3 IMAD.MOV R238, RZ, RZ, -R238 ;  /* 0x000000ffffeeb224 */ /* 0x000fe200078e0aee */
[C---:B------:R-:W-:Y:S02]  /*d0a0*/  ISETP.GT.U32.AND P3, PT, R7.reuse, R242, PT ;  /* 0x000000f20700720c */ /* 0x040fe40003f64070 */
[----:B------:R-:W3:Y:S04]  /*d0b0*/  LDL.LU R17, [R1+0x1be0] ;  /* 0x001be00001117983 */ /* 0x000ee80000300800 */
[----:B------:R-:W4:Y:S07]  /*d0c0*/  LDL.LU R3, [R1+0x58] ;  /* 0x0000580001037983 */ /* 0x000f2e0000300800 */
[----:B------:R-:W-:Y:S01]  /*d0d0*/  @!P3 IMAD.IADD R242, R242, 0x1, -R7 ;  /* 0x00000001f2f2b824 */ /* 0x000fe200078e0a07 */
[----:B------:R-:W-:-:S13]  /*d0e0*/  ISETP.GT.U32.AND P3, PT, R7, R246, PT ;  /* 0x000000f60700720c */ /* 0x000fda0003f64070 */
[----:B------:R-:W-:Y:S01]  /*d0f0*/  @!P3 IMAD.IADD R246, R246, 0x1, -R7 ;  /* 0x00000001f6f6b824 */ /* 0x000fe200078e0a07 */
[----:B------:R-:W-:-:S13]  /*d100*/  ISETP.GT.U32.AND P3, PT, R7, R248, PT ;  /* 0x000000f80700720c */ /* 0x000fda0003f64070 */
[----:B------:R-:W-:Y:S01]  /*d110*/  @!P3 IMAD.IADD R248, R248, 0x1, -R7 ;  /* 0x00000001f8f8b824 */ /* 0x000fe200078e0a07 */
[----:B------:R-:W-:-:S13]  /*d120*/  ISETP.GT.U32.AND P3, PT, R7, R249, PT ;  /* 0x000000f90700720c */ /* 0x000fda0003f64070 */
[----:B------:R-:W-:Y:S01]  /*d130*/  @!P3 IMAD.IADD R249, R249, 0x1, -R7 ;  /* 0x00000001f9f9b824 */ /* 0x000fe200078e0a07 */
[----:B------:R-:W-:Y:S01]  /*d140*/  ISETP.GT.U32.AND P3, PT, R7, R250, PT ;  /* 0x000000fa0700720c */ /* 0x000fe20003f64070 */
[----:B------:R-:W-:-:S12]  /*d150*/  @!P5 IMAD.MOV R240, RZ, RZ, -R240 ;  /* 0x000000fffff0d224 */ /* 0x000fd800078e0af0 */
[----:B------:R-:W-:-:S05]  /*d160*/  @!P3 IMAD.IADD R250, R250, 0x1, -R7 ;  /* 0x00000001fafab824 */ /* 0x000fca00078e0a07 */
[C---:B------:R-:W-:Y:S01]  /*d170*/  ISETP.GT.U32.AND P5, PT, R7.reuse, R250, PT ;  /* 0x000000fa0700720c */ /* 0x040fe20003fa4070 */
[----:B------:R-:W-:Y:S02]  /*d180*/  IMAD R251, R7, R2, R251 ;  /* 0x0000000207fb7224 */ /* 0x000fe400078e02fb */
[----:B------:R-:W0:Y:S10]  /*d190*/  S2R R2, SR_TID.X ;  /* 0x0000000000027919 */ /* 0x000e340000002100 */
[----:B------:R-:W-:-:S02]  /*d1a0*/  @!P5 IMAD.IADD R250, R250, 0x1, -R7 ;  /* 0x00000001fafad824 */ /* 0x000fc400078e0a07 */
[----:B------:R-:W-:Y:S01]  /*d1b0*/  @!P0 IMAD.MOV R241, RZ, RZ, -R241 ;  /* 0x000000fffff18224 */ /* 0x000fe200078e0af1 */
[----:B------:R-:W-:Y:S01]  /*d1c0*/  ISETP.GT.U32.AND P0, PT, R7, R246, PT ;  /* 0x000000f60700720c */ /* 0x000fe20003f04070 */
[----:B0-----:R-:W-:-:S05]  /*d1d0*/  IMAD.SHL.U32 R2, R2, 0x2, RZ ;  /* 0x0000000202027824 */ /* 0x001fca00078e00ff */
[----:B------:R-:W-:Y:S02]  /*d1e0*/  LOP3.LUT R2, R2, 0x7e, RZ, 0xc0, !PT ;  /* 0x0000007e02027812 */ /* 0x000fe400078ec0ff */
[C---:B------:R-:W-:Y:S01]  /*d1f0*/  ISETP.GT.U32.AND P3, PT, R7.reuse, R245, PT ;  /* 0x000000f50700720c */ /* 0x040fe20003f64070 */
[----:B------:R-:W-:Y:S01]  /*d200*/  @!P4 IMAD.MOV R242, RZ, RZ, -R242 ;  /* 0x000000fffff2c224 */ /* 0x000fe200078e0af2 */
[C---:B------:R-:W-:Y:S01]  /*d210*/  ISETP.GT.U32.AND P4, PT, R7.reuse, R247, PT ;  /* 0x000000f70700720c */ /* 0x040fe20003f84070 */
[----:B------:R-:W-:Y:S01]  /*d220*/  @!P1 IMAD.MOV R243, RZ, RZ, -R243 ;  /* 0x000000fffff39224 */ /* 0x000fe200078e0af3 */
[C---:B------:R-:W-:Y:S01]  /*d230*/  ISETP.GT.U32.AND P1, PT, R7.reuse, R248, PT ;  /* 0x000000f80700720c */ /* 0x040fe20003f24070 */
[----:B------:R-:W-:Y:S01]  /*d240*/  @!P0 IMAD.IADD R246, R246, 0x1, -R7 ;  /* 0x00000001f6f68824 */ /* 0x000fe200078e0a07 */
[C---:B------:R-:W-:Y:S01]  /*d250*/  ISETP.GT.U32.AND P0, PT, R7.reuse, R10, PT ;  /* 0x0000000a0700720c */ /* 0x040fe20003f04070 */
[----:B------:R-:W-:Y:S01]  /*d260*/  @!P6 IMAD.MOV R244, RZ, RZ, -R244 ;  /* 0x000000fffff4e224 */ /* 0x000fe200078e0af4 */
[----:B------:R-:W-:-:S05]  /*d270*/  ISETP.GT.U32.AND P6, PT, R7, R249, PT ;  /* 0x000000f90700720c */ /* 0x000fca0003fc4070 */
[--C-:B------:R-:W-:Y:S01]  /*d280*/  @!P3 IMAD.IADD R245, R245, 0x1, -R7.reuse ;  /* 0x00000001f5f5b824 */ /* 0x100fe200078e0a07 */
[----:B------:R-:W-:Y:S01]  /*d290*/  ISETP.GT.U32.AND P3, PT, R7, R251, PT ;  /* 0x000000fb0700720c */ /* 0x000fe20003f64070 */
[--C-:B------:R-:W-:Y:S01]  /*d2a0*/  @!P4 IMAD.IADD R247, R247, 0x1, -R7.reuse ;  /* 0x00000001f7f7c824 */ /* 0x100fe200078e0a07 */
[C---:B------:R-:W-:Y:S01]  /*d2b0*/  ISETP.GT.U32.AND P4, PT, R7.reuse, R9, PT ;  /* 0x000000090700720c */ /* 0x040fe20003f84070 */
[--C-:B------:R-:W-:Y:S01]  /*d2c0*/  @!P1 IMAD.IADD R248, R248, 0x1, -R7.reuse ;  /* 0x00000001f8f89824 */ /* 0x100fe200078e0a07 */
[----:B------:R-:W-:Y:S01]  /*d2d0*/  ISETP.GT.U32.AND P1, PT, R7, R8, PT ;  /* 0x000000080700720c */ /* 0x000fe20003f24070 */
[--C-:B------:R-:W-:Y:S01]  /*d2e0*/  @!P0 IMAD.IADD R10, R10, 0x1, -R7.reuse ;  /* 0x000000010a0a8824 */ /* 0x100fe200078e0a07 */
[----:B------:R-:W-:Y:S01]  /*d2f0*/  ISETP.GE.AND P0, PT, R15, RZ, PT ;  /* 0x000000ff0f00720c */ /* 0x000fe20003f06270 */
[----:B------:R-:W-:Y:S01]  /*d300*/  @!P6 IMAD.IADD R249, R249, 0x1, -R7 ;  /* 0x00000001f9f9e824 */ /* 0x000fe200078e0a07 */
[----:B------:R-:W-:-:S05]  /*d310*/  ISETP.GT.U32.AND P6, PT, R7, R0, PT ;  /* 0x000000000700720c */ /* 0x000fca0003fc4070 */
[--C-:B------:R-:W-:Y:S01]  /*d320*/  @!P3 IMAD.IADD R251, R251, 0x1, -R7.reuse ;  /* 0x00000001fbfbb824 */ /* 0x100fe200078e0a07 */
[----:B------:R-:W-:Y:S01]  /*d330*/  ISETP.GE.AND P3, PT, R16, RZ, PT ;  /* 0x000000ff1000720c */ /* 0x000fe20003f66270 */
[--C-:B------:R-:W-:Y:S02]  /*d340*/  @!P4 IMAD.IADD R9, R9, 0x1, -R7.reuse ;  /* 0x000000010909c824 */ /* 0x100fe400078e0a07 */
[----:B------:R-:W-:Y:S01]  /*d350*/  @!P1 IMAD.IADD R8, R8, 0x1, -R7 ;  /* 0x0000000108089824 */ /* 0x000fe200078e0a07 */
[----:B------:R-:W-:Y:S01]  /*d360*/  ISETP.GE.AND P1, PT, R13, RZ, PT ;  /* 0x000000ff0d00720c */ /* 0x000fe20003f26270 */
[----:B------:R-:W-:Y:S01]  /*d370*/  @!P0 IMAD.MOV R247, RZ, RZ, -R247 ;  /* 0x000000fffff78224 */ /* 0x000fe200078e0af7 */
[C---:B------:R-:W-:Y:S01]  /*d380*/  ISETP.GT.U32.AND P0, PT, R7.reuse, R9, PT ;  /* 0x000000090700720c */ /* 0x040fe20003f04070 */
[----:B------:R-:W-:Y:S01]  /*d390*/  @!P6 IMAD.IADD R0, R0, 0x1, -R7 ;  /* 0x000000010000e824 */ /* 0x000fe200078e0a07 */
[----:B------:R-:W-:Y:S01]  /*d3a0*/  ISETP.GE.AND P4, PT, R14, RZ, PT ;  /* 0x000000ff0e00720c */ /* 0x000fe20003f86270 */
[----:B------:R-:W-:Y:S01]  /*d3b0*/  @!P2 IMAD.MOV R249, RZ, RZ, -R249 ;  /* 0x000000fffff9a224 */ /* 0x000fe200078e0af9 */
[----:B------:R-:W-:-:S03]  /*d3c0*/  ISETP.GT.U32.AND P6, PT, R7, R8, PT ;  /* 0x000000080700720c */ /* 0x000fc60003fc4070 */
[----:B------:R-:W-:Y:S01]  /*d3d0*/  @!P3 IMAD.MOV R246, RZ, RZ, -R246 ;  /* 0x000000fffff6b224 */ /* 0x000fe200078e0af6 */
[----:B------:R-:W-:Y:S02]  /*d3e0*/  ISETP.GT.U32.AND P3, PT, R7, R10, PT ;  /* 0x0000000a0700720c */ /* 0x000fe40003f64070 */
[----:B------:R-:W-:Y:S01]  /*d3f0*/  ISETP.GE.AND P2, PT, R49, RZ, PT ;  /* 0x000000ff3100720c */ /* 0x000fe20003f46270 */
[----:B------:R-:W-:Y:S01]  /*d400*/  @!P1 IMAD.MOV R250, RZ, RZ, -R250 ;  /* 0x000000fffffa9224 */ /* 0x000fe200078e0afa */
[----:B------:R-:W-:Y:S01]  /*d410*/  ISETP.GE.AND P1, PT, R252, RZ, PT ;  /* 0x000000fffc00720c */ /* 0x000fe20003f26270 */
[----:B------:R-:W-:Y:S01]  /*d420*/  @!P0 IMAD.IADD R9, R9, 0x1, -R7 ;  /* 0x0000000109098824 */ /* 0x000fe200078e0a07 */
[----:B------:R-:W-:-:S03]  /*d430*/  ISETP.GE.AND P0, PT, R4, RZ, PT ;  /* 0x000000ff0400720c */ /* 0x000fc60003f06270 */
[----:B------:R-:W-:Y:S01]  /*d440*/  @!P6 IMAD.IADD R8, R8, 0x1, -R7 ;  /* 0x000000010808e824 */ /* 0x000fe200078e0a07 */
[----:B------:R-:W-:-:S03]  /*d450*/  ISETP.GE.AND P6, PT, R6, RZ, PT ;  /* 0x000000ff0600720c */ /* 0x000fc60003fc6270 */
[----:B------:R-:W-:Y:S01]  /*d460*/  @!P3 IMAD.IADD R10, R10, 0x1, -R7 ;  /* 0x000000010a0ab824 */ /* 0x000fe200078e0a07 */
[----:B------:R-:W-:Y:S02]  /*d470*/  ISETP.GE.AND P3, PT, R5, RZ, PT ;  /* 0x000000ff0500720c */ /* 0x000fe40003f66270 */
[----:B----4-:R-:W-:Y:S02]  /*d480*/  ISETP.GE.AND P5, PT, R3, RZ, PT ;  /* 0x000000ff0300720c */ /* 0x010fe40003fa6270 */
[----:B------:R-:W0:Y:S02]  /*d490*/  S2R R3, SR_TID.X ;  /* 0x0000000000037919 */ /* 0x000e240000002100 */
[----:B0-----:R-:W-:-:S05]  /*d4a0*/  LOP3.LUT R3, R3, 0x40, RZ, 0xc0, !PT ;  /* 0x0000004003037812 */ /* 0x001fca00078ec0ff */
[----:B------:R-:W-:-:S05]  /*d4b0*/  IMAD R3, R3, 0x80, R2 ;  /* 0x0000008003037824 */ /* 0x000fca00078e0202 */
[----:B------:R0:W-:Y:S02]  /*d4c0*/  STL [R1+0x1b88], R3 ;  /* 0x001b880301007387 */ /* 0x0001e40000100800 */
[----:B0-----:R-:W0:Y:S01]  /*d4d0*/  S2R R3, SR_TID.X ;  /* 0x0000000000037919 */ /* 0x001e220000002100 */
[----:B------:R-:W-:Y:S01]  /*d4e0*/  @!P5 IMAD.MOV R245, RZ, RZ, -R245 ;  /* 0x000000fffff5d224 */ /* 0x000fe200078e0af5 */
[----:B------:R-:W-:Y:S02]  /*d4f0*/  ISETP.GT.U32.AND P5, PT, R7, R251, PT ;  /* 0x000000fb0700720c */ /* 0x000fe40003fa4070 */
[----:B0-----:R-:W-:-:S04]  /*d500*/  SHF.R.S32.HI R3, RZ, 0x6, R3 ;  /* 0x00000006ff037819 */ /* 0x001fc80000011403 */
[----:B------:R-:W-:-:S04]  /*d510*/  SGXT R3, R3, 0x1 ;  /* 0x000000010303781a */ /* 0x000fc80000000200 */
[----:B------:R-:W-:-:S05]  /*d520*/  LOP3.LUT R2, R2, 0x90, R3, 0x78, !PT ;  /* 0x0000009002027812 */ /* 0x000fca00078e7803 */
[----:B------:R0:W-:Y:S04]  /*d530*/  STL [R1+0x1b8c], R2 ;  /* 0x001b8c0201007387 */ /* 0x0001e80000100800 */
[----:B------:R-:W4:Y:S04]  /*d540*/  LDL.LU R16, [R1+0x1bdc] ;  /* 0x001bdc0001107983 */ /* 0x000f280000300800 */
[----:B------:R-:W2:Y:S04]  /*d550*/  LDL.LU R15, [R1+0x1bd8] ;  /* 0x001bd800010f7983 */ /* 0x000ea80000300800 */
[----:B------:R-:W3:Y:S04]  /*d560*/  LDL.LU R14, [R1+0x1bd4] ;  /* 0x001bd400010e7983 */ /* 0x000ee80000300800 */
[----:B------:R-:W4:Y:S01]  /*d570*/  LDL.LU R13, [R1+0x1bd0] ;  /* 0x001bd000010d7983 */ /* 0x000f220000300800 */
[----:B------:R-:W-:-:S03]  /*d580*/  @!P5 IMAD.IADD R251, R251, 0x1, -R7 ;  /* 0x00000001fbfbd824 */ /* 0x000fc600078e0a07 */
[----:B------:R-:W2:Y:S01]  /*d590*/  LDL.LU R49, [R1+0x1bcc] ;  /* 0x001bcc0001317983 */ /* 0x000ea20000300800 */
[----:B------:R-:W-:-:S03]  /*d5a0*/  ISETP.GE.AND P5, PT, R12, RZ, PT ;  /* 0x000000ff0c00720c */ /* 0x000fc60003fa6270 */
[----:B------:R-:W3:Y:S04]  /*d5b0*/  LDL.LU R12, [R1+0x28] ;  /* 0x00002800010c7983 */ /* 0x000ee80000300800 */
[----:B------:R-:W4:Y:S04]  /*d5c0*/  LDL.LU R252, [R1+0x24] ;  /* 0x0000240001fc7983 */ /* 0x000f280000300800 */
[----:B------:R-:W4:Y:S04]  /*d5d0*/  LDL.LU R4, [R1+0x20] ;  /* 0x0000200001047983 */ /* 0x000f280000300800 */
[----:B------:R-:W4:Y:S04]  /*d5e0*/  LDL.LU R5, [R1+0x1c] ;  /* 0x00001c0001057983 */ /* 0x000f280000300800 */
[----:B------:R-:W4:Y:S01]  /*d5f0*/  LDL.LU R6, [R1+0x18] ;  /* 0x0000180001067983 */ /* 0x000f220000300800 */
[----:B------:R-:W-:Y:S01]  /*d600*/  @!P4 IMAD.MOV R248, RZ, RZ, -R248 ;  /* 0x000000fffff8c224 */ /* 0x000fe200078e0af8 */
[----:B------:R-:W-:Y:S01]  /*d610*/  ISETP.GT.U32.AND P4, PT, R7, R0, PT ;  /* 0x000000000700720c */ /* 0x000fe20003f84070 */
[----:B------:R-:W-:Y:S01]  /*d620*/  @!P2 IMAD.MOV R251, RZ, RZ, -R251 ;  /* 0x000000fffffba224 */ /* 0x000fe200078e0afb */
[----:B0-----:R-:W4:Y:S04]  /*d630*/  LDL.LU R2, [R1+0x10] ;  /* 0x0000100001027983 */ /* 0x001f280000300800 */
[----:B------:R-:W4:Y:S07]  /*d640*/  LDL.LU R3, [R1+0xc] ;  /* 0x00000c0001037983 */ /* 0x000f2e0000300800 */
[----:B------:R-:W-:-:S02]  /*d650*/  @!P4 IMAD.IADD R0, R0, 0x1, -R7 ;  /* 0x000000010000c824 */ /* 0x000fc400078e0a07 */
[----:B------:R-:W0:Y:S02]  /*d660*/  S2R R7, SR_TID.X ;  /* 0x0000000000077919 */ /* 0x000e240000002100 */
[----:B0-----:R-:W-:-:S05]  /*d670*/  LOP3.LUT R7, R7, 0x3f, RZ, 0xc0, !PT ;  /* 0x0000003f07077812 */ /* 0x001fca00078ec0ff */
[----:B------:R-:W-:-:S05]  /*d680*/  IMAD R7, R7, UR10, RZ ;  /* 0x0000000a07077c24 */ /* 0x000fca000f8e02ff */
[----:B------:R0:W-:Y:S02]  /*d690*/  STL [R1+0xf0], R7 ;  /* 0x0000f00701007387 */ /* 0x0001e40000100800 */
[----:B0-----:R-:W-:-:S05]  /*d6a0*/  LEA R7, P4, R7, UR12, 0x1 ;  /* 0x0000000c07077c11 */ /* 0x001fca000f8808ff */
[----:B------:R0:W-:Y:S04]  /*d6b0*/  STL [R1+0x1ba4], R7 ;  /* 0x001ba40701007387 */ /* 0x0001e80000100800 */
[----:B0-----:R-:W4:Y:S01]  /*d6c0*/  LDL.LU R7, [R1+0x14] ;  /* 0x0000140001077983 */ /* 0x001f220000300800 */
[----:B--2---:R-:W-:Y:S02]  /*d6d0*/  ISETP.NE.AND P2, PT, R49, RZ, PT ;  /* 0x000000ff3100720c */ /* 0x004fe40003f45270 */
[----:B------:R-:W-:-:S04]  /*d6e0*/  LOP3.LUT R49, RZ, R49, RZ, 0x33, !PT ;  /* 0x00000031ff317212 */ /* 0x000fc800078e33ff */
[C---:B---3--:R-:W-:Y:S02]  /*d6f0*/  SEL R12, R49.reuse, R12, !P2 ;  /* 0x0000000c310c7207 */ /* 0x048fe40005000000 */
[----:B----4-:R-:W-:-:S03]  /*d700*/  SEL R252, R49, R252, !P2 ;  /* 0x000000fc31fc7207 */ /* 0x010fc60005000000 */
[----:B------:R0:W-:Y:S01]  /*d710*/  STL [R1+0xe4], R12 ;  /* 0x0000e40c01007387 */ /* 0x0001e20000100800 */
[C---:B------:R-:W-:Y:S02]  /*d720*/  SEL R4, R49.reuse, R4, !P2 ;  /* 0x0000000431047207 */ /* 0x040fe40005000000 */
[C---:B------:R-:W-:Y:S01]  /*d730*/  SEL R5, R49.reuse, R5, !P2 ;  /* 0x0000000531057207 */ /* 0x040fe20005000000 */
[----:B0-----:R-:W2:Y:S01]  /*d740*/  LDL.LU R12, [R1+0x1bc8] ;  /* 0x001bc800010c7983 */ /* 0x001ea20000300800 */
[----:B------:R-:W-:-:S03]  /*d750*/  SEL R6, R49, R6, !P2 ;  /* 0x0000000631067207 */ /* 0x000fc60005000000 */
[----:B------:R0:W-:Y:S04]  /*d760*/  STL [R1+0xe0], R252 ;  /* 0x0000e0fc01007387 */ /* 0x0001e80000100800 */
[----:B0-----:R-:W3:Y:S04]  /*d770*/  LDL.LU R252, [R1+0x1bc4] ;  /* 0x001bc40001fc7983 */ /* 0x001ee80000300800 */
[----:B------:R0:W-:Y:S04]  /*d780*/  STL [R1+0xdc], R4 ;  /* 0x0000dc0401007387 */ /* 0x0001e80000100800 */
[----:B0-----:R-:W4:Y:S04]  /*d790*/  LDL.LU R4, [R1+0x1bc0] ;  /* 0x001bc00001047983 */ /* 0x001f280000300800 */
[----:B------:R0:W-:Y:S04]  /*d7a0*/  STL [R1+0xd8], R5 ;  /* 0x0000d80501007387 */ /* 0x0001e80000100800 */
[----:B0-----:R-:W2:Y:S04]  /*d7b0*/  LDL.LU R5, [R1+0x1bbc] ;  /* 0x001bbc0001057983 */ /* 0x001ea80000300800 */
[----:B------:R0:W-:Y:S04]  /*d7c0*/  STL [R1+0xd4], R6 ;  /* 0x0000d40601007387 */ /* 0x0001e80000100800 */
[----:B0-----:R-:W3:Y:S01]  /*d7d0*/  LDL.LU R6, [R1+0x1bb8] ;  /* 0x001bb80001067983 */ /* 0x001ee20000300800 */
[----:B------:R-:W-:-:S02]  /*d7e0*/  SEL R2, R49, R2, !P2 ;  /* 0x0000000231027207 */ /* 0x000fc40005000000 */
[----:B------:R-:W-:-:S05]  /*d7f0*/  SEL R7, R49, R7, !P2 ;  /* 0x0000000731077207 */ /* 0x000fca0005000000 */
[----:B------:R0:W-:Y:S04]  /*d800*/  STL [R1+0xd0], R7 ;  /* 0x0000d00701007387 */ /* 0x0001e80000100800 */
[----:B------:R2:W-:Y:S01]  /*d810*/  STL [R1+0xcc], R2 ;  /* 0x0000cc0201007387 */ /* 0x0005e20000100800 */
[----:B0-----:R-:W-:-:S05]  /*d820*/  SEL R7, R49, R3, !P2 ;  /* 0x0000000331077207 */ /* 0x001fca0005000000 */
[----:B------:R-:W-:Y:S01]  /*d830*/  STL [R1+0xc8], R7 ;  /* 0x0000c80701007387 */ /* 0x000fe20000100800 */
[C---:B----4-:R-:W-:Y:S02]  /*d840*/  SEL R4, R49.reuse, R4, !P2 ;  /* 0x0000000431047207 */ /* 0x050fe40005000000 */
[C---:B--2---:R-:W-:Y:S02]  /*d850*/  SEL R2, R49.reuse, R5, !P2 ;  /* 0x0000000531027207 */ /* 0x044fe40005000000 */
[----:B---3--:R-:W-:-:S05]  /*d860*/  SEL R3, R49, R6, !P2 ;  /* 0x0000000631037207 */ /* 0x008fca0005000000 */
[----:B------:R0:W-:Y:S04]  /*d870*/  STL [R1+0xc4], R3 ;  /* 0x0000c40301007387 */ /* 0x0001e80000100800 */
[----:B------:R1:W-:Y:S01]  /*d880*/  STL [R1+0xc0], R2 ;  /* 0x0000c00201007387 */ /* 0x0003e20000100800 */
[----:B0-----:R-:W-:-:S03]  /*d890*/  SEL R3, R49, R252, !P2 ;  /* 0x000000fc31037207 */ /* 0x001fc60005000000 */
[----:B------:R0:W-:Y:S01]  /*d8a0*/  STL [R1+0xbc], R4 ;  /* 0x0000bc0401007387 */ /* 0x0001e20000100800 */
[----:B-1----:R-:W-:-:S03]  /*d8b0*/  SEL R2, R49, R12, !P2 ;  /* 0x0000000c31027207 */ /* 0x002fc60005000000 */
[----:B------:R1:W-:Y:S01]  /*d8c0*/  STL [R1+0xb8], R3 ;  /* 0x0000b80301007387 */ /* 0x0003e20000100800 */
[----:B0-----:R-:W-:-:S03]  /*d8d0*/  SEL R4, R49, R13, !P2 ;  /* 0x0000000d31047207 */ /* 0x001fc60005000000 */
[----:B------:R0:W-:Y:S01]  /*d8e0*/  STL [R1+0xb4], R2 ;  /* 0x0000b40201007387 */ /* 0x0001e20000100800 */
[----:B-1----:R-:W-:-:S03]  /*d8f0*/  SEL R3, R49, R14, !P2 ;  /* 0x0000000e31037207 */ /* 0x002fc60005000000 */
[----:B------:R1:W-:Y:S04]  /*d900*/  STL [R1+0xb0], R4 ;  /* 0x0000b00401007387 */ /* 0x0003e80000100800 */
[----:B------:R2:W-:Y:S01]  /*d910*/  STL [R1+0xac], R3 ;  /* 0x0000ac0301007387 */ /* 0x0005e20000100800 */
[C---:B0-----:R-:W-:Y:S02]  /*d920*/  SEL R2, R49.reuse, R15, !P2 ;  /* 0x0000000f31027207 */ /* 0x041fe40005000000 */
[----:B-1----:R-:W-:-:S03]  /*d930*/  SEL R4, R49, R16, !P2 ;  /* 0x0000001031047207 */ /* 0x002fc60005000000 */
[----:B------:R0:W-:Y:S01]  /*d940*/  STL [R1+0xa8], R2 ;  /* 0x0000a80201007387 */ /* 0x0001e20000100800 */
[----:B--2---:R-:W-:-:S03]  /*d950*/  SEL R3, R49, R17, !P2 ;  /* 0x0000001131037207 */ /* 0x004fc60005000000 */
        /* <DEDUP_REMOVED lines=66> */
[----:B------:R-:W-:Y:S01]  /*dd80*/  STL [R1+0x2c], R4 ;  /* 0x00002c0401007387 */ /* 0x000fe20000100800 */
[----:B------:R-:W-:-:S03]  /*dd90*/  SEL R42, R49, R43, !P2 ;  /* 0x0000002b312a7207 */ /* 0x000fc60005000000 */
[----:B------:R-:W2:Y:S01]  /*dda0*/  LDL.LU R43, [R1+0xe8] ;  /* 0x0000e800012b7983 */ /* 0x000ea20000300800 */
[----:B0-----:R-:W-:-:S03]  /*ddb0*/  SEL R2, R49, R83, !P2 ;  /* 0x0000005331027207 */ /* 0x001fc60005000000 */
[----:B------:R0:W-:Y:S04]  /*ddc0*/  STL [R1+0x28], R3 ;  /* 0x0000280301007387 */ /* 0x0001e80000100800 */
[----:B------:R-:W3:Y:S01]  /*ddd0*/  LDL.LU R252, [R1+0xec] ;  /* 0x0000ec0001fc7983 */ /* 0x000ee20000300800 */
[----:B------:R-:W-:-:S03]  /*dde0*/  SEL R28, R49, R58, !P2 ;  /* 0x0000003a311c7207 */ /* 0x000fc60005000000 */
[----:B------:R1:W-:Y:S04]  /*ddf0*/  STL [R1+0x24], R2 ;  /* 0x0000240201007387 */ /* 0x0003e80000100800 */
[----:B------:R-:W4:Y:S01]  /*de00*/  LDL.LU R58, [R1+0xf0] ;  /* 0x0000f000013a7983 */ /* 0x000f220000300800 */
[C---:B------:R-:W-:Y:S02]  /*de10*/  SEL R29, R49.reuse, R57, !P2 ;  /* 0x00000039311d7207 */ /* 0x040fe40005000000 */
[C---:B------:R-:W-:Y:S01]  /*de20*/  SEL R30, R49.reuse, R56, !P2 ;  /* 0x00000038311e7207 */ /* 0x040fe20005000000 */
[----:B------:R-:W4:Y:S01]  /*de30*/  LDL.LU R57, [R1+0xe4] ;  /* 0x0000e40001397983 */ /* 0x000f220000300800 */
[C---:B------:R-:W-:Y:S02]  /*de40*/  SEL R31, R49.reuse, R55, !P2 ;  /* 0x00000037311f7207 */ /* 0x040fe40005000000 */
[C---:B------:R-:W-:Y:S01]  /*de50*/  SEL R32, R49.reuse, R54, !P2 ;  /* 0x0000003631207207 */ /* 0x040fe20005000000 */
[----:B------:R-:W4:Y:S01]  /*de60*/  LDL.LU R56, [R1+0xe0] ;  /* 0x0000e00001387983 */ /* 0x000f220000300800 */
[----:B------:R-:W-:-:S03]  /*de70*/  SEL R33, R49, R53, !P2 ;  /* 0x0000003531217207 */ /* 0x000fc60005000000 */
        /* <DEDUP_REMOVED lines=14> */
[----:B------:R-:W4:Y:S04]  /*df60*/  LDL.LU R47, [R1+0xc0] ;  /* 0x0000c000012f7983 */ /* 0x000f280000300800 */
[----:B------:R-:W4:Y:S04]  /*df70*/  LDL.LU R46, [R1+0xbc] ;  /* 0x0000bc00012e7983 */ /* 0x000f280000300800 */
[----:B------:R-:W4:Y:S01]  /*df80*/  LDL.LU R45, [R1+0xb8] ;  /* 0x0000b800012d7983 */ /* 0x000f220000300800 */
[----:B------:R-:W-:Y:S01]  /*df90*/  @!P1 IMAD.MOV R10, RZ, RZ, -R10 ;  /* 0x000000ffff0a9224 */ /* 0x000fe200078e0a0a */
[----:B------:R-:W-:Y:S01]  /*dfa0*/  SEL R41, R49, R44, !P2 ;  /* 0x0000002c31297207 */ /* 0x000fe20005000000 */
[----:B------:R-:W-:-:S02]  /*dfb0*/  @!P3 IMAD.MOV R8, RZ, RZ, -R8 ;  /* 0x000000ffff08b224 */ /* 0x000fc400078e0a08 */
[----:B------:R-:W-:Y:S01]  /*dfc0*/  @!P0 IMAD.MOV R0, RZ, RZ, -R0 ;  /* 0x000000ffff008224 */ /* 0x000fe200078e0a00 */
[C---:B------:R-:W-:Y:S01]  /*dfd0*/  SEL R7, R49.reuse, R84, !P2 ;  /* 0x0000005431077207 */ /* 0x040fe20005000000 */
[----:B------:R-:W-:Y:S01]  /*dfe0*/  @!P6 IMAD.MOV R11, RZ, RZ, -R11 ;  /* 0x000000ffff0be224 */ /* 0x000fe200078e0a0b */
[C---:B0-----:R-:W-:Y:S01]  /*dff0*/  SEL R3, R49.reuse, R86, !P2 ;  /* 0x0000005631037207 */ /* 0x041fe20005000000 */
[----:B------:R-:W-:Y:S01]  /*e000*/  @!P5 IMAD.MOV R9, RZ, RZ, -R9 ;  /* 0x000000ffff09d224 */ /* 0x000fe200078e0a09 */
[C---:B-1----:R-:W-:Y:S02]  /*e010*/  SEL R2, R49.reuse, R85, !P2 ;  /* 0x0000005531027207 */ /* 0x042fe40005000000 */
[C---:B------:R-:W-:Y:S02]  /*e020*/  SEL R86, R49.reuse, R10, !P2 ;  /* 0x0000000a31567207 */ /* 0x040fe40005000000 */
[C---:B------:R-:W-:Y:S02]  /*e030*/  SEL R5, R49.reuse, R88, !P2 ;  /* 0x0000005831057207 */ /* 0x040fe40005000000 */
[----:B------:R-:W-:-:S02]  /*e040*/  SEL R4, R49, R89, !P2 ;  /* 0x0000005931047207 */ /* 0x000fc40005000000 */
[C---:B------:R-:W-:Y:S02]  /*e050*/  SEL R6, R49.reuse, R87, !P2 ;  /* 0x0000005731067207 */ /* 0x040fe40005000000 */
[C---:B------:R-:W-:Y:S02]  /*e060*/  SEL R88, R49.reuse, R8, !P2 ;  /* 0x0000000831587207 */ /* 0x040fe40005000000 */
[C---:B------:R-:W-:Y:S01]  /*e070*/  SEL R89, R49.reuse, R0, !P2 ;  /* 0x0000000031597207 */ /* 0x040fe20005000000 */
[----:B------:R-:W-:Y:S01]  /*e080*/  STL [R1+0x1ba8], R7 ;  /* 0x001ba80701007387 */ /* 0x000fe20000100800 */
[----:B------:R-:W-:-:S03]  /*e090*/  SEL R87, R49, R9, !P2 ;  /* 0x0000000931577207 */ /* 0x000fc60005000000 */
[----:B------:R-:W-:Y:S04]  /*e0a0*/  STL [R1+0x1bac], R2 ;  /* 0x001bac0201007387 */ /* 0x000fe80000100800 */
[----:B------:R0:W-:Y:S04]  /*e0b0*/  STL [R1+0x1bb0], R3 ;  /* 0x001bb00301007387 */ /* 0x0001e80000100800 */
[----:B------:R1:W-:Y:S01]  /*e0c0*/  STL [R1+0x1bb4], R6 ;  /* 0x001bb40601007387 */ /* 0x0003e20000100800 */
[C---:B------:R-:W-:Y:S02]  /*e0d0*/  SEL R13, R49.reuse, R73, !P2 ;  /* 0x00000049310d7207 */ /* 0x040fe40005000000 */
[----:B------:R-:W-:-:S02]  /*e0e0*/  SEL R14, R49, R72, !P2 ;  /* 0x00000048310e7207 */ /* 0x000fc40005000000 */
[C---:B------:R-:W-:Y:S02]  /*e0f0*/  SEL R15, R49.reuse, R71, !P2 ;  /* 0x00000047310f7207 */ /* 0x040fe40005000000 */
[C---:B------:R-:W-:Y:S02]  /*e100*/  SEL R16, R49.reuse, R70, !P2 ;  /* 0x0000004631107207 */ /* 0x040fe40005000000 */
[C---:B------:R-:W-:Y:S02]  /*e110*/  SEL R17, R49.reuse, R69, !P2 ;  /* 0x0000004531117207 */ /* 0x040fe40005000000 */
[C---:B------:R-:W-:Y:S02]  /*e120*/  SEL R18, R49.reuse, R68, !P2 ;  /* 0x0000004431127207 */ /* 0x040fe40005000000 */
        /* <DEDUP_REMOVED lines=9> */
[----:B------:R-:W-:Y:S01]  /*e1c0*/  SEL R12, R49, R74, !P2 ;  /* 0x0000004a310c7207 */ /* 0x000fe20005000000 */
[----:B--2---:R-:W-:-:S05]  /*e1d0*/  IMAD R43, R43, UR5, RZ ;  /* 0x000000052b2b7c24 */ /* 0x004fca000f8e02ff */
[----:B------:R-:W-:Y:S01]  /*e1e0*/  LEA R10, P0, R43, UR6, 0x1 ;  /* 0x000000062b0a7c11 */ /* 0x000fe2000f8008ff */
[----:B---3--:R-:W-:Y:S01]  /*e1f0*/  IMAD R44, R252, UR5, RZ ;  /* 0x00000005fc2c7c24 */ /* 0x008fe2000f8e02ff */
[----:B------:R-:W-:Y:S01]  /*e200*/  SEL R252, R49, R11, !P2 ;  /* 0x0000000b31fc7207 */ /* 0x000fe20005000000 */
[----:B------:R-:W-:Y:S01]  /*e210*/  ULDC UR5, c[0x0][0x240] ;  /* 0x0000900000057ab9 */ /* 0x000fe20000000800 */
[----:B------:R-:W-:Y:S02]  /*e220*/  LEA.HI.X.SX32 R11, R43, UR7, 0x1, P0 ;  /* 0x000000072b0b7c11 */ /* 0x000fe400080f0eff */
[----:B------:R-:W-:Y:S02]  /*e230*/  LEA R8, P1, R44, UR6, 0x1 ;  /* 0x000000062c087c11 */ /* 0x000fe4000f8208ff */
[----:B----4-:R-:W-:Y:S02]  /*e240*/  LEA.HI.X.SX32 R0, R58, UR13, 0x1, P4 ;  /* 0x0000000d3a007c11 */ /* 0x010fe4000a0f0eff */
[----:B------:R-:W-:-:S03]  /*e250*/  LEA.HI.X.SX32 R9, R44, UR7, 0x1, P1 ;  /* 0x000000072c097c11 */ /* 0x000fc600088f0eff */
[----:B------:R-:W-:Y:S04]  /*e260*/  STL [R1+0x1ba0], R0 ;  /* 0x001ba00001007387 */ /* 0x000fe80000100800 */
[----:B------:R-:W-:Y:S04]  /*e270*/  STL [R1+0x1b94], R10 ;  /* 0x001b940a01007387 */ /* 0x000fe80000100800 */
[----:B------:R-:W-:Y:S04]  /*e280*/  STL [R1+0x1b90], R11 ;  /* 0x001b900b01007387 */ /* 0x000fe80000100800 */
[----:B------:R-:W-:Y:S04]  /*e290*/  STL [R1+0x1b9c], R8 ;  /* 0x001b9c0801007387 */ /* 0x000fe80000100800 */
[----:B------:R2:W-:Y:S04]  /*e2a0*/  STL [R1+0x1b98], R9 ;  /* 0x001b980901007387 */ /* 0x0005e80000100800 */
[----:B------:R-:W3:Y:S04]  /*e2b0*/  LDL.LU R73, [R1+0xb4] ;  /* 0x0000b40001497983 */ /* 0x000ee80000300800 */
[----:B------:R-:W4:Y:S04]  /*e2c0*/  LDL.LU R72, [R1+0xb0] ;  /* 0x0000b00001487983 */ /* 0x000f280000300800 */
        /* <DEDUP_REMOVED lines=9> */
[----:B------:R-:W4:Y:S01]  /*e360*/  LDL.LU R62, [R1+0x88] ;  /* 0x00008800013e7983 */ /* 0x000f220000300800 */
[----:B------:R-:W-:-:S03]  /*e370*/  IMAD R85, R57, UR5, RZ ;  /* 0x0000000539557c24 */ /* 0x000fc6000f8e02ff */
        /* <DEDUP_REMOVED lines=23> */
[----:B0-----:R-:W2:Y:S04]  /*e4f0*/  LDL.LU R3, [R1+0x54] ;  /* 0x0000540001037983 */ /* 0x001ea80000300800 */
[----:B------:R-:W4:Y:S04]  /*e500*/  LDL.LU R48, [R1+0x50] ;  /* 0x0000500001307983 */ /* 0x000f280000300800 */
[----:B------:R-:W4:Y:S04]  /*e510*/  LDL.LU R47, [R1+0x4c] ;  /* 0x00004c00012f7983 */ /* 0x000f280000300800 */
[----:B------:R-:W4:Y:S04]  /*e520*/  LDL.LU R46, [R1+0x48] ;  /* 0x00004800012e7983 */ /* 0x000f280000300800 */
[----:B------:R-:W4:Y:S04]  /*e530*/  LDL.LU R45, [R1+0x44] ;  /* 0x00004400012d7983 */ /* 0x000f280000300800 */
[----:B------:R-:W3:Y:S04]  /*e540*/  LDL.LU R2, [R1+0x40] ;  /* 0x0000400001027983 */ /* 0x000ee80000300800 */
[----:B------:R-:W4:Y:S01]  /*e550*/  LDL.LU R7, [R1+0x3c] ;  /* 0x00003c0001077983 */ /* 0x000f220000300800 */
[----:B------:R-:W-:-:S02]  /*e560*/  SEL R90, R49, R90, !P2 ;  /* 0x0000005a315a7207 */ /* 0x000fc40005000000 */
[C---:B------:R-:W-:Y:S01]  /*e570*/  SEL R91, R49.reuse, R91, !P2 ;  /* 0x0000005b315b7207 */ /* 0x040fe20005000000 */
[----:B-1----:R-:W4:Y:S01]  /*e580*/  LDL.LU R6, [R1+0x8] ;  /* 0x0000080001067983 */ /* 0x002f220000300800 */
        /* <DEDUP_REMOVED lines=159> */
[----:B------:R-:W-:Y:S01]  /*ef80*/  SEL R251, R49, R251, !P2 ;  /* 0x000000fb31fb7207 */ /* 0x000fe20005000000 */
[----:B--2---:R-:W-:Y:S02]  /*ef90*/  IMAD R49, R3, UR5, RZ ;  /* 0x0000000503317c24 */ /* 0x004fe4000f8e02ff */
[----:B------:R-:W2:Y:S01]  /*efa0*/  LDL.LU R3, [R1+0x14] ;  /* 0x0000140001037983 */ /* 0x000ea20000300800 */
[----:B---3--:R-:W-:-:S02]  /*efb0*/  IMAD R44, R2, UR5, RZ ;  /* 0x00000005022c7c24 */ /* 0x008fc4000f8e02ff */
[----:B----4-:R-:W-:Y:S01]  /*efc0*/  IMAD R43, R7, UR5, RZ ;  /* 0x00000005072b7c24 */ /* 0x010fe2000f8e02ff */
[----:B------:R-:W3:Y:S04]  /*efd0*/  LDL.LU R2, [R1+0x20] ;  /* 0x0000200001027983 */ /* 0x000ee80000300800 */
[----:B------:R-:W4:Y:S01]  /*efe0*/  LDL.LU R7, [R1+0x30] ;  /* 0x0000300001077983 */ /* 0x000f220000300800 */
[----:B------:R-:W-:-:S03]  /*eff0*/  IMAD R6, R6, UR5, RZ ;  /* 0x0000000506067c24 */ /* 0x000fc6000f8e02ff */
[----:B------:R-:W4:Y:S04]  /*f000*/  LDL.LU R9, [R1+0x38] ;  /* 0x0000380001097983 */ /* 0x000f280000300800 */
[----:B------:R-:W4:Y:S04]  /*f010*/  LDL.LU R8, [R1+0x34] ;  /* 0x0000340001087983 */ /* 0x000f280000300800 */
[----:B------:R-:W4:Y:S04]  /*f020*/  LDL.LU R11, [R1+0x2c] ;  /* 0x00002c00010b7983 */ /* 0x000f280000300800 */
[----:B------:R-:W4:Y:S04]  /*f030*/  LDL.LU R10, [R1+0x28] ;  /* 0x00002800010a7983 */ /* 0x000f280000300800 */
[----:B------:R-:W4:Y:S04]  /*f040*/  LDL.LU R0, [R1+0x24] ;  /* 0x0000240001007983 */ /* 0x000f280000300800 */
[----:B------:R0:W-:Y:S04]  /*f050*/  STL [R1+0x8], R6 ;  /* 0x0000080601007387 */ /* 0x0001e80000100800 */
[----:B0-----:R-:W4:Y:S01]  /*f060*/  LDL.LU R6, [R1+0x1bb4] ;  /* 0x001bb40001067983 */ /* 0x001f220000300800 */
[----:B--2---:R-:W-:-:S02]  /*f070*/  IMAD R3, R3, UR5, RZ ;  /* 0x0000000503037c24 */ /* 0x004fc4000f8e02ff */
[----:B---3--:R-:W-:-:S03]  /*f080*/  IMAD R2, R2, UR5, RZ ;  /* 0x0000000502027c24 */ /* 0x008fc6000f8e02ff */
[----:B------:R0:W-:Y:S01]  /*f090*/  STL [R1+0x14], R3 ;  /* 0x0000140301007387 */ /* 0x0001e20000100800 */
[----:B----4-:R-:W-:-:S03]  /*f0a0*/  IMAD R7, R7, UR5, RZ ;  /* 0x0000000507077c24 */ /* 0x010fc6000f8e02ff */
[----:B0-----:R-:W2:Y:S04]  /*f0b0*/  LDL.LU R3, [R1+0x1bb0] ;  /* 0x001bb00001037983 */ /* 0x001ea80000300800 */
[----:B------:R0:W-:Y:S04]  /*f0c0*/  STL [R1+0x20], R2 ;  /* 0x0000200201007387 */ /* 0x0001e80000100800 */
[----:B0-----:R-:W3:Y:S04]  /*f0d0*/  LDL.LU R2, [R1+0x1bac] ;  /* 0x001bac0001027983 */ /* 0x001ee80000300800 */
[----:B------:R0:W-:Y:S04]  /*f0e0*/  STL [R1+0x30], R7 ;  /* 0x0000300701007387 */ /* 0x0001e80000100800 */
[----:B0-----:R-:W4:Y:S01]  /*f0f0*/  LDL.LU R7, [R1+0x1ba8] ;  /* 0x001ba80001077983 */ /* 0x001f220000300800 */
[----:B------:R-:W-:-:S05]  /*f100*/  IMAD R9, R9, UR5, RZ ;  /* 0x0000000509097c24 */ /* 0x000fca000f8e02ff */
[----:B------:R0:W-:Y:S02]  /*f110*/  STL [R1+0x38], R9 ;  /* 0x0000380901007387 */ /* 0x0001e40000100800 */
[----:B0-----:R-:W-:Y:S02]  /*f120*/  IMAD R9, R8, UR5, RZ ;  /* 0x0000000508097c24 */ /* 0x001fe4000f8e02ff */
[----:B------:R-:W-:-:S03]  /*f130*/  IMAD R8, R11, UR5, RZ ;  /* 0x000000050b087c24 */ /* 0x000fc6000f8e02ff */
[----:B------:R0:W-:Y:S01]  /*f140*/  STL [R1+0x34], R9 ;  /* 0x0000340901007387 */ /* 0x0001e20000100800 */
[----:B----4-:R-:W-:-:S03]  /*f150*/  IMAD R11, R7, UR5, RZ ;  /* 0x00000005070b7c24 */ /* 0x010fc6000f8e02ff */
[----:B------:R-:W4:Y:S01]  /*f160*/  LDL.LU R7, [R1+0x1ba4] ;  /* 0x001ba40001077983 */ /* 0x000f220000300800 */
[----:B0-----:R-:W-:Y:S02]  /*f170*/  IMAD R9, R10, UR5, RZ ;  /* 0x000000050a097c24 */ /* 0x001fe4000f8e02ff */
[----:B------:R-:W-:Y:S01]  /*f180*/  IMAD R10, R0, UR5, RZ ;  /* 0x00000005000a7c24 */ /* 0x000fe2000f8e02ff */
[----:B----4-:R-:W-:-:S05]  /*f190*/  LEA R0, P3, R85, R7, 0x1 ;  /* 0x0000000755007211 */ /* 0x010fca00078608ff */
[----:B------:R0:W-:Y:S02]  /*f1a0*/  STL [R1+0xf54], R0 ;  /* 0x000f540001007387 */ /* 0x0001e40000100800 */
[----:B0-----:R-:W-:-:S05]  /*f1b0*/  LEA R0, P2, R84, R7, 0x1 ;  /* 0x0000000754007211 */ /* 0x001fca00078408ff */
        /* <DEDUP_REMOVED lines=10> */
[----:B------:R0:W-:Y:S04]  /*f260*/  STL [R1+0xf84], R0 ;  /* 0x000f840001007387 */ /* 0x0001e80000100800 */
[----:B0-----:R-:W4:Y:S01]  /*f270*/  LDL.LU R0, [R1+0x1ba0] ;  /* 0x001ba00001007983 */ /* 0x001f220000300800 */
[----:B------:R-:W-:Y:S02]  /*f280*/  IMAD R73, R73, UR5, RZ ;  /* 0x0000000549497c24 */ /* 0x000fe4000f8e02ff */
[----:B------:R-:W-:Y:S02]  /*f290*/  IMAD R72, R72, UR5, RZ ;  /* 0x0000000548487c24 */ /* 0x000fe4000f8e02ff */
[----:B------:R-:W-:Y:S02]  /*f2a0*/  IMAD R71, R71, UR5, RZ ;  /* 0x0000000547477c24 */ /* 0x000fe4000f8e02ff */
[----:B------:R-:W-:-:S02]  /*f2b0*/  IMAD R70, R70, UR5, RZ ;  /* 0x0000000546467c24 */ /* 0x000fc4000f8e02ff */
[----:B------:R-:W-:Y:S02]  /*f2c0*/  IMAD R69, R69, UR5, RZ ;  /* 0x0000000545457c24 */ /* 0x000fe4000f8e02ff */
[----:B------:R-:W-:Y:S02]  /*f2d0*/  IMAD R68, R68, UR5, RZ ;  /* 0x0000000544447c24 */ /* 0x000fe4000f8e02ff */
        /* <DEDUP_REMOVED lines=42> */
[----:B------:R-:W-:Y:S01]  /*f580*/  IMAD R22, R22, UR5, RZ ;  /* 0x0000000516167c24 */ /* 0x000fe2000f8e02ff */
[----:B----4-:R-:W-:-:S05]  /*f590*/  LEA.HI.X.SX32 R85, R85, R0, 0x1, P3 ;  /* 0x0000000055557211 */ /* 0x010fca00018f0eff */
[----:B------:R0:W-:Y:S02]  /*f5a0*/  STL [R1+0xf50], R85 ;  /* 0x000f505501007387 */ /* 0x0001e40000100800 */
[----:B0-----:R-:W-:-:S05]  /*f5b0*/  LEA R85, P3, R78, R7, 0x1 ;  /* 0x000000074e557211 */ /* 0x001fca00078608ff */
[----:B------:R0:W-:Y:S02]  /*f5c0*/  STL [R1+0xf8c], R85 ;  /* 0x000f8c5501007387 */ /* 0x0001e40000100800 */
[----:B0-----:R-:W-:Y:S02]  /*f5d0*/  LEA.HI.X.SX32 R85, R84, R0, 0x1, P2 ;  /* 0x0000000054557211 */ /* 0x001fe400010f0eff */
[----:B------:R-:W-:-:S03]  /*f5e0*/  LEA R84, P2, R77, R7, 0x1 ;  /* 0x000000074d547211 */ /* 0x000fc600078408ff */
[----:B------:R0:W-:Y:S04]  /*f5f0*/  STL [R1+0xf58], R85 ;  /* 0x000f585501007387 */ /* 0x0001e80000100800 */
[----:B------:R1:W-:Y:S01]  /*f600*/  STL [R1+0xf94], R84 ;  /* 0x000f945401007387 */ /* 0x0003e20000100800 */
[-C--:B------:R-:W-:Y:S02]  /*f610*/  LEA.HI.X.SX32 R81, R81, R0.reuse, 0x1, P4 ;  /* 0x0000000051517211 */ /* 0x080fe400020f0eff */
[-C--:B0-----:R-:W-:Y:S02]  /*f620*/  LEA.HI.X.SX32 R85, R83, R0.reuse, 0x1, P1 ;  /* 0x0000000053557211 */ /* 0x081fe400008f0eff */
[----:B------:R-:W-:Y:S02]  /*f630*/  LEA.HI.X.SX32 R83, R82, R0, 0x1, P0 ;  /* 0x0000000052537211 */ /* 0x000fe400000f0eff */
[----:B-1----:R-:W-:-:S02]  /*f640*/  LEA R84, P1, R76, R7, 0x1 ;  /* 0x000000074c547211 */ /* 0x002fc400078208ff */
[-C--:B------:R-:W-:Y:S01]  /*f650*/  LEA R82, P0, R75, R7.reuse, 0x1 ;  /* 0x000000074b527211 */ /* 0x080fe200078008ff */
[----:B------:R-:W-:Y:S04]  /*f660*/  STL [R1+0xf60], R85 ;  /* 0x000f605501007387 */ /* 0x000fe80000100800 */
[----:B------:R-:W-:Y:S04]  /*f670*/  STL [R1+0xf9c], R84 ;  /* 0x000f9c5401007387 */ /* 0x000fe80000100800 */
[----:B------:R0:W-:Y:S04]  /*f680*/  STL [R1+0xf68], R83 ;  /* 0x000f685301007387 */ /* 0x0001e80000100800 */
[----:B------:R1:W-:Y:S04]  /*f690*/  STL [R1+0xfa4], R82 ;  /* 0x000fa45201007387 */ /* 0x0003e80000100800 */
[----:B------:R4:W-:Y:S01]  /*f6a0*/  STL [R1+0xf70], R81 ;  /* 0x000f705101007387 */ /* 0x0009e20000100800 */
[----:B0-----:R-:W-:-:S02]  /*f6b0*/  LEA R83, P4, R74, R7, 0x1 ;  /* 0x000000074a537211 */ /* 0x001fc400078808ff */
[-C--:B-1----:R-:W-:Y:S02]  /*f6c0*/  LEA.HI.X.SX32 R82, R80, R0.reuse, 0x1, P6 ;  /* 0x0000000050527211 */ /* 0x082fe400030f0eff */
[-C--:B------:R-:W-:Y:S02]  /*f6d0*/  LEA.HI.X.SX32 R80, R79, R0.reuse, 0x1, P5 ;  /* 0x000000004f507211 */ /* 0x080fe400028f0eff */
[-C--:B----4-:R-:W-:Y:S01]  /*f6e0*/  LEA R81, P6, R73, R7.reuse, 0x1 ;  /* 0x0000000749517211 */ /* 0x090fe200078c08ff */
[----:B------:R-:W-:Y:S01]  /*f6f0*/  STL [R1+0xfac], R83 ;  /* 0x000fac5301007387 */ /* 0x000fe20000100800 */
[-C--:B------:R-:W-:Y:S02]  /*f700*/  LEA R79, P5, R72, R7.reuse, 0x1 ;  /* 0x00000007484f7211 */ /* 0x080fe400078a08ff */
[----:B------:R-:W-:Y:S01]  /*f710*/  LEA.HI.X.SX32 R78, R78, R0, 0x1, P3 ;  /* 0x000000004e4e7211 */ /* 0x000fe200018f0eff */
        /* <DEDUP_REMOVED lines=186> */
[----:B-1----:R-:W-:-:S03]  /*102c0*/  LEA.HI.X.SX32 R34, R32, R0, 0x1, P4 ;  /* 0x0000000020227211 */ /* 0x002fc600020f0eff */
[----:B------:R-:W-:Y:S01]  /*102d0*/  STL [R1+0x112c], R35 ;  /* 0x00112c2301007387 */ /* 0x000fe20000100800 */
[----:B------:R-:W-:Y:S02]  /*102e0*/  LEA.HI.X.SX32 R32, R31, R0, 0x1, P6 ;  /* 0x000000001f207211 */ /* 0x000fe400030f0eff */
[-C--:B----4-:R-:W-:Y:S01]  /*102f0*/  LEA R33, P4, R25, R7.reuse, 0x1 ;  /* 0x0000000719217211 */ /* 0x090fe200078808ff */
[----:B------:R-:W-:Y:S01]  /*10300*/  STL [R1+0x10f8], R34 ;  /* 0x0010f82201007387 */ /* 0x000fe20000100800 */
[----:B------:R-:W-:-:S03]  /*10310*/  LEA R31, P6, R24, R7, 0x1 ;  /* 0x00000007181f7211 */ /* 0x000fc600078c08ff */
[----:B------:R-:W-:Y:S01]  /*10320*/  STL [R1+0x1134], R33 ;  /* 0x0011342101007387 */ /* 0x000fe20000100800 */
[----:B------:R-:W-:-:S03]  /*10330*/  LEA.HI.X.SX32 R30, R30, R0, 0x1, P5 ;  /* 0x000000001e1e7211 */ /* 0x000fc600028f0eff */
[----:B------:R-:W4:Y:S04]  /*10340*/  LDL.LU R80, [R1+0x8] ;  /* 0x0000080001507983 */ /* 0x000f280000300800 */
[----:B------:R-:W-:Y:S04]  /*10350*/  STL [R1+0x1100], R32 ;  /* 0x0011002001007387 */ /* 0x000fe80000100800 */
[----:B------:R0:W-:Y:S04]  /*10360*/  STL [R1+0x113c], R31 ;  /* 0x00113c1f01007387 */ /* 0x0001e80000100800 */
[----:B------:R-:W4:Y:S01]  /*10370*/  LDL.LU R81, [R1+0x14] ;  /* 0x0000140001517983 */ /* 0x000f220000300800 */
[----:B0-----:R-:W-:-:S03]  /*10380*/  LEA R31, P5, R23, R7, 0x1 ;  /* 0x00000007171f7211 */ /* 0x001fc600078a08ff */
[----:B------:R0:W-:Y:S04]  /*10390*/  STL [R1+0x1108], R30 ;  /* 0x0011081e01007387 */ /* 0x0001e80000100800 */
[----:B------:R-:W4:Y:S04]  /*103a0*/  LDL.LU R82, [R1+0x20] ;  /* 0x0000200001527983 */ /* 0x000f280000300800 */
[----:B------:R-:W-:Y:S01]  /*103b0*/  STL [R1+0x1144], R31 ;  /* 0x0011441f01007387 */ /* 0x000fe20000100800 */
[----:B0-----:R-:W-:-:S03]  /*103c0*/  LEA.HI.X.SX32 R30, R29, R0, 0x1, P3 ;  /* 0x000000001d1e7211 */ /* 0x001fc600018f0eff */
[----:B------:R-:W4:Y:S01]  /*103d0*/  LDL.LU R83, [R1+0x30] ;  /* 0x0000300001537983 */ /* 0x000f220000300800 */
[----:B------:R-:W-:-:S03]  /*103e0*/  LEA R29, P3, R22, R7, 0x1 ;  /* 0x00000007161d7211 */ /* 0x000fc600078608ff */
[----:B------:R-:W-:Y:S04]  /*103f0*/  STL [R1+0x1110], R30 ;  /* 0x0011101e01007387 */ /* 0x000fe80000100800 */
[----:B------:R-:W4:Y:S04]  /*10400*/  LDL.LU R84, [R1+0x38] ;  /* 0x0000380001547983 */ /* 0x000f280000300800 */
[----:B------:R0:W-:Y:S04]  /*10410*/  STL [R1+0x114c], R29 ;  /* 0x00114c1d01007387 */ /* 0x0001e80000100800 */
[----:B------:R-:W4:Y:S01]  /*10420*/  LDL.LU R85, [R1+0x34] ;  /* 0x0000340001557983 */ /* 0x000f220000300800 */
[----:B------:R-:W-:Y:S01]  /*10430*/  IMAD R21, R21, UR5, RZ ;  /* 0x0000000515157c24 */ /* 0x000fe2000f8e02ff */
[----:B------:R-:W-:Y:S01]  /*10440*/  LEA.HI.X.SX32 R28, R28, R0, 0x1, P2 ;  /* 0x000000001c1c7211 */ /* 0x000fe200010f0eff */
[----:B------:R-:W-:-:S03]  /*10450*/  IMAD R20, R20, UR5, RZ ;  /* 0x0000000514147c24 */ /* 0x000fc6000f8e02ff */
[-C--:B0-----:R-:W-:Y:S01]  /*10460*/  LEA R29, P2, R21, R7.reuse, 0x1 ;  /* 0x00000007151d7211 */ /* 0x081fe200078408ff */
[----:B------:R0:W-:Y:S01]  /*10470*/  STL [R1+0x1118], R28 ;  /* 0x0011181c01007387 */ /* 0x0001e20000100800 */
[----:B------:R-:W-:Y:S01]  /*10480*/  IMAD R19, R19, UR5, RZ ;  /* 0x0000000513137c24 */ /* 0x000fe2000f8e02ff */
[-C--:B------:R-:W-:Y:S01]  /*10490*/  LEA.HI.X.SX32 R26, R26, R0.reuse, 0x1, P0 ;  /* 0x000000001a1a7211 */ /* 0x080fe200000f0eff */
[----:B------:R-:W-:Y:S01]  /*104a0*/  IMAD R18, R18, UR5, RZ ;  /* 0x0000000512127c24 */ /* 0x000fe2000f8e02ff */
[----:B------:R-:W-:Y:S01]  /*104b0*/  STL [R1+0x1154], R29 ;  /* 0x0011541d01007387 */ /* 0x000fe20000100800 */
[----:B------:R-:W-:Y:S01]  /*104c0*/  IMAD R17, R17, UR5, RZ ;  /* 0x0000000511117c24 */ /* 0x000fe2000f8e02ff */
[----:B0-----:R-:W-:Y:S02]  /*104d0*/  LEA.HI.X.SX32 R28, R27, R0, 0x1, P1 ;  /* 0x000000001b1c7211 */ /* 0x001fe400008f0eff */
[----:B------:R-:W-:-:S03]  /*104e0*/  LEA R27, P1, R20, R7, 0x1 ;  /* 0x00000007141b7211 */ /* 0x000fc600078208ff */
[----:B------:R0:W-:Y:S04]  /*104f0*/  STL [R1+0x1120], R28 ;  /* 0x0011201c01007387 */ /* 0x0001e80000100800 */
[----:B------:R1:W-:Y:S01]  /*10500*/  STL [R1+0x115c], R27 ;  /* 0x00115c1b01007387 */ /* 0x0003e20000100800 */
[----:B------:R-:W-:-:S03]  /*10510*/  IMAD R16, R16, UR5, RZ ;  /* 0x0000000510107c24 */ /* 0x000fc6000f8e02ff */
[----:B------:R2:W-:Y:S01]  /*10520*/  STL [R1+0x1128], R26 ;  /* 0x0011281a01007387 */ /* 0x0005e20000100800 */
[-C--:B0-----:R-:W-:Y:S02]  /*10530*/  LEA R28, P0, R19, R7.reuse, 0x1 ;  /* 0x00000007131c7211 */ /* 0x081fe400078008ff */
[-C--:B-1----:R-:W-:Y:S02]  /*10540*/  LEA.HI.X.SX32 R27, R25, R0.reuse, 0x1, P4 ;  /* 0x00000000191b7211 */ /* 0x082fe400020f0eff */
[-C--:B------:R-:W-:Y:S02]  /*10550*/  LEA.HI.X.SX32 R25, R24, R0.reuse, 0x1, P6 ;  /* 0x0000000018197211 */ /* 0x080fe400030f0eff */
[-C--:B--2---:R-:W-:Y:S01]  /*10560*/  LEA R26, P4, R18, R7.reuse, 0x1 ;  /* 0x00000007121a7211 */ /* 0x084fe200078808ff */
[----:B------:R-:W-:Y:S01]  /*10570*/  STL [R1+0x1164], R28 ;  /* 0x0011641c01007387 */ /* 0x000fe20000100800 */
[----:B------:R-:W-:Y:S01]  /*10580*/  LEA R24, P6, R17, R7, 0x1 ;  /* 0x0000000711187211 */ /* 0x000fe200078c08ff */
[----:B------:R-:W-:Y:S01]  /*10590*/  IMAD R15, R15, UR5, RZ ;  /* 0x000000050f0f7c24 */ /* 0x000fe2000f8e02ff */
[----:B------:R-:W-:Y:S01]  /*105a0*/  LEA.HI.X.SX32 R23, R23, R0, 0x1, P5 ;  /* 0x0000000017177211 */ /* 0x000fe200028f0eff */
[----:B------:R-:W-:Y:S01]  /*105b0*/  STL [R1+0x1130], R27 ;  /* 0x0011301b01007387 */ /* 0x000fe20000100800 */
[----:B------:R-:W-:-:S03]  /*105c0*/  IMAD R14, R14, UR5, RZ ;  /* 0x000000050e0e7c24 */ /* 0x000fc6000f8e02ff */
[----:B------:R-:W-:Y:S04]  /*105d0*/  STL [R1+0x116c], R26 ;  /* 0x00116c1a01007387 */ /* 0x000fe80000100800 */
        /* <DEDUP_REMOVED lines=9> */
[-C--:B------:R-:W-:Y:S01]  /*10670*/  LEA R21, P2, R14, R7.reuse, 0x1 ;  /* 0x000000070e157211 */ /* 0x080fe200078408ff */
[----:B------:R-:W-:Y:S01]  /*10680*/  IMAD R12, R12, UR5, RZ ;  /* 0x000000050c0c7c24 */ /* 0x000fe2000f8e02ff */
        /* <DEDUP_REMOVED lines=9> */
[----:B--2---:R-:W-:Y:S01]  /*10720*/  LEA R20, P0, R12, R7, 0x1 ;  /* 0x000000070c147211 */ /* 0x004fe200078008ff */
[----:B------:R-:W-:Y:S01]  /*10730*/  STL [R1+0x1194], R22 ;  /* 0x0011941601007387 */ /* 0x000fe20000100800 */
[----:B------:R-:W-:-:S03]  /*10740*/  LEA.HI.X.SX32 R17, R17, R0, 0x1, P6 ;  /* 0x0000000011117211 */ /* 0x000fc600030f0eff */
[----:B------:R-:W-:Y:S04]  /*10750*/  STL [R1+0x1160], R21 ;  /* 0x0011601501007387 */ /* 0x000fe80000100800 */
[----:B------:R-:W-:Y:S04]  /*10760*/  STL [R1+0x119c], R20 ;  /* 0x00119c1401007387 */ /* 0x000fe80000100800 */
[----:B------:R0:W-:Y:S01]  /*10770*/  STL [R1+0x1168], R19 ;  /* 0x0011681301007387 */ /* 0x0001e20000100800 */
[----:B------:R-:W-:Y:S01]  /*10780*/  LEA.HI.X.SX32 R14, R14, R0, 0x1, P2 ;  /* 0x000000000e0e7211 */ /* 0x000fe200010f0eff */
[----:B---3--:R-:W-:-:S02]  /*10790*/  IMAD R2, R2, UR5, RZ ;  /* 0x0000000502027c24 */ /* 0x008fc4000f8e02ff */
        /* <DEDUP_REMOVED lines=13> */
[----:B------:R-:W-:Y:S01]  /*10870*/  IMAD R99, R99, UR5, RZ ;  /* 0x0000000563637c24 */ /* 0x000fe2000f8e02ff */
[----:B----4-:R-:W-:-:S05]  /*10880*/  LEA R18, P4, R80, R7, 0x1 ;  /* 0x0000000750127211 */ /* 0x010fca00078808ff */
[----:B------:R1:W-:Y:S04]  /*10890*/  STL [R1+0x11a4], R18 ;  /* 0x0011a41201007387 */ /* 0x0003e80000100800 */
[----:B------:R2:W-:Y:S01]  /*108a0*/  STL [R1+0x1170], R17 ;  /* 0x0011701101007387 */ /* 0x0005e20000100800 */
[-C--:B0-----:R-:W-:Y:S02]  /*108b0*/  LEA R19, P6, R81, R7.reuse, 0x1 ;  /* 0x0000000751137211 */ /* 0x081fe400078c08ff */
[-C--:B-1----:R-:W-:Y:S02]  /*108c0*/  LEA.HI.X.SX32 R18, R16, R0.reuse, 0x1, P5 ;  /* 0x0000000010127211 */ /* 0x082fe400028f0eff */
[----:B------:R-:W-:Y:S01]  /*108d0*/  LEA.HI.X.SX32 R16, R15, R0, 0x1, P3 ;  /* 0x000000000f107211 */ /* 0x000fe200018f0eff */
[----:B------:R-:W-:Y:S01]  /*108e0*/  STL [R1+0x11ac], R19 ;  /* 0x0011ac1301007387 */ /* 0x000fe20000100800 */
[----:B--2---:R-:W-:-:S03]  /*108f0*/  LEA R17, P5, R82, R7, 0x1 ;  /* 0x0000000752117211 */ /* 0x004fc600078a08ff */
[----:B------:R-:W-:Y:S04]  /*10900*/  STL [R1+0x1178], R18 ;  /* 0x0011781201007387 */ /* 0x000fe80000100800 */
[----:B------:R-:W-:Y:S01]  /*10910*/  STL [R1+0x11b4], R17 ;  /* 0x0011b41101007387 */ /* 0x000fe20000100800 */
[----:B------:R-:W-:-:S03]  /*10920*/  LEA R15, P3, R83, R7, 0x1 ;  /* 0x00000007530f7211 */ /* 0x000fc600078608ff */
[----:B------:R0:W-:Y:S04]  /*10930*/  STL [R1+0x1180], R16 ;  /* 0x0011801001007387 */ /* 0x0001e80000100800 */
[----:B------:R1:W-:Y:S04]  /*10940*/  STL [R1+0x11bc], R15 ;  /* 0x0011bc0f01007387 */ /* 0x0003e80000100800 */
[----:B------:R2:W-:Y:S01]  /*10950*/  STL [R1+0x1188], R14 ;  /* 0x0011880e01007387 */ /* 0x0005e20000100800 */
[----:B0-----:R-:W-:Y:S02]  /*10960*/  LEA R16, P2, R84, R7, 0x1 ;  /* 0x0000000754107211 */ /* 0x001fe400078408ff */
[----:B-1----:R-:W-:-:S02]  /*10970*/  LEA.HI.X.SX32 R15, R13, R0, 0x1, P1 ;  /* 0x000000000d0f7211 */ /* 0x002fc400008f0eff */
[----:B------:R-:W-:Y:S02]  /*10980*/  LEA.HI.X.SX32 R13, R12, R0, 0x1, P0 ;  /* 0x000000000c0d7211 */ /* 0x000fe400000f0eff */
[-C--:B--2---:R-:W-:Y:S01]  /*10990*/  LEA R14, P1, R85, R7.reuse, 0x1 ;  /* 0x00000007550e7211 */ /* 0x084fe200078208ff */
[----:B------:R-:W-:Y:S01]  /*109a0*/  STL [R1+0x11c4], R16 ;  /* 0x0011c41001007387 */ /* 0x000fe20000100800 */
[----:B------:R-:W-:-:S03]  /*109b0*/  LEA R12, P0, R8, R7, 0x1 ;  /* 0x00000007080c7211 */ /* 0x000fc600078008ff */
[----:B------:R-:W-:Y:S04]  /*109c0*/  STL [R1+0x1190], R15 ;  /* 0x0011900f01007387 */ /* 0x000fe80000100800 */
[----:B------:R0:W-:Y:S04]  /*109d0*/  STL [R1+0x11cc], R14 ;  /* 0x0011cc0e01007387 */ /* 0x0001e80000100800 */
[----:B------:R1:W-:Y:S04]  /*109e0*/  STL [R1+0x1198], R13 ;  /* 0x0011980d01007387 */ /* 0x0003e80000100800 */
[----:B------:R2:W-:Y:S01]  /*109f0*/  STL [R1+0x11d4], R12 ;  /* 0x0011d40c01007387 */ /* 0x0005e20000100800 */
[----:B0-----:R-:W-:-:S02]  /*10a00*/  LEA.HI.X.SX32 R14, R80, R0, 0x1, P4 ;  /* 0x00000000500e7211 */ /* 0x001fc400020f0eff */
[----:B-1----:R-:W-:-:S03]  /*10a10*/  LEA R13, P4, R9, R7, 0x1 ;  /* 0x00000007090d7211 */ /* 0x002fc600078808ff */
[----:B------:R0:W-:Y:S01]  /*10a20*/  STL [R1+0x11a0], R14 ;  /* 0x0011a00e01007387 */ /* 0x0001e20000100800 */
[----:B--2---:R-:W-:-:S03]  /*10a30*/  LEA.HI.X.SX32 R12, R81, R0, 0x1, P6 ;  /* 0x00000000510c7211 */ /* 0x004fc600030f0eff */
[----:B------:R1:W-:Y:S04]  /*10a40*/  STL [R1+0x11dc], R13 ;  /* 0x0011dc0d01007387 */ /* 0x0003e80000100800 */
[----:B------:R2:W-:Y:S01]  /*10a50*/  STL [R1+0x11a8], R12 ;  /* 0x0011a80c01007387 */ /* 0x0005e20000100800 */
[----:B0-----:R-:W-:Y:S02]  /*10a60*/  LEA R14, P6, R10, R7, 0x1 ;  /* 0x000000070a0e7211 */ /* 0x001fe400078c08ff */
[----:B-1----:R-:W-:-:S03]  /*10a70*/  LEA.HI.X.SX32 R13, R82, R0, 0x1, P5 ;  /* 0x00000000520d7211 */ /* 0x002fc600028f0eff */
[----:B------:R0:W-:Y:S01]  /*10a80*/  STL [R1+0x11e4], R14 ;  /* 0x0011e40e01007387 */ /* 0x0001e20000100800 */
[----:B--2---:R-:W-:-:S03]  /*10a90*/  LEA R12, P5, R11, R7, 0x1 ;  /* 0x000000070b0c7211 */ /* 0x004fc600078a08ff */
[----:B------:R1:W-:Y:S04]  /*10aa0*/  STL [R1+0x11b0], R13 ;  /* 0x0011b00d01007387 */ /* 0x0003e80000100800 */
[----:B------:R2:W-:Y:S01]  /*10ab0*/  STL [R1+0x11ec], R12 ;  /* 0x0011ec0c01007387 */ /* 0x0005e20000100800 */
[----:B0-----:R-:W-:Y:S02]  /*10ac0*/  LEA.HI.X.SX32 R14, R83, R0, 0x1, P3 ;  /* 0x00000000530e7211 */ /* 0x001fe400018f0eff */
        /* <DEDUP_REMOVED lines=8> */
[----:B------:R-:W-:Y:S01]  /*10b50*/  IMAD R100, R100, UR5, RZ ;  /* 0x0000000564647c24 */ /* 0x000fe2000f8e02ff */
[----:B------:R-:W1:Y:S01]  /*10b60*/  LDC R85, c[0x0][0x238] ;  /* 0x00008e00ff557b82 */ /* 0x000e620000000800 */
[----:B--2---:R-:W-:Y:S01]  /*10b70*/  LEA R12, P1, R6, R7, 0x1 ;  /* 0x00000007060c7211 */ /* 0x004fe200078208ff */
[----:B------:R2:W-:Y:S01]  /*10b80*/  STL [R1+0x11c8], R13 ;  /* 0x0011c80d01007387 */ /* 0x0005e20000100800 */
[----:B0-----:R-:W-:-:S03]  /*10b90*/  LEA.HI.X.SX32 R14, R8, R0, 0x1, P0 ;  /* 0x00000000080e7211 */ /* 0x001fc600000f0eff */
[----:B------:R-:W3:Y:S04]  /*10ba0*/  LDL.LU R8, [R1+0x1b9c] ;  /* 0x001b9c0001087983 */ /* 0x000ee80000300800 */
[----:B------:R0:W-:Y:S01]  /*10bb0*/  STL [R1+0x1204], R12 ;  /* 0x0012040c01007387 */ /* 0x0001e20000100800 */
[----:B--2---:R-:W-:-:S03]  /*10bc0*/  LEA.HI.X.SX32 R13, R9, R0, 0x1, P4 ;  /* 0x00000000090d7211 */ /* 0x004fc600020f0eff */
[----:B------:R2:W-:Y:S04]  /*10bd0*/  STL [R1+0x11d0], R14 ;  /* 0x0011d00e01007387 */ /* 0x0005e80000100800 */
[----:B------:R-:W3:Y:S01]  /*10be0*/  LDL.LU R9, [R1+0x1b98] ;  /* 0x001b980001097983 */ /* 0x000ee20000300800 */
[----:B0-----:R-:W-:-:S05]  /*10bf0*/  LEA R12, P0, R5, R7, 0x1 ;  /* 0x00000007050c7211 */ /* 0x001fca00078008ff */
[----:B------:R0:W-:Y:S01]  /*10c00*/  STL [R1+0x120c], R12 ;  /* 0x00120c0c01007387 */ /* 0x0001e20000100800 */
[----:B--2---:R-:W-:-:S03]  /*10c10*/  LEA.HI.X.SX32 R14, R10, R0, 0x1, P6 ;  /* 0x000000000a0e7211 */ /* 0x004fc600030f0eff */
[----:B------:R2:W-:Y:S04]  /*10c20*/  STL [R1+0x11d8], R13 ;  /* 0x0011d80d01007387 */ /* 0x0005e80000100800 */
[----:B------:R-:W4:Y:S01]  /*10c30*/  LDL.LU R10, [R1+0x1b94] ;  /* 0x001b9400010a7983 */ /* 0x000f220000300800 */
        /* <DEDUP_REMOVED lines=19> */
[----:B------:R1:W5:Y:S01]  /*10d70*/  LDL.LU R6, [R1+0x1b84] ;  /* 0x001b840001067983 */ /* 0x0003620000300800 */
        /* <DEDUP_REMOVED lines=10> */
[-C--:B0-----:R-:W-:Y:S02]  /*10e20*/  LEA R12, P0, R95, R7.reuse, 0x1 ;  /* 0x000000075f0c7211 */ /* 0x081fe400078008ff */
[----:B--2---:R-:W-:-:S03]  /*10e30*/  LEA R13, P4, R96, R7, 0x1 ;  /* 0x00000007600d7211 */ /* 0x004fc600078808ff */
[----:B------:R0:W-:Y:S04]  /*10e40*/  STL [R1+0x1244], R12 ;  /* 0x0012440c01007387 */ /* 0x0001e80000100800 */
[----:B------:R2:W-:Y:S01]  /*10e50*/  STL [R1+0x1210], R14 ;  /* 0x0012100e01007387 */ /* 0x0005e20000100800 */
[----:B0-----:R-:W-:-:S03]  /*10e60*/  LEA.HI.X.SX32 R12, R90, R0, 0x1, P6 ;  /* 0x000000005a0c7211 */ /* 0x001fc600030f0eff */
[----:B------:R0:W-:Y:S01]  /*10e70*/  STL [R1+0x124c], R13 ;  /* 0x00124c0d01007387 */ /* 0x0001e20000100800 */
[----:B--2---:R-:W-:-:S03]  /*10e80*/  LEA R14, P6, R97, R7, 0x1 ;  /* 0x00000007610e7211 */ /* 0x004fc600078c08ff */
[----:B------:R2:W-:Y:S01]  /*10e90*/  STL [R1+0x1218], R12 ;  /* 0x0012180c01007387 */ /* 0x0005e20000100800 */
[----:B0-----:R-:W-:-:S03]  /*10ea0*/  LEA.HI.X.SX32 R13, R91, R0, 0x1, P5 ;  /* 0x000000005b0d7211 */ /* 0x001fc600028f0eff */
[----:B------:R0:W-:Y:S01]  /*10eb0*/  STL [R1+0x1254], R14 ;  /* 0x0012540e01007387 */ /* 0x0001e20000100800 */
[----:B--2---:R-:W-:-:S03]  /*10ec0*/  LEA R12, P5, R98, R7, 0x1 ;  /* 0x00000007620c7211 */ /* 0x004fc600078a08ff */
[----:B------:R2:W-:Y:S01]  /*10ed0*/  STL [R1+0x1220], R13 ;  /* 0x0012200d01007387 */ /* 0x0005e20000100800 */
[----:B------:R-:W-:-:S03]  /*10ee0*/  IMAD R101, R101, UR5, RZ ;  /* 0x0000000565657c24 */ /* 0x000fc6000f8e02ff */
[----:B------:R1:W-:Y:S01]  /*10ef0*/  STL [R1+0x125c], R12 ;  /* 0x00125c0c01007387 */ /* 0x0003e20000100800 */
[----:B0-----:R-:W-:Y:S02]  /*10f00*/  LEA.HI.X.SX32 R14, R92, R0, 0x1, P3 ;  /* 0x000000005c0e7211 */ /* 0x001fe400018f0eff */
[----:B--2---:R-:W-:-:S03]  /*10f10*/  LEA R13, P3, R99, R7, 0x1 ;  /* 0x00000007630d7211 */ /* 0x004fc600078608ff */
[----:B------:R0:W-:Y:S01]  /*10f20*/  STL [R1+0x1228], R14 ;  /* 0x0012280e01007387 */ /* 0x0001e20000100800 */
[----:B-1----:R-:W-:-:S03]  /*10f30*/  LEA.HI.X.SX32 R12, R93, R0, 0x1, P2 ;  /* 0x000000005d0c7211 */ /* 0x002fc600010f0eff */
[----:B------:R1:W-:Y:S01]  /*10f40*/  STL [R1+0x1264], R13 ;  /* 0x0012640d01007387 */ /* 0x0003e20000100800 */
[----:B------:R-:W-:-:S03]  /*10f50*/  IMAD R102, R102, UR5, RZ ;  /* 0x0000000566667c24 */ /* 0x000fc6000f8e02ff */
[----:B------:R2:W-:Y:S01]  /*10f60*/  STL [R1+0x1230], R12 ;  /* 0x0012300c01007387 */ /* 0x0005e20000100800 */
[----:B0-----:R-:W-:Y:S02]  /*10f70*/  LEA R14, P2, R100, R7, 0x1 ;  /* 0x00000007640e7211 */ /* 0x001fe400078408ff */
[----:B-1----:R-:W-:-:S03]  /*10f80*/  LEA.HI.X.SX32 R13, R94, R0, 0x1, P1 ;  /* 0x000000005e0d7211 */ /* 0x002fc600008f0eff */
[----:B------:R0:W-:Y:S01]  /*10f90*/  STL [R1+0x126c], R14 ;  /* 0x00126c0e01007387 */ /* 0x0001e20000100800 */
[----:B--2---:R-:W-:-:S03]  /*10fa0*/  LEA R12, P1, R101, R7, 0x1 ;  /* 0x00000007650c7211 */ /* 0x004fc600078208ff */
[----:B------:R1:W-:Y:S01]  /*10fb0*/  STL [R1+0x1238], R13 ;  /* 0x0012380d01007387 */ /* 0x0003e20000100800 */
[----:B------:R-:W-:-:S03]  /*10fc0*/  IMAD R103, R103, UR5, RZ ;  /* 0x0000000567677c24 */ /* 0x000fc6000f8e02ff */
[----:B------:R2:W-:Y:S01]  /*10fd0*/  STL [R1+0x1274], R12 ;  /* 0x0012740c01007387 */ /* 0x0005e20000100800 */
[----:B0-----:R-:W-:Y:S01]  /*10fe0*/  LEA.HI.X.SX32 R14, R95, R0, 0x1, P0 ;  /* 0x000000005f0e7211 */ /* 0x001fe200000f0eff */
[----:B------:R-:W-:Y:S01]  /*10ff0*/  IMAD R104, R104, UR5, RZ ;  /* 0x0000000568687c24 */ /* 0x000fe2000f8e02ff */
[----:B-1----:R-:W-:-:S03]  /*11000*/  LEA R13, P0, R102, R7, 0x1 ;  /* 0x00000007660d7211 */ /* 0x002fc600078008ff */
[----:B------:R0:W-:Y:S01]  /*11010*/  STL [R1+0x1240], R14 ;  /* 0x0012400e01007387 */ /* 0x0001e20000100800 */
[----:B--2---:R-:W-:-:S03]  /*11020*/  LEA.HI.X.SX32 R12, R96, R0, 0x1, P4 ;  /* 0x00000000600c7211 */ /* 0x004fc600020f0eff */
        /* <DEDUP_REMOVED lines=753> */
[-C--:B0-----:R-:W-:Y:S01]  /*13f40*/  LEA R14, P3, R86, R7.reuse, 0x1 ;  /* 0x00000007560e7211 */ /* 0x081fe200078608ff */
[----:B------:R-:W-:Y:S02]  /*13f50*/  IMAD R84, R85, 0x3f, RZ ;  /* 0x0000003f55547824 */ /* 0x000fe400078e02ff */
[----:B------:R-:W0:Y:S01]  /*13f60*/  LDC R85, c[0x0][0x238] ;  /* 0x00008e00ff557b82 */ /* 0x000e220000000800 */
[----:B-1----:R-:W-:Y:S01]  /*13f70*/  LEA.HI.X.SX32 R13, R246, R0, 0x1, P2 ;  /* 0x00000000f60d7211 */ /* 0x002fe200010f0eff */
[----:B------:R1:W-:Y:S01]  /*13f80*/  STL [R1+0x1b2c], R14 ;  /* 0x001b2c0e01007387 */ /* 0x0003e20000100800 */
[----:B--2---:R-:W-:-:S03]  /*13f90*/  LEA R12, P2, R87, R7, 0x1 ;  /* 0x00000007570c7211 */ /* 0x004fc600078408ff */
[----:B------:R2:W-:Y:S01]  /*13fa0*/  STL [R1+0x1b08], R13 ;  /* 0x001b080d01007387 */ /* 0x0005e20000100800 */
[----:B------:R-:W-:-:S03]  /*13fb0*/  IMAD R89, R89, UR5, RZ ;  /* 0x0000000559597c24 */ /* 0x000fc6000f8e02ff */
[----:B------:R3:W-:Y:S01]  /*13fc0*/  STL [R1+0x1b30], R12 ;  /* 0x001b300c01007387 */ /* 0x0007e20000100800 */
[----:B-1----:R-:W-:Y:S02]  /*13fd0*/  LEA.HI.X.SX32 R14, R247, R0, 0x1, P1 ;  /* 0x00000000f70e7211 */ /* 0x002fe400008f0eff */
[----:B--2---:R-:W-:-:S03]  /*13fe0*/  LEA R13, P1, R88, R7, 0x1 ;  /* 0x00000007580d7211 */ /* 0x004fc600078208ff */
[----:B------:R-:W-:Y:S01]  /*13ff0*/  STL [R1+0x1b10], R14 ;  /* 0x001b100e01007387 */ /* 0x000fe20000100800 */
[----:B---3--:R-:W-:-:S03]  /*14000*/  LEA.HI.X.SX32 R12, R248, R0, 0x1, P0 ;  /* 0x00000000f80c7211 */ /* 0x008fc600000f0eff */
[----:B------:R1:W-:Y:S04]  /*14010*/  STL [R1+0x1b34], R13 ;  /* 0x001b340d01007387 */ /* 0x0003e80000100800 */
[----:B------:R2:W-:Y:S01]  /*14020*/  STL [R1+0x1b18], R12 ;  /* 0x001b180c01007387 */ /* 0x0005e20000100800 */
[----:B-1----:R-:W-:Y:S02]  /*14030*/  LEA R13, P0, R89, R7, 0x1 ;  /* 0x00000007590d7211 */ /* 0x002fe400078008ff */
[----:B--2---:R-:W-:-:S03]  /*14040*/  LEA.HI.X.SX32 R12, R249, R0, 0x1, P4 ;  /* 0x00000000f90c7211 */ /* 0x004fc600020f0eff */
[----:B------:R-:W-:Y:S01]  /*14050*/  STL [R1+0x1720], R13 ;  /* 0x0017200d01007387 */ /* 0x000fe20000100800 */
[----:B------:R-:W-:-:S03]  /*14060*/  LEA.HI.X.SX32 R7, R250, R0, 0x1, P6 ;  /* 0x00000000fa077211 */ /* 0x000fc600030f0eff */
[----:B------:R1:W-:Y:S01]  /*14070*/  STL [R1+0x1314], R12 ;  /* 0x0013140c01007387 */ /* 0x0003e20000100800 */
[----:B------:R-:W-:-:S03]  /*14080*/  LEA.HI.X.SX32 R14, R86, R0, 0x1, P3 ;  /* 0x00000000560e7211 */ /* 0x000fc600018f0eff */
[----:B------:R-:W-:Y:S01]  /*14090*/  STL [R1+0x170c], R7 ;  /* 0x00170c0701007387 */ /* 0x000fe20000100800 */
[----:B-1----:R-:W-:-:S05]  /*140a0*/  LEA.HI.X.SX32 R12, R251, R0, 0x1, P5 ;  /* 0x00000000fb0c7211 */ /* 0x002fca00028f0eff */
[----:B------:R1:W-:Y:S04]  /*140b0*/  STL [R1+0x1710], R12 ;  /* 0x0017100c01007387 */ /* 0x0003e80000100800 */
[----:B------:R4:W-:Y:S01]  /*140c0*/  STL [R1+0x1714], R14 ;  /* 0x0017140e01007387 */ /* 0x0009e20000100800 */
[----:B-1----:R-:W-:-:S04]  /*140d0*/  IMAD.WIDE R12, R84, 0x2, R8 ;  /* 0x00000002540c7825 */ /* 0x002fc800078e0208 */
[----:B----4-:R-:W-:-:S04]  /*140e0*/  IMAD.WIDE R14, R84, 0x2, R10 ;  /* 0x00000002540e7825 */ /* 0x010fc800078e020a */
[----:B0-----:R-:W-:Y:S02]  /*140f0*/  IMAD R84, R85, 0x3e, RZ ;  /* 0x0000003e55547824 */ /* 0x001fe400078e02ff */
[----:B------:R-:W0:Y:S01]  /*14100*/  LDC R85, c[0x0][0x238] ;  /* 0x00008e00ff557b82 */ /* 0x000e220000000800 */
[----:B------:R-:W-:-:S05]  /*14110*/  LEA.HI.X.SX32 R7, R87, R0, 0x1, P2 ;  /* 0x0000000057077211 */ /* 0x000fca00010f0eff */
[----:B------:R1:W-:Y:S02]  /*14120*/  STL [R1+0x1718], R7 ;  /* 0x0017180701007387 */ /* 0x0003e40000100800 */
[-C--:B-1----:R-:W-:Y:S02]  /*14130*/  LEA.HI.X.SX32 R7, R88, R0.reuse, 0x1, P1 ;  /* 0x0000000058077211 */ /* 0x082fe400008f0eff */
[----:B------:R-:W-:-:S03]  /*14140*/  LEA.HI.X.SX32 R0, R89, R0, 0x1, P0 ;  /* 0x0000000059007211 */ /* 0x000fc600000f0eff */
[----:B------:R-:W-:Y:S04]  /*14150*/  STL [R1+0x171c], R7 ;  /* 0x00171c0701007387 */ /* 0x000fe80000100800 */
[----:B------:R-:W-:Y:S04]  /*14160*/  STL [R1+0x1318], R0 ;  /* 0x0013180001007387 */ /* 0x000fe80000100800 */
[----:B------:R-:W-:Y:S04]  /*14170*/  STL [R1+0x1320], R12 ;  /* 0x0013200c01007387 */ /* 0x000fe80000100800 */
[----:B------:R1:W-:Y:S01]  /*14180*/  STL [R1+0x131c], R13 ;  /* 0x00131c0d01007387 */ /* 0x0003e20000100800 */
[----:B0-----:R-:W-:-:S03]  /*14190*/  IMAD R16, R85, 0x3d, RZ ;  /* 0x0000003d55107824 */ /* 0x001fc600078e02ff */
[----:B------:R-:W-:Y:S01]  /*141a0*/  STL [R1+0x1328], R14 ;  /* 0x0013280e01007387 */ /* 0x000fe20000100800 */
[----:B-1----:R-:W-:-:S03]  /*141b0*/  IMAD.WIDE R12, R84, 0x2, R8 ;  /* 0x00000002540c7825 */ /* 0x002fc600078e0208 */
[----:B------:R0:W-:Y:S04]  /*141c0*/  STL [R1+0x1324], R15 ;  /* 0x0013240f01007387 */ /* 0x0001e80000100800 */
[----:B------:R-:W-:Y:S04]  /*141d0*/  STL [R1+0x1330], R12 ;  /* 0x0013300c01007387 */ /* 0x000fe80000100800 */
[----:B------:R1:W-:Y:S01]  /*141e0*/  STL [R1+0x132c], R13 ;  /* 0x00132c0d01007387 */ /* 0x0003e20000100800 */
[----:B0-----:R-:W-:-:S04]  /*141f0*/  IMAD.WIDE R14, R84, 0x2, R10 ;  /* 0x00000002540e7825 */ /* 0x001fc800078e020a */
[----:B------:R-:W-:Y:S01]  /*14200*/  IMAD R0, R85, 0x3c, RZ ;  /* 0x0000003c55007824 */ /* 0x000fe200078e02ff */
[----:B------:R-:W-:Y:S01]  /*14210*/  STL [R1+0x1338], R14 ;  /* 0x0013380e01007387 */ /* 0x000fe20000100800 */
[----:B-1----:R-:W-:-:S03]  /*14220*/  IMAD.WIDE R12, R16, 0x2, R8 ;  /* 0x00000002100c7825 */ /* 0x002fc600078e0208 */
[----:B------:R0:W-:Y:S01]  /*14230*/  STL [R1+0x1334], R15 ;  /* 0x0013340f01007387 */ /* 0x0001e20000100800 */
[----:B------:R-:W-:-:S03]  /*14240*/  IMAD.WIDE R16, R16, 0x2, R10 ;  /* 0x0000000210107825 */ /* 0x000fc600078e020a */
[----:B------:R-:W-:Y:S04]  /*14250*/  STL [R1+0x1340], R12 ;  /* 0x0013400c01007387 */ /* 0x000fe80000100800 */
[----:B------:R1:W-:Y:S04]  /*14260*/  STL [R1+0x133c], R13 ;  /* 0x00133c0d01007387 */ /* 0x0003e80000100800 */
[----:B------:R2:W-:Y:S01]  /*14270*/  STL [R1+0x1348], R16 ;  /* 0x0013481001007387 */ /* 0x0005e20000100800 */
[----:B0-----:R-:W-:-:S04]  /*14280*/  IMAD.WIDE R14, R0, 0x2, R10 ;  /* 0x00000002000e7825 */ /* 0x001fc800078e020a */
[----:B-1----:R-:W-:Y:S01]  /*14290*/  IMAD.WIDE R12, R0, 0x2, R8 ;  /* 0x00000002000c7825 */ /* 0x002fe200078e0208 */
[----:B------:R-:W-:Y:S03]  /*142a0*/  STL [R1+0x1344], R17 ;  /* 0x0013441101007387 */ /* 0x000fe60000100800 */
[C---:B--2---:R-:W-:Y:S01]  /*142b0*/  IMAD R16, R85.reuse, 0x3b, RZ ;  /* 0x0000003b55107824 */ /* 0x044fe200078e02ff */
[----:B------:R-:W-:Y:S04]  /*142c0*/  STL [R1+0x1350], R12 ;  /* 0x0013500c01007387 */ /* 0x000fe80000100800 */
[----:B------:R0:W-:Y:S01]  /*142d0*/  STL [R1+0x134c], R13 ;  /* 0x00134c0d01007387 */ /* 0x0001e20000100800 */
[----:B------:R-:W-:-:S03]  /*142e0*/  IMAD R0, R85, 0x3a, RZ ;  /* 0x0000003a55007824 */ /* 0x000fc600078e02ff */
[----:B------:R-:W-:Y:S01]  /*142f0*/  STL [R1+0x1358], R14 ;  /* 0x0013580e01007387 */ /* 0x000fe20000100800 */
[----:B0-----:R-:W-:-:S03]  /*14300*/  IMAD.WIDE R12, R16, 0x2, R8 ;  /* 0x00000002100c7825 */ /* 0x001fc600078e0208 */
        /* <DEDUP_REMOVED lines=179> */
[----:B------:R-:W-:-:S03]  /*14e40*/  IMAD.SHL.U32 R0, R85, 0x20, RZ ;  /* 0x0000002055007824 */ /* 0x000fc600078e00ff */
        /* <DEDUP_REMOVED lines=215> */
[----:B------:R1:W-:Y:S01]  /*15bc0*/  STL [R1+0x16dc], R13 ;  /* 0x0016dc0d01007387 */ /* 0x0003e20000100800 */
[----:B0-----:R-:W-:-:S03]  /*15bd0*/  IMAD.WIDE R14, R0, 0x2, R10 ;  /* 0x00000002000e7825 */ /* 0x001fc600078e020a */
[----:B------:R-:W-:Y:S01]  /*15be0*/  STL [R1+0x16e8], R16 ;  /* 0x0016e81001007387 */ /* 0x000fe20000100800 */
[----:B-1----:R-:W-:-:S03]  /*15bf0*/  IMAD.WIDE R12, R0, 0x2, R8 ;  /* 0x00000002000c7825 */ /* 0x002fc600078e0208 */
[----:B------:R0:W-:Y:S04]  /*15c00*/  STL [R1+0x16e4], R17 ;  /* 0x0016e41101007387 */ /* 0x0001e80000100800 */
[----:B------:R-:W-:Y:S04]  /*15c10*/  STL [R1+0x16f0], R12 ;  /* 0x0016f00c01007387 */ /* 0x000fe80000100800 */
[----:B------:R1:W-:Y:S01]  /*15c20*/  STL [R1+0x16ec], R13 ;  /* 0x0016ec0d01007387 */ /* 0x0003e20000100800 */
[----:B0-----:R-:W-:-:S03]  /*15c30*/  IMAD.WIDE R16, R85, 0x2, R8 ;  /* 0x0000000255107825 */ /* 0x001fc600078e0208 */
[----:B------:R0:W-:Y:S04]  /*15c40*/  STL [R1+0x16f8], R14 ;  /* 0x0016f80e01007387 */ /* 0x0001e80000100800 */
[----:B------:R-:W-:Y:S01]  /*15c50*/  STL [R1+0x16f4], R15 ;  /* 0x0016f40f01007387 */ /* 0x000fe20000100800 */
[----:B-1----:R-:W-:-:S03]  /*15c60*/  IMAD.WIDE R12, R85, 0x2, R10 ;  /* 0x00000002550c7825 */ /* 0x002fc600078e020a */
[----:B------:R-:W-:Y:S04]  /*15c70*/  STL [R1+0x1700], R16 ;  /* 0x0017001001007387 */ /* 0x000fe80000100800 */
[----:B------:R-:W-:Y:S04]  /*15c80*/  STL [R1+0x16fc], R17 ;  /* 0x0016fc1101007387 */ /* 0x000fe80000100800 */
[----:B------:R-:W-:Y:S04]  /*15c90*/  STL [R1+0x1708], R12 ;  /* 0x0017080c01007387 */ /* 0x000fe80000100800 */
[----:B------:R1:W-:Y:S04]  /*15ca0*/  STL [R1+0x1704], R13 ;  /* 0x0017040d01007387 */ /* 0x0003e80000100800 */
[----:B------:R-:W-:Y:S04]  /*15cb0*/  STL [R1+0xf10], RZ ;  /* 0x000f10ff01007387 */ /* 0x000fe80000100800 */
        /* <DEDUP_REMOVED lines=768> */
[----:B------:R-:W-:Y:S04]  /*18cc0*/  STL [R1], RZ ;  /* 0x000000ff01007387 */ /* 0x000fe80000100800 */
        /* <DEDUP_REMOVED lines=121> */
[----:B------:R-:W-:Y:S01]  /*19460*/  STL [R1+0x1e8], RZ ;  /* 0x0001e8ff01007387 */ /* 0x000fe20000100800 */
[----:B------:R-:W-:-:S03]  /*19470*/  USHF.R.U32.HI UR46, URZ, 0x4, UR4 ;  /* 0x000000043f2e7899 */ /* 0x000fc60008011604 */
[----:B------:R-:W-:Y:S01]  /*19480*/  STL [R1+0x1ec], RZ ;  /* 0x0001ecff01007387 */ /* 0x000fe20000100800 */
[----:B------:R-:W-:-:S03]  /*19490*/  UIADD3 UR5, UR4, 0x10000, URZ ;  /* 0x0001000004057890 */ /* 0x000fc6000fffe03f */
[----:B------:R-:W-:Y:S04]  /*194a0*/  STL [R1+0x1f0], RZ ;  /* 0x0001f0ff01007387 */ /* 0x000fe80000100800 */
[----:B------:R-:W-:Y:S04]  /*194b0*/  STL [R1+0x1f4], RZ ;  /* 0x0001f4ff01007387 */ /* 0x000fe80000100800 */
[----:B------:R-:W-:Y:S01]  /*194c0*/  STL [R1+0x1f8], RZ ;  /* 0x0001f8ff01007387 */ /* 0x000fe20000100800 */
[----:B------:R-:W-:-:S03]  /*194d0*/  USGXT.U32 UR46, UR46, 0xe ;  /* 0x0000000e2e2e789a */ /* 0x000fc60008000000 */
[----:B------:R-:W-:Y:S01]  /*194e0*/  STL [R1+0x1fc], RZ ;  /* 0x0001fcff01007387 */ /* 0x000fe20000100800 */
[----:B------:R-:W-:Y:S02]  /*194f0*/  USHF.R.U32.HI UR5, URZ, 0x4, UR5 ;  /* 0x000000043f057899 */ /* 0x000fe40008011605 */
[----:B------:R-:W-:Y:S02]  /*19500*/  UIADD3 UR26, UP0, UR46, 0x2, URZ ;  /* 0x000000022e1a7890 */ /* 0x000fe4000ff1e03f */
[----:B------:R-:W-:Y:S01]  /*19510*/  USGXT.U32 UR44, UR5, 0xe ;  /* 0x0000000e052c789a */ /* 0x000fe20008000000 */
[----:B------:R-:W-:Y:S01]  /*19520*/  UMOV UR6, URZ ;  /* 0x0000003f00067c82 */ /* 0x000fe20008000000 */
[----:B------:R-:W-:Y:S02]  /*19530*/  USHF.L.U32 UR10, UR10, 0x6, URZ ;  /* 0x000000060a0a7899 */ /* 0x000fe4000800063f */
[----:B------:R-:W-:Y:S02]  /*19540*/  UIADD3.X UR27, UR6, 0x40000040, URZ, UP0, !UPT ;  /* 0x40000040061b7890 */ /* 0x000fe400087fe43f */
[----:B------:R-:W-:Y:S01]  /*19550*/  UIADD3 UR24, UP0, UR44, 0x80, URZ ;  /* 0x000000802c187890 */ /* 0x000fe2000ff1e03f */
[----:B------:R-:W-:Y:S01]  /*19560*/  UMOV UR7, URZ ;  /* 0x0000003f00077c82 */ /* 0x000fe20008000000 */
[----:B------:R-:W-:-:S02]  /*19570*/  USHF.R.S32.HI UR11, URZ, 0x1f, UR10 ;  /* 0x0000001f3f0b7899 */ /* 0x000fc4000801140a */
[----:B------:R-:W-:Y:S01]  /*19580*/  UIADD3.X UR25, UR7, 0x40000040, URZ, UP0, !UPT ;  /* 0x4000004007197890 */ /* 0x000fe200087fe43f */
[----:B------:R-:W-:Y:S01]  /*19590*/  CS2R R24, SRZ ;  /* 0x0000000000187805 */ /* 0x000fe2000001ff00 */
[----:B------:R-:W-:Y:S01]  /*195a0*/  USHF.L.U32 UR5, UR10, 0x1, URZ ;  /* 0x000000010a057899 */ /* 0x000fe2000800063f */
[----:B------:R-:W-:Y:S01]  /*195b0*/  CS2R R26, SRZ ;  /* 0x00000000001a7805 */ /* 0x000fe2000001ff00 */
[----:B------:R-:W-:Y:S01]  /*195c0*/  USHF.L.U64.HI UR6, UR10, 0x1, UR11 ;  /* 0x000000010a067899 */ /* 0x000fe2000801020b */
[----:B------:R-:W-:Y:S02]  /*195d0*/  CS2R R28, SRZ ;  /* 0x00000000001c7805 */ /* 0x000fe4000001ff00 */
[----:B------:R-:W-:Y:S02]  /*195e0*/  CS2R R30, SRZ ;  /* 0x00000000001e7805 */ /* 0x000fe4000001ff00 */
[----:B------:R-:W-:Y:S02]  /*195f0*/  CS2R R32, SRZ ;  /* 0x0000000000207805 */ /* 0x000fe4000001ff00 */
[----:B------:R-:W-:-:S02]  /*19600*/  CS2R R34, SRZ ;  /* 0x0000000000227805 */ /* 0x000fc4000001ff00 */
[----:B------:R-:W-:Y:S02]  /*19610*/  CS2R R36, SRZ ;  /* 0x0000000000247805 */ /* 0x000fe4000001ff00 */
[----:B------:R-:W-:Y:S02]  /*19620*/  CS2R R38, SRZ ;  /* 0x0000000000267805 */ /* 0x000fe4000001ff00 */
[----:B------:R-:W-:Y:S02]  /*19630*/  CS2R R40, SRZ ;  /* 0x0000000000287805 */ /* 0x000fe4000001ff00 */
[----:B------:R-:W-:Y:S02]  /*19640*/  CS2R R42, SRZ ;  /* 0x00000000002a7805 */ /* 0x000fe4000001ff00 */
[----:B------:R-:W-:Y:S02]  /*19650*/  CS2R R44, SRZ ;  /* 0x00000000002c7805 */ /* 0x000fe4000001ff00 */
[----:B------:R-:W-:-:S02]  /*19660*/  CS2R R46, SRZ ;  /* 0x00000000002e7805 */ /* 0x000fc4000001ff00 */
[----:B------:R-:W-:Y:S01]  /*19670*/  CS2R R48, SRZ ;  /* 0x0000000000307805 */ /* 0x000fe2000001ff00 */
[----:B------:R-:W-:Y:S01]  /*19680*/  UIADD3.64 UR10, UR24, 0x180, URZ ;  /* 0x00000180180a7897 */ /* 0x000fe2000fffe03f */
[----:B------:R-:W-:Y:S02]  /*19690*/  CS2R R50, SRZ ;  /* 0x0000000000327805 */ /* 0x000fe4000001ff00 */
[----:B------:R-:W-:Y:S01]  /*196a0*/  CS2R R52, SRZ ;  /* 0x0000000000347805 */ /* 0x000fe2000001ff00 */
[----:B------:R-:W-:Y:S01]  /*196b0*/  IMAD.MOV.U32 R54, RZ, RZ, RZ ;  /* 0x000000ffff367224 */ /* 0x000fe200078e00ff */
[----:B------:R-:W-:Y:S01]  /*196c0*/  UIADD3.64 UR12, UR24, 0x200, URZ ;  /* 0x00000200180c7897 */ /* 0x000fe2000fffe03f */
[----:B------:R-:W-:Y:S01]  /*196d0*/  IMAD.SHL.U32 R7, R85, 0x40, RZ ;  /* 0x0000004055077824 */ /* 0x000fe200078e00ff */
[----:B------:R-:W-:Y:S02]  /*196e0*/  UIADD3.64 UR10, UR24, 0x280, URZ ;  /* 0x00000280180a7897 */ /* 0x000fe4000fffe03f */
[----:B------:R-:W-:-:S02]  /*196f0*/  UIADD3.64 UR12, UR24, 0x300, URZ ;  /* 0x00000300180c7897 */ /* 0x000fc4000fffe03f */
[----:B------:R-:W-:Y:S02]  /*19700*/  UIADD3.64 UR10, UR24, 0x380, URZ ;  /* 0x00000380180a7897 */ /* 0x000fe4000fffe03f */
[----:B------:R-:W-:Y:S02]  /*19710*/  UIADD3.64 UR30, UR26, 0x2, URZ ;  /* 0x000000021a1e7897 */ /* 0x000fe4000fffe03f */
[----:B------:R-:W-:Y:S02]  /*19720*/  UIADD3.64 UR34, UR26, 0x4, URZ ;  /* 0x000000041a227897 */ /* 0x000fe4000fffe03f */
[----:B------:R-:W-:Y:S02]  /*19730*/  UIADD3.64 UR50, UR26, 0x7fe, URZ ;  /* 0x000007fe1a327897 */ /* 0x000fe4000fffe03f */
[----:B------:R-:W-:Y:S02]  /*19740*/  UIADD3.64 UR14, UR26, 0x800, URZ ;  /* 0x000008001a0e7897 */ /* 0x000fe4000fffe03f */
[----:B------:R-:W-:-:S02]  /*19750*/  UIADD3.64 UR18, UR26, 0x802, URZ ;  /* 0x000008021a127897 */ /* 0x000fc4000fffe03f */
[----:B------:R-:W-:Y:S02]  /*19760*/  UIADD3.64 UR22, UR26, 0x804, URZ ;  /* 0x000008041a167897 */ /* 0x000fe4000fffe03f */
[----:B------:R-:W-:Y:S02]  /*19770*/  UIADD3.64 UR28, UR24, 0x80, URZ ;  /* 0x00000080181c7897 */ /* 0x000fe4000fffe03f */
[----:B------:R-:W-:Y:S02]  /*19780*/  UIADD3.64 UR32, UR24, 0x100, URZ ;  /* 0x0000010018207897 */ /* 0x000fe4000fffe03f */
[----:B------:R-:W-:Y:S02]  /*19790*/  UIADD3.64 UR12, UR24, 0x400, URZ ;  /* 0x00000400180c7897 */ /* 0x000fe4000fffe03f */
[----:B------:R-:W-:Y:S01]  /*197a0*/  UIADD3.64 UR10, UR24, 0x480, URZ ;  /* 0x00000480180a7897 */ /* 0x000fe2000fffe03f */
[----:B------:R-:W2:Y:S01]  /*197b0*/  LDL.LU R85, [R1+0xe04] ;  /* 0x000e040001557983 */ /* 0x000ea20000300800 */
[----:B------:R-:W-:Y:S01]  /*197c0*/  SHF.R.S32.HI R0, RZ, 0x1f, R7 ;  /* 0x0000001fff007819 */ /* 0x000fe20000011407 */
[----:B------:R-:W-:Y:S01]  /*197d0*/  IMAD.MOV.U32 R55, RZ, RZ, RZ ;  /* 0x000000ffff377224 */ /* 0x000fe200078e00ff */
[----:B0-----:R-:W-:-:S02]  /*197e0*/  LOP3.LUT R14, R3, 0x20, RZ, 0x3c, !PT ;  /* 0x00000020030e7812 */ /* 0x001fc400078e3cff */
[----:B------:R-:W-:Y:S02]  /*197f0*/  CS2R R56, SRZ ;  /* 0x0000000000387805 */ /* 0x000fe4000001ff00 */
[----:B------:R-:W-:Y:S02]  /*19800*/  SHF.L.U64.HI R0, R7, 0x1, R0 ;  /* 0x0000000107007819 */ /* 0x000fe40000010200 */
[----:B------:R-:W-:Y:S02]  /*19810*/  CS2R R58, SRZ ;  /* 0x00000000003a7805 */ /* 0x000fe4000001ff00 */
[C---:B-1----:R-:W-:Y:S02]  /*19820*/  LOP3.LUT R13, R3.reuse, 0x30, RZ, 0x3c, !PT ;  /* 0x00000030030d7812 */ /* 0x042fe400078e3cff */
[----:B------:R-:W-:Y:S02]  /*19830*/  CS2R R60, SRZ ;  /* 0x00000000003c7805 */ /* 0x000fe4000001ff00 */
[----:B------:R-:W-:-:S02]  /*19840*/  LOP3.LUT R14, R3, 0x50, RZ, 0x3c, !PT ;  /* 0x00000050030e7812 */ /* 0x000fc400078e3cff */
[----:B------:R-:W-:Y:S02]  /*19850*/  CS2R R62, SRZ ;  /* 0x00000000003e7805 */ /* 0x000fe4000001ff00 */
[----:B------:R-:W-:Y:S02]  /*19860*/  LOP3.LUT R13, R3, 0x60, RZ, 0x3c, !PT ;  /* 0x00000060030d7812 */ /* 0x000fe400078e3cff */
        /* <DEDUP_REMOVED lines=43> */
[C---:B------:R-:W-:Y:S01]  /*19b20*/  LOP3.LUT R14, R2.reuse, 0x20, RZ, 0x3c, !PT ;  /* 0x00000020020e7812 */ /* 0x040fe200078e3cff */
[----:B------:R-:W-:Y:S01]  /*19b30*/  UIADD3.64 UR10, UR24, 0x500, URZ ;  /* 0x00000500180a7897 */ /* 0x000fe2000fffe03f */
[----:B------:R-:W-:Y:S01]  /*19b40*/  LOP3.LUT R13, R2, 0x40, RZ, 0x3c, !PT ;  /* 0x00000040020d7812 */ /* 0x000fe200078e3cff */
[----:B------:R-:W-:Y:S02]  /*19b50*/  UIADD3.64 UR56, UR24, 0x580, URZ ;  /* 0x0000058018387897 */ /* 0x000fe4000fffe03f */
[----:B------:R-:W-:-:S02]  /*19b60*/  UIADD3.64 UR52, UR24, 0x600, URZ ;  /* 0x0000060018347897 */ /* 0x000fc4000fffe03f */
[----:B------:R-:W-:Y:S02]  /*19b70*/  UIADD3.64 UR36, UR24, 0x680, URZ ;  /* 0x0000068018247897 */ /* 0x000fe4000fffe03f */
[----:B------:R-:W-:Y:S01]  /*19b80*/  UIADD3.64 UR40, UR24, 0x700, URZ ;  /* 0x0000070018287897 */ /* 0x000fe2000fffe03f */
[----:B------:R-:W-:Y:S01]  /*19b90*/  UMOV UR47, 0x40000040 ;  /* 0x40000040002f7882 */ /* 0x000fe20000000000 */
[----:B------:R-:W-:Y:S01]  /*19ba0*/  UMOV UR45, 0x40000040 ;  /* 0x40000040002d7882 */ /* 0x000fe20000000000 */
[----:B--2---:R-:W-:Y:S02]  /*19bb0*/  SHF.R.S32.HI R12, RZ, 0x6, R85 ;  /* 0x00000006ff0c7819 */ /* 0x004fe40000011455 */
[----:B------:R-:W-:-:S03]  /*19bc0*/  CS2R R84, SRZ ;  /* 0x0000000000547805 */ /* 0x000fc6000001ff00 */
[----:B------:R0:W-:Y:S02]  /*19bd0*/  STL [R1+0x1b5c], R12 ;  /* 0x001b5c0c01007387 */ /* 0x0001e40000100800 */
[----:B0-----:R-:W-:Y:S01]  /*19be0*/  IMAD.SHL.U32 R12, R7, 0x2, RZ ;  /* 0x00000002070c7824 */ /* 0x001fe200078e00ff */
[----:B------:R-:W-:-:S05]  /*19bf0*/  LOP3.LUT R7, R3, 0x10, RZ, 0x3c, !PT ;  /* 0x0000001003077812 */ /* 0x000fca00078e3cff */
[----:B------:R0:W-:Y:S02]  /*19c00*/  STL [R1+0x1b78], R7 ;  /* 0x001b780701007387 */ /* 0x0001e40000100800 */
[C---:B0-----:R-:W-:Y:S02]  /*19c10*/  LOP3.LUT R7, R3.reuse, 0x40, RZ, 0x3c, !PT ;  /* 0x0000004003077812 */ /* 0x041fe400078e3cff */
[----:B------:R-:W-:Y:S02]  /*19c20*/  LOP3.LUT R7, R3, 0x70, RZ, 0x3c, !PT ;  /* 0x0000007003077812 */ /* 0x000fe400078e3cff */
[----:B------:R-:W-:-:S07]  /*19c30*/  LOP3.LUT R7, R2, 0x60, RZ, 0x3c, !PT ;  /* 0x0000006002077812 */ /* 0x000fce00078e3cff */
.L_x_1:
[----:B-----5:R-:W2:Y:S01]  /*19c40*/  LDL R15, [R1+0x1704] ;  /* 0x00170400010f7983 */ /* 0x020ea20000100800 */
[----:B------:R-:W0:Y:S03]  /*19c50*/  LDC R7, c[0x0][0x230] ;  /* 0x00008c00ff077b82 */ /* 0x000e260000000800 */
[----:B------:R-:W2:Y:S04]  /*19c60*/  LDL R14, [R1+0x1708] ;  /* 0x00170800010e7983 */ /* 0x000ea80000100800 */
[----:B------:R-:W-:Y:S04]  /*19c70*/  STL [R1+0x2284], R2 ;  /* 0x0022840201007387 */ /* 0x000fe80000100800 */
[----:B------:R-:W-:Y:S04]  /*19c80*/  STL [R1+0x2280], R0 ;  /* 0x0022800001007387 */ /* 0x000fe80000100800 */
[----:B------:R-:W-:Y:S04]  /*19c90*/  STL.64 [R1+0x1e00], R150 ;  /* 0x001e009601007387 */ /* 0x000fe80000100a00 */
        /* <DEDUP_REMOVED lines=13> */
[----:B------:R-:W-:Y:S04]  /*19d70*/  STL [R1+0x228c], R124 ;  /* 0x00228c7c01007387 */ /* 0x000fe80000100800 */
[----:B------:R-:W-:Y:S04]  /*19d80*/  STL [R1+0x2288], R125 ;  /* 0x0022887d01007387 */ /* 0x000fe80000100800 */
        /* <DEDUP_REMOVED lines=71> */
[----:B------:R1:W-:Y:S04]  /*1a200*/  STL.64 [R1+0x1c68], R48 ;  /* 0x001c683001007387 */ /* 0x0003e80000100a00 */
[----:B-1----:R-:W3:Y:S04]  /*1a210*/  LDL R48, [R1+0x1700] ;  /* 0x0017000001307983 */ /* 0x002ee80000100800 */
[----:B------:R-:W-:Y:S04]  /*1a220*/  STL.64 [R1+0x1c60], R46 ;  /* 0x001c602e01007387 */ /* 0x000fe80000100a00 */
[----:B------:R1:W-:Y:S04]  /*1a230*/  STL.64 [R1+0x1c58], R44 ;  /* 0x001c582c01007387 */ /* 0x0003e80000100a00 */
[----:B-1----:R-:W0:Y:S04]  /*1a240*/  LDL R45, [R1+0xf10] ;  /* 0x000f1000012d7983 */ /* 0x002e280000100800 */
[----:B------:R-:W-:Y:S04]  /*1a250*/  STL.64 [R1+0x1c50], R42 ;  /* 0x001c502a01007387 */ /* 0x000fe80000100a00 */
[----:B------:R-:W-:Y:S04]  /*1a260*/  STL.64 [R1+0x1c48], R40 ;  /* 0x001c482801007387 */ /* 0x000fe80000100a00 */
[----:B------:R-:W-:Y:S04]  /*1a270*/  STL.64 [R1+0x1c40], R38 ;  /* 0x001c402601007387 */ /* 0x000fe80000100a00 */
[----:B------:R-:W-:Y:S04]  /*1a280*/  STL.64 [R1+0x1c38], R36 ;  /* 0x001c382401007387 */ /* 0x000fe80000100a00 */
[----:B------:R-:W-:Y:S04]  /*1a290*/  STL.64 [R1+0x1c30], R34 ;  /* 0x001c302201007387 */ /* 0x000fe80000100a00 */
[----:B------:R1:W-:Y:S04]  /*1a2a0*/  STL.64 [R1+0x1c28], R32 ;  /* 0x001c282001007387 */ /* 0x0003e80000100a00 */
[----:B-1----:R-:W4:Y:S01]  /*1a2b0*/  LDL R32, [R1+0x16fc] ;  /* 0x0016fc0001207983 */ /* 0x002f220000100800 */
[----:B------:R-:W-:-:S02]  /*1a2c0*/  PRMT R18, RZ, 0x7610, R18 ;  /* 0x00007610ff127816 */ /* 0x000fc40000000012 */
[----:B------:R-:W-:Y:S01]  /*1a2d0*/  PRMT R19, RZ, 0x7610, R19 ;  /* 0x00007610ff137816 */ /* 0x000fe20000000013 */
[----:B------:R1:W-:Y:S01]  /*1a2e0*/  STL.64 [R1+0x1c20], R30 ;  /* 0x001c201e01007387 */ /* 0x0003e20000100a00 */
[----:B------:R-:W-:Y:S02]  /*1a2f0*/  PRMT R16, RZ, 0x7610, R16 ;  /* 0x00007610ff107816 */ /* 0x000fe40000000010 */
[----:B------:R-:W-:Y:S01]  /*1a300*/  PRMT R17, RZ, 0x7610, R17 ;  /* 0x00007610ff117816 */ /* 0x000fe20000000011 */
[----:B------:R-:W-:Y:S01]  /*1a310*/  STL.64 [R1+0x1c18], R28 ;  /* 0x001c181c01007387 */ /* 0x000fe20000100a00 */
[----:B------:R-:W-:Y:S02]  /*1a320*/  PRMT R13, RZ, 0x7610, R13 ;  /* 0x00007610ff0d7816 */ /* 0x000fe4000000000d */
[----:B------:R-:W-:Y:S01]  /*1a330*/  PRMT R2, RZ, 0x7610, R2 ;  /* 0x00007610ff027816 */ /* 0x000fe20000000002 */
[----:B------:R2:W-:Y:S01]  /*1a340*/  STL.64 [R1+0x1c10], R26 ;  /* 0x001c101a01007387 */ /* 0x0005e20000100a00 */
[----:B------:R-:W-:-:S02]  /*1a350*/  PRMT R0, RZ, 0x7610, R0 ;  /* 0x00007610ff007816 */ /* 0x000fc40000000000 */
[----:B------:R-:W-:Y:S01]  /*1a360*/  PRMT R12, RZ, 0x7610, R12 ;  /* 0x00007610ff0c7816 */ /* 0x000fe2000000000c */
[----:B------:R2:W-:Y:S01]  /*1a370*/  STL.64 [R1+0x1c08], R24 ;  /* 0x001c081801007387 */ /* 0x0005e20000100a00 */
[----:B------:R-:W-:Y:S02]  /*1a380*/  PRMT R252, RZ, 0x7610, R252 ;  /* 0x00007610fffc7816 */ /* 0x000fe400000000fc */
[----:B------:R-:W-:Y:S01]  /*1a390*/  PRMT R251, RZ, 0x7610, R251 ;  /* 0x00007610fffb7816 */ /* 0x000fe200000000fb */
[----:B-----5:R-:W-:Y:S01]  /*1a3a0*/  STL [R1+0x1b84], R6 ;  /* 0x001b840601007387 */ /* 0x020fe20000100800 */
[----:B------:R-:W-:Y:S02]  /*1a3b0*/  PRMT R250, RZ, 0x7610, R250 ;  /* 0x00007610fffa7816 */ /* 0x000fe400000000fa */
[----:B------:R-:W-:Y:S01]  /*1a3c0*/  PRMT R249, RZ, 0x7610, R249 ;  /* 0x00007610fff97816 */ /* 0x000fe200000000f9 */
[----:B------:R-:W-:Y:S01]  /*1a3d0*/  STL [R1+0x1b80], R5 ;  /* 0x001b800501007387 */ /* 0x000fe20000100800 */
[----:B------:R-:W-:-:S02]  /*1a3e0*/  PRMT R248, RZ, 0x7610, R248 ;  /* 0x00007610fff87816 */ /* 0x000fc400000000f8 */
[----:B------:R-:W-:Y:S01]  /*1a3f0*/  PRMT R247, RZ, 0x7610, R247 ;  /* 0x00007610fff77816 */ /* 0x000fe200000000f7 */
[----:B------:R3:W-:Y:S01]  /*1a400*/  STL [R1+0x1b7c], R4 ;  /* 0x001b7c0401007387 */ /* 0x0007e20000100800 */
[----:B------:R-:W-:Y:S02]  /*1a410*/  PRMT R246, RZ, 0x7610, R246 ;  /* 0x00007610fff67816 */ /* 0x000fe400000000f6 */
[----:B------:R-:W-:Y:S01]  /*1a420*/  PRMT R245, RZ, 0x7610, R245 ;  /* 0x00007610fff57816 */ /* 0x000fe200000000f5 */
[----:B------:R-:W3:Y:S01]  /*1a430*/  LDL R41, [R1+0x16f8] ;  /* 0x0016f80001297983 */ /* 0x000ee20000100800 */
[----:B------:R-:W-:Y:S02]  /*1a440*/  PRMT R96, RZ, 0x7610, R96 ;  /* 0x00007610ff607816 */ /* 0x000fe40000000060 */
[----:B------:R-:W-:Y:S01]  /*1a450*/  PRMT R244, RZ, 0x7610, R244 ;  /* 0x00007610fff47816 */ /* 0x000fe200000000f4 */
[----:B------:R-:W3:Y:S01]  /*1a460*/  LDL R38, [R1+0x16ec] ;  /* 0x0016ec0001267983 */ /* 0x000ee20000100800 */
[----:B------:R-:W-:-:S02]  /*1a470*/  PRMT R243, RZ, 0x7610, R243 ;  /* 0x00007610fff37816 */ /* 0x000fc400000000f3 */
[----:B------:R-:W-:Y:S01]  /*1a480*/  PRMT R242, RZ, 0x7610, R242 ;  /* 0x00007610fff27816 */ /* 0x000fe200000000f2 */
[----:B------:R-:W3:Y:S01]  /*1a490*/  LDL R34, [R1+0x16f0] ;  /* 0x0016f00001227983 */ /* 0x000ee20000100800 */
[----:B------:R-:W-:Y:S02]  /*1a4a0*/  PRMT R241, RZ, 0x7610, R241 ;  /* 0x00007610fff17816 */ /* 0x000fe400000000f1 */
[----:B------:R-:W-:Y:S01]  /*1a4b0*/  PRMT R240, RZ, 0x7610, R240 ;  /* 0x00007610fff07816 */ /* 0x000fe200000000f0 */
[----:B-1----:R-:W3:Y:S01]  /*1a4c0*/  LDL R31, [R1+0x16e8] ;  /* 0x0016e800011f7983 */ /* 0x002ee20000100800 */
[----:B------:R-:W-:Y:S02]  /*1a4d0*/  PRMT R239, RZ, 0x7610, R239 ;  /* 0x00007610ffef7816 */ /* 0x000fe400000000ef */
[----:B------:R-:W-:Y:S01]  /*1a4e0*/  PRMT R238, RZ, 0x7610, R238 ;  /* 0x00007610ffee7816 */ /* 0x000fe200000000ee */
[----:B--2---:R-:W2:Y:S01]  /*1a4f0*/  LDL R27, [R1+0x16dc] ;  /* 0x0016dc00011b7983 */ /* 0x004ea20000100800 */
[----:B------:R-:W-:-:S02]  /*1a500*/  PRMT R237, RZ, 0x7610, R237 ;  /* 0x00007610ffed7816 */ /* 0x000fc400000000ed */
[----:B------:R-:W-:Y:S01]  /*1a510*/  PRMT R236, RZ, 0x7610, R236 ;  /* 0x00007610ffec7816 */ /* 0x000fe200000000ec */
[----:B------:R-:W2:Y:S01]  /*1a520*/  LDL R24, [R1+0x16e0] ;  /* 0x0016e00001187983 */ /* 0x000ea20000100800 */
[----:B------:R-:W-:Y:S02]  /*1a530*/  PRMT R235, RZ, 0x7610, R235 ;  /* 0x00007610ffeb7816 */ /* 0x000fe400000000eb */
[----:B------:R-:W-:Y:S02]  /*1a540*/  PRMT R234, RZ, 0x7610, R234 ;  /* 0x00007610ffea7816 */ /* 0x000fe400000000ea */
[----:B------:R-:W-:Y:S02]  /*1a550*/  PRMT R233, RZ, 0x7610, R233 ;  /* 0x00007610ffe97816 */ /* 0x000fe400000000e9 */
[----:B------:R-:W-:Y:S02]  /*1a560*/  PRMT R232, RZ, 0x7610, R232 ;  /* 0x00007610ffe87816 */ /* 0x000fe400000000e8 */
[----:B------:R-:W-:-:S02]  /*1a570*/  PRMT R231, RZ, 0x7610, R231 ;  /* 0x00007610ffe77816 */ /* 0x000fc400000000e7 */
[----:B------:R-:W-:Y:S02]  /*1a580*/  PRMT R230, RZ, 0x7610, R230 ;  /* 0x00007610ffe67816 */ /* 0x000fe400000000e6 */
        /* <DEDUP_REMOVED lines=82> */
[----:B------:R-:W-:-:S02]  /*1aab0*/  MOV R151, UR37 ;  /* 0x0000002500977c02 */ /* 0x000fc40008000f00 */
[----:B------:R-:W-:Y:S02]  /*1aac0*/  MOV R150, UR36 ;  /* 0x0000002400967c02 */ /* 0x000fe40008000f00 */
[----:B------:R-:W-:Y:S02]  /*1aad0*/  MOV R149, UR41 ;  /* 0x0000002900957c02 */ /* 0x000fe40008000f00 */
[----:B------:R-:W-:Y:S01]  /*1aae0*/  MOV R148, UR40 ;  /* 0x0000002800947c02 */ /* 0x000fe20008000f00 */
[----:B0-----:R-:W-:Y:S02]  /*1aaf0*/  IMAD R7, R45, -0x40, R7 ;  /* 0xffffffc02d077824 */ /* 0x001fe400078e0207 */
[----:B------:R-:W2:Y:S03]  /*1ab00*/  LDL R45, [R1+0x16f4] ;  /* 0x0016f400012d7983 */ /* 0x000ea60000100800 */
[----:B------:R-:W-:-:S13]  /*1ab10*/  ISETP.GT.AND P1, PT, R7, 0x1, PT ;  /* 0x000000010700780c */ /* 0x000fda0003f24270 */
[----:B------:R4:W2:Y:S02]  /*1ab20*/  @P1 LDG.E.U16 R96, desc[UR8][R14.64] ;  /* 0x000000080e601981 */ /* 0x0008a4000c1e1500 */
[----:B----4-:R-:W-:Y:S02]  /*1ab30*/  @P1 IMAD.MOV.U32 R15, RZ, RZ, R32 ;  /* 0x000000ffff0f1224 */ /* 0x010fe400078e0020 */
[----:B------:R-:W4:Y:S01]  /*1ab40*/  LDL R32, [R1+0x16e4] ;  /* 0x0016e40001207983 */ /* 0x000f220000100800 */
[C---:B------:R-:W-:Y:S02]  /*1ab50*/  ISETP.GT.AND P0, PT, R7.reuse, RZ, PT ;  /* 0x000000ff0700720c */ /* 0x040fe40003f04270 */
[----:B------:R-:W-:Y:S01]  /*1ab60*/  ISETP.GT.AND P2, PT, R7, 0x2, PT ;  /* 0x000000020700780c */ /* 0x000fe20003f44270 */
[----:B---3--:R-:W-:Y:S01]  /*1ab70*/  @P1 IMAD.MOV.U32 R14, RZ, RZ, R48 ;  /* 0x000000ffff0e1224 */ /* 0x008fe200078e0030 */
[----:B------:R-:W-:Y:S01]  /*1ab80*/  PRMT R97, RZ, 0x7610, R97 ;  /* 0x00007610ff617816 */ /* 0x000fe20000000061 */
[----:B------:R-:W3:Y:S01]  /*1ab90*/  LDL R48, [R1+0x1518] ;  /* 0x0015180001307983 */ /* 0x000ee20000100800 */
[----:B------:R-:W-:-:S04]  /*1aba0*/  PRMT R109, RZ, 0x7610, R109 ;  /* 0x00007610ff6d7816 */ /* 0x000fc8000000006d */
[----:B------:R0:W3:Y:S04]  /*1abb0*/  @P1 LDG.E.U16 R97, desc[UR8][R14.64] ;  /* 0x000000080e611981 */ /* 0x0000e8000c1e1500 */
[----:B------:R-:W3:Y:S04]  /*1abc0*/  @P0 LDG.E.U16 R18, desc[UR8][R10.64] ;  /* 0x000000080a120981 */ /* 0x000ee8000c1e1500 */
[----:B------:R-:W3:Y:S01]  /*1abd0*/  @P0 LDG.E.U16 R19, desc[UR8][R8.64] ;  /* 0x0000000808130981 */ /* 0x000ee2000c1e1500 */
[----:B------:R-:W-:Y:S02]  /*1abe0*/  ISETP.GT.AND P0, PT, R7, 0x3, PT ;  /* 0x000000030700780c */ /* 0x000fe40003f04270 */
[----:B------:R-:W-:Y:S01]  /*1abf0*/  PRMT R110, RZ, 0x7610, R110 ;  /* 0x00007610ff6e7816 */ /* 0x000fe2000000006e */
[----:B0-----:R-:W-:-:S02]  /*1ac00*/  @P2 IMAD.MOV.U32 R14, RZ, RZ, R41 ;  /* 0x000000ffff0e2224 */ /* 0x001fc400078e0029 */
[----:B------:R-:W3:Y:S01]  /*1ac10*/  LDL R41, [R1+0x16d8] ;  /* 0x0016d80001297983 */ /* 0x000ee20000100800 */
[----:B------:R-:W-:Y:S01]  /*1ac20*/  PRMT R120, RZ, 0x7610, R120 ;  /* 0x00007610ff787816 */ /* 0x000fe20000000078 */
[----:B--2---:R-:W-:Y:S02]  /*1ac30*/  @P2 IMAD.MOV.U32 R15, RZ, RZ, R45 ;  /* 0x000000ffff0f2224 */ /* 0x004fe400078e002d */
[----:B------:R-:W2:Y:S04]  /*1ac40*/  LDL R45, [R1+0x16d4] ;  /* 0x0016d400012d7983 */ /* 0x000ea80000100800 */
[----:B------:R0:W2:Y:S02]  /*1ac50*/  @P2 LDG.E.U16 R109, desc[UR8][R14.64] ;  /* 0x000000080e6d2981 */ /* 0x0000a4000c1e1500 */
[----:B0-----:R-:W-:-:S02]  /*1ac60*/  @P2 IMAD.MOV.U32 R14, RZ, RZ, R34 ;  /* 0x000000ffff0e2224 */ /* 0x001fc400078e0022 */
[----:B------:R-:W-:Y:S01]  /*1ac70*/  @P2 IMAD.MOV.U32 R15, RZ, RZ, R38 ;  /* 0x000000ffff0f2224 */ /* 0x000fe200078e0026 */
[----:B------:R-:W2:Y:S04]  /*1ac80*/  LDL R34, [R1+0x16d0] ;  /* 0x0016d00001227983 */ /* 0x000ea80000100800 */
[----:B------:R-:W2:Y:S04]  /*1ac90*/  LDL R38, [R1+0x16cc] ;  /* 0x0016cc0001267983 */ /* 0x000ea80000100800 */
[----:B------:R4:W2:Y:S02]  /*1aca0*/  @P2 LDG.E.U16 R110, desc[UR8][R14.64] ;  /* 0x000000080e6e2981 */ /* 0x0008a4000c1e1500 */
[----:B----4-:R-:W-:-:S02]  /*1acb0*/  @P0 IMAD.MOV.U32 R15, RZ, RZ, R32 ;  /* 0x000000ffff0f0224 */ /* 0x010fc400078e0020 */
[----:B------:R-:W4:Y:S01]  /*1acc0*/  LDL R32, [R1+0x16c4] ;  /* 0x0016c40001207983 */ /* 0x000f220000100800 */
[----:B------:R-:W-:-:S03]  /*1acd0*/  @P0 IMAD.MOV.U32 R14, RZ, RZ, R31 ;  /* 0x000000ffff0e0224 */ /* 0x000fc600078e001f */
[----:B------:R-:W4:Y:S04]  /*1ace0*/  LDL R31, [R1+0x16c8] ;  /* 0x0016c800011f7983 */ /* 0x000f280000100800 */
[----:B------:R0:W4:Y:S02]  /*1acf0*/  @P0 LDG.E.U16 R120, desc[UR8][R14.64] ;  /* 0x000000080e780981 */ /* 0x000124000c1e1500 */
[----:B0-----:R-:W-:Y:S02]  /*1ad00*/  @P0 IMAD.MOV.U32 R14, RZ, RZ, R24 ;  /* 0x000000ffff0e0224 */ /* 0x001fe400078e0018 */
[----:B------:R-:W-:Y:S01]  /*1ad10*/  @P0 IMAD.MOV.U32 R15, RZ, RZ, R27 ;  /* 0x000000ffff0f0224 */ /* 0x000fe200078e001b */
[----:B------:R-:W4:Y:S04]  /*1ad20*/  LDL R24, [R1+0x16c0] ;  /* 0x0016c00001187983 */ /* 0x000f280000100800 */
[----:B------:R-:W4:Y:S01]  /*1ad30*/  LDL R27, [R1+0x16bc] ;  /* 0x0016bc00011b7983 */ /* 0x000f220000100800 */
[----:B------:R-:W-:-:S02]  /*1ad40*/  ISETP.GT.AND P1, PT, R7, 0x4, PT ;  /* 0x000000040700780c */ /* 0x000fc40003f24270 */
[----:B------:R-:W-:Y:S02]  /*1ad50*/  PRMT R121, RZ, 0x7610, R121 ;  /* 0x00007610ff797816 */ /* 0x000fe40000000079 */
[----:B------:R-:W-:Y:S02]  /*1ad60*/  ISETP.GT.AND P2, PT, R7, 0x5, PT ;  /* 0x000000050700780c */ /* 0x000fe40003f44270 */
[----:B------:R-:W-:Y:S02]  /*1ad70*/  PRMT R143, RZ, 0x7610, R143 ;  /* 0x00007610ff8f7816 */ /* 0x000fe4000000008f */
[----:B------:R3:W4:Y:S01]  /*1ad80*/  @P0 LDG.E.U16 R121, desc[UR8][R14.64] ;  /* 0x000000080e790981 */ /* 0x000722000c1e1500 */
[----:B------:R-:W-:-:S04]  /*1ad90*/  PRMT R142, RZ, 0x7610, R142 ;  /* 0x00007610ff8e7816 */ /* 0x000fc8000000008e */
[----:B---3--:R-:W-:Y:S02]  /*1ada0*/  @P1 IMAD.MOV.U32 R14, RZ, RZ, R41 ;  /* 0x000000ffff0e1224 */ /* 0x008fe400078e0029 */
[----:B------:R-:W3:Y:S01]  /*1adb0*/  LDL R41, [R1+0x16b8] ;  /* 0x0016b80001297983 */ /* 0x000ee20000100800 */
[----:B------:R-:W-:Y:S01]  /*1adc0*/  PRMT R134, RZ, 0x7610, R134 ;  /* 0x00007610ff867816 */ /* 0x000fe20000000086 */
[----:B--2---:R-:W-:Y:S02]  /*1add0*/  @P1 IMAD.MOV.U32 R15, RZ, RZ, R45 ;  /* 0x000000ffff0f1224 */ /* 0x004fe400078e002d */
[----:B------:R-:W2:Y:S04]  /*1ade0*/  LDL R45, [R1+0x16b4] ;  /* 0x0016b400012d7983 */ /* 0x000ea80000100800 */
[----:B------:R0:W2:Y:S02]  /*1adf0*/  @P1 LDG.E.U16 R143, desc[UR8][R14.64] ;  /* 0x000000080e8f1981 */ /* 0x0000a4000c1e1500 */
[----:B0-----:R-:W-:-:S02]  /*1ae00*/  @P1 IMAD.MOV.U32 R14, RZ, RZ, R34 ;  /* 0x000000ffff0e1224 */ /* 0x001fc400078e0022 */
[----:B------:R-:W2:Y:S01]  /*1ae10*/  LDL R34, [R1+0x16b0] ;  /* 0x0016b00001227983 */ /* 0x000ea20000100800 */
[----:B------:R-:W-:-:S03]  /*1ae20*/  @P1 IMAD.MOV.U32 R15, RZ, RZ, R38 ;  /* 0x000000ffff0f1224 */ /* 0x000fc600078e0026 */
[----:B------:R-:W2:Y:S04]  /*1ae30*/  LDL R38, [R1+0x16ac] ;  /* 0x0016ac0001267983 */ /* 0x000ea80000100800 */
[----:B------:R4:W2:Y:S02]  /*1ae40*/  @P1 LDG.E.U16 R142, desc[UR8][R14.64] ;  /* 0x000000080e8e1981 */ /* 0x0008a4000c1e1500 */
[----:B----4-:R-:W-:Y:S02]  /*1ae50*/  @P2 IMAD.MOV.U32 R15, RZ, RZ, R32 ;  /* 0x000000ffff0f2224 */ /* 0x010fe400078e0020 */
[----:B------:R-:W4:Y:S01]  /*1ae60*/  LDL R32, [R1+0x16a4] ;  /* 0x0016a40001207983 */ /* 0x000f220000100800 */
[----:B------:R-:W-:-:S03]  /*1ae70*/  @P2 IMAD.MOV.U32 R14, RZ, RZ, R31 ;  /* 0x000000ffff0e2224 */ /* 0x000fc600078e001f */
[----:B------:R-:W4:Y:S04]  /*1ae80*/  LDL R31, [R1+0x16a8] ;  /* 0x0016a800011f7983 */ /* 0x000f280000100800 */
[----:B------:R0:W4:Y:S02]  /*1ae90*/  @P2 LDG.E.U16 R134, desc[UR8][R14.64] ;  /* 0x000000080e862981 */ /* 0x000124000c1e1500 */
[----:B0-----:R-:W-:Y:S02]  /*1aea0*/  @P2 IMAD.MOV.U32 R14, RZ, RZ, R24 ;  /* 0x000000ffff0e2224 */ /* 0x001fe400078e0018 */
[----:B------:R-:W4:Y:S01]  /*1aeb0*/  LDL R24, [R1+0x16a0] ;  /* 0x0016a00001187983 */ /* 0x000f220000100800 */
[----:B------:R-:W-:-:S03]  /*1aec0*/  @P2 IMAD.MOV.U32 R15, RZ, RZ, R27 ;  /* 0x000000ffff0f2224 */ /* 0x000fc600078e001b */
[----:B------:R-:W4:Y:S01]  /*1aed0*/  LDL R27, [R1+0x169c] ;  /* 0x00169c00011b7983 */ /* 0x000f220000100800 */
[C---:B------:R-:W-:Y:S02]  /*1aee0*/  ISETP.GT.AND P0, PT, R7.reuse, 0x6, PT ;  /* 0x000000060700780c */ /* 0x040fe40003f04270 */
        /* <DEDUP_REMOVED lines=27> */
[----:B------:R-:W-:-:S04]  /*1b0a0*/  ISETP.GT.AND P0, PT, R7, 0x9, PT ;  /* 0x000000090700780c */ /* 0x000fc80003f04270 */
[----:B------:R3:W4:Y:S05]  /*1b0b0*/  @P1 LDG.E.U16 R35, desc[UR8][R14.64] ;  /* 0x000000080e231981 */ /* 0x00072a000c1e1500 */
        /* <DEDUP_REMOVED lines=235> */
[----:B--2---:R-:W-:-:S03]  /*1bf70*/  @P2 IMAD.MOV.U32 R15, RZ, RZ, R45 ;  /* 0x000000ffff0f2224 */ /* 0x004fc600078e002d */
[----:B------:R-:W2:Y:S04]  /*1bf80*/  LDL R45, [R1+0x1554] ;  /* 0x00155400012d7983 */ /* 0x000ea80000100800 */
[----:B------:R0:W2:Y:S02]  /*1bf90*/  @P2 LDG.E.U16 R115, desc[UR8][R14.64] ;  /* 0x000000080e732981 */ /* 0x0000a4000c1e1500 */
[----:B0-----:R-:W-:Y:S02]  /*1bfa0*/  @P2 IMAD.MOV.U32 R15, RZ, RZ, R38 ;  /* 0x000000ffff0f2224 */ /* 0x001fe400078e0026 */
[----:B------:R-:W2:Y:S01]  /*1bfb0*/  LDL R38, [R1+0x154c] ;  /* 0x00154c0001267983 */ /* 0x000ea20000100800 */
[----:B----4-:R-:W-:-:S03]  /*1bfc0*/  @P2 IMAD.MOV.U32 R14, RZ, RZ, R32 ;  /* 0x000000ffff0e2224 */ /* 0x010fc600078e0020 */
[----:B------:R-:W4:Y:S04]  /*1bfd0*/  LDL R32, [R1+0x1550] ;  /* 0x0015500001207983 */ /* 0x000f280000100800 */
[----:B------:R0:W4:Y:S02]  /*1bfe0*/  @P2 LDG.E.U16 R116, desc[UR8][R14.64] ;  /* 0x000000080e742981 */ /* 0x000124000c1e1500 */
[----:B0-----:R-:W-:Y:S02]  /*1bff0*/  @P0 IMAD.MOV.U32 R14, RZ, RZ, R31 ;  /* 0x000000ffff0e0224 */ /* 0x001fe400078e001f */
[----:B------:R-:W-:Y:S01]  /*1c000*/  @P0 IMAD.MOV.U32 R15, RZ, RZ, R34 ;  /* 0x000000ffff0f0224 */ /* 0x000fe200078e0022 */
[----:B------:R-:W4:Y:S04]  /*1c010*/  LDL R31, [R1+0x1548] ;  /* 0x00154800011f7983 */ /* 0x000f280000100800 */
[----:B------:R-:W4:Y:S04]  /*1c020*/  LDL R34, [R1+0x1544] ;  /* 0x0015440001227983 */ /* 0x000f280000100800 */
[----:B------:R0:W4:Y:S02]  /*1c030*/  @P0 LDG.E.U16 R2, desc[UR8][R14.64] ;  /* 0x000000080e020981 */ /* 0x000124000c1e1500 */
[----:B0-----:R-:W-:-:S02]  /*1c040*/  @P0 IMAD.MOV.U32 R14, RZ, RZ, R24 ;  /* 0x000000ffff0e0224 */ /* 0x001fc400078e0018 */
[----:B------:R-:W-:Y:S01]  /*1c050*/  @P0 IMAD.MOV.U32 R15, RZ, RZ, R27 ;  /* 0x000000ffff0f0224 */ /* 0x000fe200078e001b */
[----:B------:R-:W4:Y:S04]  /*1c060*/  LDL R24, [R1+0x1540] ;  /* 0x0015400001187983 */ /* 0x000f280000100800 */
[----:B------:R-:W4:Y:S01]  /*1c070*/  LDL R27, [R1+0x153c] ;  /* 0x00153c00011b7983 */ /* 0x000f220000100800 */
[C---:B------:R-:W-:Y:S02]  /*1c080*/  ISETP.GT.AND P1, PT, R7.reuse, 0x1c, PT ;  /* 0x0000001c0700780c */ /* 0x040fe40003f24270 */
[----:B------:R-:W-:Y:S01]  /*1c090*/  ISETP.GT.AND P2, PT, R7, 0x1d, PT ;  /* 0x0000001d0700780c */ /* 0x000fe20003f44270 */
[----:B------:R3:W4:Y:S01]  /*1c0a0*/  @P0 LDG.E.U16 R0, desc[UR8][R14.64] ;  /* 0x000000080e000981 */ /* 0x000722000c1e1500 */
[----:B------:R-:W-:-:S02]  /*1c0b0*/  PRMT R137, RZ, 0x7610, R137 ;  /* 0x00007610ff897816 */ /* 0x000fc40000000089 */
[----:B------:R-:W-:-:S07]  /*1c0c0*/  PRMT R136, RZ, 0x7610, R136 ;  /* 0x00007610ff887816 */ /* 0x000fce0000000088 */
        /* <DEDUP_REMOVED lines=8> */
[----:B----4-:R-:W-:-:S03]  /*1c150*/  @P1 IMAD.MOV.U32 R14, RZ, RZ, R32 ;  /* 0x000000ffff0e1224 */ /* 0x010fc600078e0020 */
[----:B------:R-:W4:Y:S04]  /*1c160*/  LDL R32, [R1+0x1530] ;  /* 0x0015300001207983 */ /* 0x000f280000100800 */
[----:B------:R0:W4:Y:S02]  /*1c170*/  @P1 LDG.E.U16 R136, desc[UR8][R14.64] ;  /* 0x000000080e881981 */ /* 0x000124000c1e1500 */
[----:B0-----:R-:W-:Y:S02]  /*1c180*/  @P2 IMAD.MOV.U32 R14, RZ, RZ, R31 ;  /* 0x000000ffff0e2224 */ /* 0x001fe400078e001f */
        /* <DEDUP_REMOVED lines=14> */
[----:B---3--:R-:W-:Y:S01]  /*1c270*/  @P0 IMAD.MOV.U32 R14, RZ, RZ, R41 ;  /* 0x000000ffff0e0224 */ /* 0x008fe200078e0029 */
[----:B------:R-:W-:Y:S01]  /*1c280*/  PRMT R26, RZ, 0x7610, R26 ;  /* 0x00007610ff1a7816 */ /* 0x000fe2000000001a */
        /* <DEDUP_REMOVED lines=17> */
[----:B------:R-:W-:Y:S01]  /*1c3a0*/  @P1 IMAD.MOV.U32 R15, RZ, RZ, R27 ;  /* 0x000000ffff0f1224 */ /* 0x000fe200078e001b */
[----:B------:R-:W-:-:S02]  /*1c3b0*/  ISETP.GT.AND P2, PT, R7, 0x20, PT ;  /* 0x000000200700780c */ /* 0x000fc40003f44270 */
[----:B------:R-:W4:Y:S04]  /*1c3c0*/  LDL R27, [R1+0x14f4] ;  /* 0x0014f400011b7983 */ /* 0x000f280000100800 */
[----:B------:R0:W4:Y:S04]  /*1c3d0*/  @P1 LDG.E.U16 R25, desc[UR8][R14.64] ;  /* 0x000000080e191981 */ /* 0x000128000c1e1500 */
[----:B------:R-:W3:Y:S01]  /*1c3e0*/  LDL R15, [R1+0x1514] ;  /* 0x00151400010f7983 */ /* 0x000ee20000100800 */
[----:B------:R-:W-:Y:S02]  /*1c3f0*/  ISETP.GT.AND P0, PT, R7, 0x21, PT ;  /* 0x000000210700780c */ /* 0x000fe40003f04270 */
[----:B0-----:R-:W-:Y:S01]  /*1c400*/  @P2 IMAD.MOV.U32 R14, RZ, RZ, R48 ;  /* 0x000000ffff0e2224 */ /* 0x001fe200078e0030 */
[----:B------:R-:W-:Y:S01]  /*1c410*/  PRMT R92, RZ, 0x7610, R92 ;  /* 0x00007610ff5c7816 */ /* 0x000fe2000000005c */
[----:B------:R-:W4:Y:S01]  /*1c420*/  LDL R48, [R1+0x134c] ;  /* 0x00134c0001307983 */ /* 0x000f220000100800 */
[----:B------:R-:W-:-:S02]  /*1c430*/  PRMT R93, RZ, 0x7610, R93 ;  /* 0x00007610ff5d7816 */ /* 0x000fc4000000005d */
[----:B------:R-:W-:Y:S02]  /*1c440*/  PRMT R104, RZ, 0x7610, R104 ;  /* 0x00007610ff687816 */ /* 0x000fe40000000068 */
[----:B------:R-:W-:Y:S02]  /*1c450*/  ISETP.GT.AND P1, PT, R7, 0x22, PT ;  /* 0x000000220700780c */ /* 0x000fe40003f24270 */
[----:B------:R-:W-:Y:S01]  /*1c460*/  PRMT R106, RZ, 0x7610, R106 ;  /* 0x00007610ff6a7816 */ /* 0x000fe2000000006a */
[----:B---3--:R0:W3:Y:S02]  /*1c470*/  @P2 LDG.E.U16 R92, desc[UR8][R14.64] ;  /* 0x000000080e5c2981 */ /* 0x0080e4000c1e1500 */
[----:B0-----:R-:W-:Y:S02]  /*1c480*/  @P2 IMAD.MOV.U32 R14, RZ, RZ, R41 ;  /* 0x000000ffff0e2224 */ /* 0x001fe400078e0029 */
[----:B--2---:R-:W-:Y:S01]  /*1c490*/  @P2 IMAD.MOV.U32 R15, RZ, RZ, R45 ;  /* 0x000000ffff0f2224 */ /* 0x004fe200078e002d */
[----:B------:R-:W2:Y:S04]  /*1c4a0*/  LDL R41, [R1+0x14f0] ;  /* 0x0014f00001297983 */ /* 0x000ea80000100800 */
[----:B------:R-:W3:Y:S04]  /*1c4b0*/  LDL R45, [R1+0x14ec] ;  /* 0x0014ec00012d7983 */ /* 0x000ee80000100800 */
[----:B------:R4:W3:Y:S02]  /*1c4c0*/  @P2 LDG.E.U16 R93, desc[UR8][R14.64] ;  /* 0x000000080e5d2981 */ /* 0x0008e4000c1e1500 */
        /* <DEDUP_REMOVED lines=11> */
[----:B------:R-:W4:Y:S01]  /*1c580*/  LDL R24, [R1+0x14d8] ;  /* 0x0014d80001187983 */ /* 0x000f220000100800 */
[----:B------:R-:W-:-:S03]  /*1c590*/  @P1 IMAD.MOV.U32 R15, RZ, RZ, R27 ;  /* 0x000000ffff0f1224 */ /* 0x000fc600078e001b */
[----:B------:R-:W4:Y:S01]  /*1c5a0*/  LDL R27, [R1+0x14d4] ;  /* 0x0014d400011b7983 */ /* 0x000f220000100800 */
[----:B------:R-:W-:Y:S02]  /*1c5b0*/  PRMT R117, RZ, 0x7610, R117 ;  /* 0x00007610ff757816 */ /* 0x000fe40000000075 */
[----:B------:R-:W-:Y:S02]  /*1c5c0*/  ISETP.GT.AND P0, PT, R7, 0x23, PT ;  /* 0x000000230700780c */ /* 0x000fe40003f04270 */
[----:B------:R-:W-:Y:S02]  /*1c5d0*/  PRMT R118, RZ, 0x7610, R118 ;  /* 0x00007610ff767816 */ /* 0x000fe40000000076 */
[----:B------:R2:W4:Y:S02]  /*1c5e0*/  @P1 LDG.E.U16 R117, desc[UR8][R14.64] ;  /* 0x000000080e751981 */ /* 0x000524000c1e1500 */
[----:B--2---:R-:W-:Y:S02]  /*1c5f0*/  @P1 IMAD.MOV.U32 R14, RZ, RZ, R41 ;  /* 0x000000ffff0e1224 */ /* 0x004fe400078e0029 */
[----:B------:R-:W2:Y:S01]  /*1c600*/  LDL R41, [R1+0x14d0] ;  /* 0x0014d00001297983 */ /* 0x000ea20000100800 */
[----:B---3--:R-:W-:-:S03]  /*1c610*/  @P1 IMAD.MOV.U32 R15, RZ, RZ, R45 ;  /* 0x000000ffff0f1224 */ /* 0x008fc600078e002d */
[----:B------:R-:W3:Y:S04]  /*1c620*/  LDL R45, [R1+0x14cc] ;  /* 0x0014cc00012d7983 */ /* 0x000ee80000100800 */
[----:B------:R4:W3:Y:S02]  /*1c630*/  @P1 LDG.E.U16 R118, desc[UR8][R14.64] ;  /* 0x000000080e761981 */ /* 0x0008e4000c1e1500 */
[----:B----4-:R-:W-:Y:S02]  /*1c640*/  @P0 IMAD.MOV.U32 R14, RZ, RZ, R32 ;  /* 0x000000ffff0e0224 */ /* 0x010fe400078e0020 */
[----:B------:R-:W4:Y:S01]  /*1c650*/  LDL R32, [R1+0x14c8] ;  /* 0x0014c80001207983 */ /* 0x000f220000100800 */
[----:B------:R-:W-:Y:S01]  /*1c660*/  ISETP.GT.AND P1, PT, R7, 0x24, PT ;  /* 0x000000240700780c */ /* 0x000fe20003f24270 */
[----:B------:R-:W-:-:S02]  /*1c670*/  @P0 IMAD.MOV.U32 R15, RZ, RZ, R38 ;  /* 0x000000ffff0f0224 */ /* 0x000fc400078e0026 */
[----:B------:R-:W4:Y:S01]  /*1c680*/  LDL R38, [R1+0x14c4] ;  /* 0x0014c40001267983 */ /* 0x000f220000100800 */
[----:B------:R-:W-:-:S03]  /*1c690*/  PRMT R147, RZ, 0x7610, R147 ;  /* 0x00007610ff937816 */ /* 0x000fc60000000093 */
        /* <DEDUP_REMOVED lines=21> */
[----:B------:R-:W-:Y:S01]  /*1c7f0*/  PRMT R126, RZ, 0x7610, R126 ;  /* 0x00007610ff7e7816 */ /* 0x000fe2000000007e */
[----:B------:R-:W-:Y:S01]  /*1c800*/  @P0 IMAD.MOV.U32 R15, RZ, RZ, R38 ;  /* 0x000000ffff0f0224 */ /* 0x000fe200078e0026 */
[----:B------:R-:W-:Y:S01]  /*1c810*/  ISETP.GT.AND P1, PT, R7, 0x26, PT ;  /* 0x000000260700780c */ /* 0x000fe20003f24270 */
        /* <DEDUP_REMOVED lines=90> */
[----:B------:R-:W-:-:S03]  /*1cdc0*/  ISETP.GT.AND P0, PT, R7, 0x2d, PT ;  /* 0x0000002d0700780c */ /* 0x000fc60003f04270 */
        /* <DEDUP_REMOVED lines=164> */
[----:B------:R-:W3:Y:S04]  /*1d810*/  LDL R38, [R1+0x133c] ;  /* 0x00133c0001267983 */ /* 0x000ee80000100800 */
[----:B------:R0:W3:Y:S02]  /*1d820*/  @P0 LDG.E.U16 R222, desc[UR8][R14.64] ;  /* 0x000000080ede0981 */ /* 0x0000e4000c1e1500 */
[----:B0-----:R-:W-:Y:S02]  /*1d830*/  @P0 IMAD.MOV.U32 R15, RZ, RZ, R34 ;  /* 0x000000ffff0f0224 */ /* 0x001fe400078e0022 */
[----:B------:R-:W3:Y:S01]  /*1d840*/  LDL R34, [R1+0x1334] ;  /* 0x0013340001227983 */ /* 0x000ee20000100800 */
[----:B------:R-:W-:-:S03]  /*1d850*/  @P0 IMAD.MOV.U32 R14, RZ, RZ, R24 ;  /* 0x000000ffff0e0224 */ /* 0x000fc600078e0018 */
[----:B------:R-:W3:Y:S04]  /*1d860*/  LDL R24, [R1+0x1340] ;  /* 0x0013400001187983 */ /* 0x000ee80000100800 */
[----:B------:R0:W3:Y:S02]  /*1d870*/  @P0 LDG.E.U16 R221, desc[UR8][R14.64] ;  /* 0x000000080edd0981 */ /* 0x0000e4000c1e1500 */
[----:B0-----:R-:W-:Y:S02]  /*1d880*/  @P1 IMAD.MOV.U32 R14, RZ, RZ, R27 ;  /* 0x000000ffff0e1224 */ /* 0x001fe400078e001b */
[----:B------:R-:W3:Y:S01]  /*1d890*/  LDL R27, [R1+0x1338] ;  /* 0x00133800011b7983 */ /* 0x000ee20000100800 */
[----:B------:R-:W-:-:S03]  /*1d8a0*/  @P1 IMAD.MOV.U32 R15, RZ, RZ, R31 ;  /* 0x000000ffff0f1224 */ /* 0x000fc600078e001f */
[----:B------:R-:W3:Y:S04]  /*1d8b0*/  LDL.LU R31, [R1+0x1330] ;  /* 0x00133000011f7983 */ /* 0x000ee80000300800 */
[----:B------:R4:W3:Y:S02]  /*1d8c0*/  @P1 LDG.E.U16 R220, desc[UR8][R14.64] ;  /* 0x000000080edc1981 */ /* 0x0008e4000c1e1500 */
[----:B----4-:R-:W-:Y:S02]  /*1d8d0*/  @P1 IMAD.MOV.U32 R14, RZ, RZ, R32 ;  /* 0x000000ffff0e1224 */ /* 0x010fe400078e0020 */
[----:B------:R-:W4:Y:S01]  /*1d8e0*/  LDL R32, [R1+0x132c] ;  /* 0x00132c0001207983 */ /* 0x000f220000100800 */
[----:B------:R-:W-:Y:S01]  /*1d8f0*/  ISETP.GT.AND P0, PT, R7, 0x3d, PT ;  /* 0x0000003d0700780c */ /* 0x000fe20003f04270 */
[----:B------:R-:W-:-:S02]  /*1d900*/  @P1 IMAD.MOV.U32 R15, RZ, RZ, R48 ;  /* 0x000000ffff0f1224 */ /* 0x000fc400078e0030 */
[----:B------:R-:W4:Y:S04]  /*1d910*/  LDL R48, [R1+0x1324] ;  /* 0x0013240001307983 */ /* 0x000f280000100800 */
[----:B------:R2:W4:Y:S01]  /*1d920*/  @P1 LDG.E.U16 R219, desc[UR8][R14.64] ;  /* 0x000000080edb1981 */ /* 0x000522000c1e1500 */
[----:B------:R-:W-:-:S05]  /*1d930*/  ISETP.GT.AND P1, PT, R7, 0x3e, PT ;  /* 0x0000003e0700780c */ /* 0x000fca0003f24270 */
[----:B--2---:R-:W-:Y:S02]  /*1d940*/  @P0 IMAD.MOV.U32 R14, RZ, RZ, R41 ;  /* 0x000000ffff0e0224 */ /* 0x004fe400078e0029 */
[----:B---3--:R-:W-:Y:S01]  /*1d950*/  @P0 IMAD.MOV.U32 R15, RZ, RZ, R45 ;  /* 0x000000ffff0f0224 */ /* 0x008fe200078e002d */
[----:B------:R-:W0:Y:S04]  /*1d960*/  S2R R41, SR_TID.X ;  /* 0x0000000000297919 */ /* 0x000e280000002100 */
[----:B------:R1:W2:Y:S04]  /*1d970*/  @P0 LDG.E.U16 R218, desc[UR8][R14.64] ;  /* 0x000000080eda0981 */ /* 0x0002a8000c1e1500 */
[----:B------:R-:W3:Y:S01]  /*1d980*/  LDL R45, [R1+0x131c] ;  /* 0x00131c00012d7983 */ /* 0x000ee20000100800 */
[----:B-1----:R-:W-:-:S03]  /*1d990*/  @P0 IMAD.MOV.U32 R15, RZ, RZ, R38 ;  /* 0x000000ffff0f0224 */ /* 0x002fc600078e0026 */
[----:B------:R-:W2:Y:S01]  /*1d9a0*/  LDL R38, [R1+0x1b38] ;  /* 0x001b380001267983 */ /* 0x000ea20000100800 */
[----:B------:R-:W-:-:S03]  /*1d9b0*/  @P0 IMAD.MOV.U32 R14, RZ, RZ, R24 ;  /* 0x000000ffff0e0224 */ /* 0x000fc600078e0018 */
[----:B------:R-:W3:Y:S04]  /*1d9c0*/  LDL R24, [R1+0x1328] ;  /* 0x0013280001187983 */ /* 0x000ee80000100800 */
[----:B------:R1:W2:Y:S02]  /*1d9d0*/  @P0 LDG.E.U16 R217, desc[UR8][R14.64] ;  /* 0x000000080ed90981 */ /* 0x0002a4000c1e1500 */
[----:B-1----:R-:W-:Y:S02]  /*1d9e0*/  @P1 IMAD.MOV.U32 R14, RZ, RZ, R27 ;  /* 0x000000ffff0e1224 */ /* 0x002fe400078e001b */
[----:B------:R-:W2:Y:S01]  /*1d9f0*/  LDL R27, [R1+0x1320] ;  /* 0x00132000011b7983 */ /* 0x000ea20000100800 */
[----:B------:R-:W-:Y:S01]  /*1da00*/  @P1 IMAD.MOV.U32 R15, RZ, RZ, R34 ;  /* 0x000000ffff0f1224 */ /* 0x000fe200078e0022 */
[----:B0-----:R-:W-:-:S02]  /*1da10*/  LOP3.LUT R34, R41, 0x3f, RZ, 0xc0, !PT ;  /* 0x0000003f29227812 */ /* 0x001fc400078ec0ff */
[----:B------:R-:W2:Y:S04]  /*1da20*/  LDL R41, [R1+0x1714] ;  /* 0x0017140001297983 */ /* 0x000ea80000100800 */
[----:B------:R0:W2:Y:S02]  /*1da30*/  @P1 LDG.E.U16 R216, desc[UR8][R14.64] ;  /* 0x000000080ed81981 */ /* 0x0000a4000c1e1500 */
[----:B0-----:R-:W-:Y:S02]  /*1da40*/  @P1 IMAD.MOV.U32 R14, RZ, RZ, R31 ;  /* 0x000000ffff0e1224 */ /* 0x001fe400078e001f */
[----:B----4-:R-:W-:Y:S02]  /*1da50*/  @P1 IMAD.MOV.U32 R15, RZ, RZ, R32 ;  /* 0x000000ffff0f1224 */ /* 0x010fe400078e0020 */
[----:B------:R-:W4:Y:S04]  /*1da60*/  LDL R32, [R1+0x1b3c] ;  /* 0x001b3c0001207983 */ /* 0x000f280000100800 */
[----:B------:R0:W4:Y:S01]  /*1da70*/  @P1 LDG.E.U16 R215, desc[UR8][R14.64] ;  /* 0x000000080ed71981 */ /* 0x000122000c1e1500 */
[----:B------:R-:W-:-:S03]  /*1da80*/  ISETP.GE.AND P1, PT, R34, R7, PT ;  /* 0x000000072200720c */ /* 0x000fc60003f26270 */
[----:B------:R-:W4:Y:S01]  /*1da90*/  LDL R34, [R1+0x1b2c] ;  /* 0x001b2c0001227983 */ /* 0x000f220000100800 */
[----:B------:R-:W-:-:S13]  /*1daa0*/  ISETP.GT.AND P0, PT, R7, 0x3f, PT ;  /* 0x0000003f0700780c */ /* 0x000fda0003f04270 */
[----:B0-----:R-:W-:Y:S02]  /*1dab0*/  @P0 IMAD.MOV.U32 R15, RZ, RZ, R48 ;  /* 0x000000ffff0f0224 */ /* 0x001fe400078e0030 */
[----:B------:R-:W4:Y:S01]  /*1dac0*/  LDL R48, [R1+0x1b18] ;  /* 0x001b180001307983 */ /* 0x000f220000100800 */
[----:B---3--:R-:W-:-:S03]  /*1dad0*/  @P0 IMAD.MOV.U32 R14, RZ, RZ, R24 ;  /* 0x000000ffff0e0224 */ /* 0x008fc600078e0018 */
[----:B------:R-:W3:Y:S04]  /*1dae0*/  LDL R24, [R1+0x1b1c] ;  /* 0x001b1c0001187983 */ /* 0x000ee80000100800 */
[----:B------:R2:W3:Y:S02]  /*1daf0*/  @P0 LDG.E.U16 R214, desc[UR8][R14.64] ;  /* 0x000000080ed60981 */ /* 0x0004e4000c1e1500 */
[----:B--2---:R-:W-:Y:S02]  /*1db00*/  @P0 IMAD.MOV.U32 R14, RZ, RZ, R27 ;  /* 0x000000ffff0e0224 */ /* 0x004fe400078e001b */
[----:B------:R-:W-:Y:S01]  /*1db10*/  @P0 IMAD.MOV.U32 R15, RZ, RZ, R45 ;  /* 0x000000ffff0f0224 */ /* 0x000fe200078e002d */
[----:B------:R-:W2:Y:S04]  /*1db20*/  LDL R27, [R1+0x1afc] ;  /* 0x001afc00011b7983 */ /* 0x000ea80000100800 */
[----:B------:R0:W2:Y:S01]  /*1db30*/  @P0 LDG.E.U16 R213, desc[UR8][R14.64] ;  /* 0x000000080ed50981 */ /* 0x0000a2000c1e1500 */
[----:B------:R-:W-:Y:S06]  /*1db40*/  BAR.SYNC.DEFER_BLOCKING 0x0 ;  /* 0x0000000000007b1d */ /* 0x000fec0000010000 */
[----:B------:R-:W2:Y:S01]  /*1db50*/  LDL R45, [R1+0x1af8] ;  /* 0x001af800012d7983 */ /* 0x000ea20000100800 */
[----:B0-----:R-:W-:-:S03]  /*1db60*/  @!P1 IMAD.MOV.U32 R15, RZ, RZ, R38 ;  /* 0x000000ffff0f9224 */ /* 0x001fc600078e0026 */
[----:B------:R-:W2:Y:S01]  /*1db70*/  LDL R38, [R1+0x1ad8] ;  /* 0x001ad80001267983 */ /* 0x000ea20000100800 */
[----:B----4-:R-:W-:-:S03]  /*1db80*/  @!P1 IMAD.MOV.U32 R14, RZ, RZ, R32 ;  /* 0x000000ffff0e9224 */ /* 0x010fc600078e0020 */
[----:B------:R-:W4:Y:S04]  /*1db90*/  LDL R32, [R1+0x1adc] ;  /* 0x001adc0001207983 */ /* 0x000f280000100800 */
[----:B------:R0:W4:Y:S02]  /*1dba0*/  @!P1 LDG.E.U16 R212, desc[UR8][R14.64] ;  /* 0x000000080ed49981 */ /* 0x000124000c1e1500 */
[----:B0-----:R-:W-:Y:S02]  /*1dbb0*/  @!P1 IMAD.MOV.U32 R14, RZ, RZ, R34 ;  /* 0x000000ffff0e9224 */ /* 0x001fe400078e0022 */
[----:B------:R-:W-:Y:S01]  /*1dbc0*/  @!P1 IMAD.MOV.U32 R15, RZ, RZ, R41 ;  /* 0x000000ffff0f9224 */ /* 0x000fe200078e0029 */
[----:B------:R-:W4:Y:S04]  /*1dbd0*/  LDL R34, [R1+0x1abc] ;  /* 0x001abc0001227983 */ /* 0x000f280000100800 */
[----:B------:R-:W4:Y:S04]  /*1dbe0*/  LDL R41, [R1+0x1ab8] ;  /* 0x001ab80001297983 */ /* 0x000f280000100800 */
[----:B------:R0:W4:Y:S02]  /*1dbf0*/  @!P1 LDG.E.U16 R211, desc[UR8][R14.64] ;  /* 0x000000080ed39981 */ /* 0x000124000c1e1500 */
[----:B0-----:R-:W-:-:S02]  /*1dc00*/  @!P1 IMAD.MOV.U32 R15, RZ, RZ, R48 ;  /* 0x000000ffff0f9224 */ /* 0x001fc400078e0030 */
[----:B------:R-:W4:Y:S01]  /*1dc10*/  LDL R48, [R1+0x1a98] ;  /* 0x001a980001307983 */ /* 0x000f220000100800 */
[----:B---3--:R-:W-:-:S03]  /*1dc20*/  @!P1 IMAD.MOV.U32 R14, RZ, RZ, R24 ;  /* 0x000000ffff0e9224 */ /* 0x008fc600078e0018 */
[----:B------:R-:W3:Y:S04]  /*1dc30*/  LDL R24, [R1+0x1a9c] ;  /* 0x001a9c0001187983 */ /* 0x000ee80000100800 */
[----:B------:R2:W3:Y:S02]  /*1dc40*/  @!P1 LDG.E.U16 R210, desc[UR8][R14.64] ;  /* 0x000000080ed29981 */ /* 0x0004e4000c1e1500 */
[----:B--2---:R-:W-:Y:S02]  /*1dc50*/  @!P1 IMAD.MOV.U32 R14, RZ, RZ, R27 ;  /* 0x000000ffff0e9224 */ /* 0x004fe400078e001b */
[----:B------:R-:W2:Y:S01]  /*1dc60*/  LDL R27, [R1+0x1a7c] ;  /* 0x001a7c00011b7983 */ /* 0x000ea20000100800 */
[----:B------:R-:W-:-:S03]  /*1dc70*/  @!P1 IMAD.MOV.U32 R15, RZ, RZ, R45 ;  /* 0x000000ffff0f9224 */ /* 0x000fc600078e002d */
[----:B------:R-:W2:Y:S04]  /*1dc80*/  LDL R45, [R1+0x1a78] ;  /* 0x001a7800012d7983 */ /* 0x000ea80000100800 */
[----:B------:R0:W2:Y:S02]  /*1dc90*/  @!P1 LDG.E.U16 R209, desc[UR8][R14.64] ;  /* 0x000000080ed19981 */ /* 0x0000a4000c1e1500 */
[----:B0-----:R-:W-:Y:S02]  /*1dca0*/  @!P1 IMAD.MOV.U32 R15, RZ, RZ, R38 ;  /* 0x000000ffff0f9224 */ /* 0x001fe400078e0026 */
[----:B------:R-:W2:Y:S01]  /*1dcb0*/  LDL R38, [R1+0x1a58] ;  /* 0x001a580001267983 */ /* 0x000ea20000100800 */
[----:B----4-:R-:W-:-:S03]  /*1dcc0*/  @!P1 IMAD.MOV.U32 R14, RZ, RZ, R32 ;  /* 0x000000ffff0e9224 */ /* 0x010fc600078e0020 */
[----:B------:R-:W4:Y:S04]  /*1dcd0*/  LDL R32, [R1+0x1a5c] ;  /* 0x001a5c0001207983 */ /* 0x000f280000100800 */
[----:B------:R0:W4:Y:S02]  /*1dce0*/  @!P1 LDG.E.U16 R208, desc[UR8][R14.64] ;  /* 0x000000080ed09981 */ /* 0x000124000c1e1500 */
[----:B0-----:R-:W-:Y:S02]  /*1dcf0*/  @!P1 IMAD.MOV.U32 R14, RZ, RZ, R34 ;  /* 0x000000ffff0e9224 */ /* 0x001fe400078e0022 */
[----:B------:R-:W4:Y:S01]  /*1dd00*/  LDL R34, [R1+0x1a3c] ;  /* 0x001a3c0001227983 */ /* 0x000f220000100800 */
[----:B------:R-:W-:-:S03]  /*1dd10*/  @!P1 IMAD.MOV.U32 R15, RZ, RZ, R41 ;  /* 0x000000ffff0f9224 */ /* 0x000fc600078e0029 */
[----:B------:R-:W4:Y:S04]  /*1dd20*/  LDL R41, [R1+0x1a38] ;  /* 0x001a380001297983 */ /* 0x000f280000100800 */
[----:B------:R0:W4:Y:S02]  /*1dd30*/  @!P1 LDG.E.U16 R207, desc[UR8][R14.64] ;  /* 0x000000080ecf9981 */ /* 0x000124000c1e1500 */
[----:B0-----:R-:W-:Y:S02]  /*1dd40*/  @!P1 IMAD.MOV.U32 R15, RZ, RZ, R48 ;  /* 0x000000ffff0f9224 */ /* 0x001fe400078e0030 */
        /* <DEDUP_REMOVED lines=240> */
[----:B---3--:R-:W-:Y:S02]  /*1ec50*/  @!P1 IMAD.MOV.U32 R14, RZ, RZ, R24 ;  /* 0x000000ffff0e9224 */ /* 0x008fe400078e0018 */
[----:B------:R-:W3:Y:S04]  /*1ec60*/  LDL.LU R24, [R1+0xfc8] ;  /* 0x000fc80001187983 */ /* 0x000ee80000300800 */
[----:B------:R2:W3:Y:S04]  /*1ec70*/  @!P1 LDG.E.U16 R158, desc[UR8][R14.64] ;  /* 0x000000080e9e9981 */ /* 0x0004e8000c1e1500 */
[----:B------:R-:W3:Y:S01]  /*1ec80*/  LDL.LU R48, [R1+0xfe8] ;  /* 0x000fe80001307983 */ /* 0x000ee20000300800 */
[----:B--2---:R-:W-:-:S03]  /*1ec90*/  @!P1 IMAD.MOV.U32 R14, RZ, RZ, R27 ;  /* 0x000000ffff0e9224 */ /* 0x004fc600078e001b */
[----:B------:R-:W2:Y:S01]  /*1eca0*/  LDL.LU R27, [R1+0xfac] ;  /* 0x000fac00011b7983 */ /* 0x000ea20000300800 */
[----:B------:R-:W-:-:S03]  /*1ecb0*/  @!P1 IMAD.MOV.U32 R15, RZ, RZ, R45 ;  /* 0x000000ffff0f9224 */ /* 0x000fc600078e002d */
[----:B------:R-:W2:Y:S04]  /*1ecc0*/  LDL.LU R45, [R1+0xfcc] ;  /* 0x000fcc00012d7983 */ /* 0x000ea80000300800 */
[----:B------:R0:W2:Y:S02]  /*1ecd0*/  @!P1 LDG.E.U16 R157, desc[UR8][R14.64] ;  /* 0x000000080e9d9981 */ /* 0x0000a4000c1e1500 */
[----:B0-----:R-:W-:Y:S02]  /*1ece0*/  @!P1 IMAD.MOV.U32 R15, RZ, RZ, R38 ;  /* 0x000000ffff0f9224 */ /* 0x001fe400078e0026 */
[----:B------:R-:W2:Y:S01]  /*1ecf0*/  LDL.LU R38, [R1+0xfa8] ;  /* 0x000fa80001267983 */ /* 0x000ea20000300800 */
[----:B----4-:R-:W-:-:S03]  /*1ed00*/  @!P1 IMAD.MOV.U32 R14, RZ, RZ, R32 ;  /* 0x000000ffff0e9224 */ /* 0x010fc600078e0020 */
[----:B------:R-:W4:Y:S04]  /*1ed10*/  LDL.LU R32, [R1+0xf88] ;  /* 0x000f880001207983 */ /* 0x000f280000300800 */
[----:B------:R0:W4:Y:S02]  /*1ed20*/  @!P1 LDG.E.U16 R156, desc[UR8][R14.64] ;  /* 0x000000080e9c9981 */ /* 0x000124000c1e1500 */
[----:B0-----:R-:W-:Y:S02]  /*1ed30*/  @!P1 IMAD.MOV.U32 R14, RZ, RZ, R34 ;  /* 0x000000ffff0e9224 */ /* 0x001fe400078e0022 */
[----:B------:R-:W-:Y:S02]  /*1ed40*/  @!P1 IMAD.MOV.U32 R15, RZ, RZ, R41 ;  /* 0x000000ffff0f9224 */ /* 0x000fe400078e0029 */
[----:B------:R-:W4:Y:S04]  /*1ed50*/  LDL.LU R41, [R1+0xf8c] ;  /* 0x000f8c0001297983 */ /* 0x000f280000300800 */
[----:B------:R-:W4:Y:S04]  /*1ed60*/  LDL.LU R34, [R1+0xf6c] ;  /* 0x000f6c0001227983 */ /* 0x000f280000300800 */
[----:B------:R0:W4:Y:S04]  /*1ed70*/  @!P1 LDG.E.U16 R155, desc[UR8][R14.64] ;  /* 0x000000080e9b9981 */ /* 0x000128000c1e1500 */
[----:B------:R-:W0:Y:S04]  /*1ed80*/  LDL R14, [R1+0x1008] ;  /* 0x00100800010e7983 */ /* 0x000e280000100800 */
[----:B------:R-:W0:Y:S02]  /*1ed90*/  LDL R15, [R1+0x100c] ;  /* 0x00100c00010f7983 */ /* 0x000e240000100800 */
[----:B0-----:R-:W-:-:S04]  /*1eda0*/  @!P1 LOP3.LUT R15, R15, R14, RZ, 0x3c, !PT ;  /* 0x0000000e0f0f9212 */ /* 0x001fc800078e3cff */
[----:B------:R-:W-:-:S04]  /*1edb0*/  @!P1 LOP3.LUT R14, R15, R14, RZ, 0x3c, !PT ;  /* 0x0000000e0f0e9212 */ /* 0x000fc800078e3cff */
[----:B------:R-:W-:-:S05]  /*1edc0*/  @!P1 LOP3.LUT R15, R15, R14, RZ, 0x3c, !PT ;  /* 0x0000000e0f0f9212 */ /* 0x000fca00078e3cff */
[----:B------:R0:W4:Y:S04]  /*1edd0*/  @!P1 LDG.E.U16 R154, desc[UR8][R14.64] ;  /* 0x000000080e9a9981 */ /* 0x000128000c1e1500 */
[----:B------:R-:W0:Y:S02]  /*1ede0*/  LDL R15, [R1+0xfec] ;  /* 0x000fec00010f7983 */ /* 0x000e240000100800 */
[----:B0-----:R-:W-:Y:S02]  /*1edf0*/  @!P1 IMAD.MOV.U32 R14, RZ, RZ, R15 ;  /* 0x000000ffff0e9224 */ /* 0x001fe400078e000f */
[----:B---3--:R-:W-:-:S05]  /*1ee00*/  @!P1 IMAD.MOV.U32 R15, RZ, RZ, R48 ;  /* 0x000000ffff0f9224 */ /* 0x008fca00078e0030 */
[----:B------:R2:W3:Y:S02]  /*1ee10*/  @!P1 LDG.E.U16 R153, desc[UR8][R14.64] ;  /* 0x000000080e999981 */ /* 0x0004e4000c1e1500 */
[----:B--2---:R-:W-:Y:S02]  /*1ee20*/  @!P1 IMAD.MOV.U32 R14, RZ, RZ, R45 ;  /* 0x000000ffff0e9224 */ /* 0x004fe400078e002d */
[----:B------:R-:W-:-:S05]  /*1ee30*/  @!P1 IMAD.MOV.U32 R15, RZ, RZ, R24 ;  /* 0x000000ffff0f9224 */ /* 0x000fca00078e0018 */
[----:B------:R0:W2:Y:S02]  /*1ee40*/  @!P1 LDG.E.U16 R152, desc[UR8][R14.64] ;  /* 0x000000080e989981 */ /* 0x0000a4000c1e1500 */
[----:B0-----:R-:W-:Y:S02]  /*1ee50*/  @!P1 IMAD.MOV.U32 R14, RZ, RZ, R27 ;  /* 0x000000ffff0e9224 */ /* 0x001fe400078e001b */
[----:B------:R-:W-:-:S05]  /*1ee60*/  @!P1 IMAD.MOV.U32 R15, RZ, RZ, R38 ;  /* 0x000000ffff0f9224 */ /* 0x000fca00078e0026 */
[----:B------:R4:W2:Y:S02]  /*1ee70*/  @!P1 LDG.E.U16 R23, desc[UR8][R14.64] ;  /* 0x000000080e179981 */ /* 0x0008a4000c1e1500 */
[----:B----4-:R-:W-:Y:S02]  /*1ee80*/  @!P1 IMAD.MOV.U32 R14, RZ, RZ, R41 ;  /* 0x000000ffff0e9224 */ /* 0x010fe400078e0029 */
[----:B------:R-:W-:-:S05]  /*1ee90*/  @!P1 IMAD.MOV.U32 R15, RZ, RZ, R32 ;  /* 0x000000ffff0f9224 */ /* 0x000fca00078e0020 */
[----:B------:R0:W4:Y:S04]  /*1eea0*/  @!P1 LDG.E.U16 R22, desc[UR8][R14.64] ;  /* 0x000000080e169981 */ /* 0x000128000c1e1500 */
[----:B------:R-:W3:Y:S01]  /*1eeb0*/  LDL R15, [R1+0xf68] ;  /* 0x000f6800010f7983 */ /* 0x000ee20000100800 */
[----:B0-----:R-:W-:-:S05]  /*1eec0*/  @!P1 IMAD.MOV.U32 R14, RZ, RZ, R34 ;  /* 0x000000ffff0e9224 */ /* 0x001fca00078e0022 */
[----:B---3--:R0:W3:Y:S04]  /*1eed0*/  @!P1 LDG.E.U16 R21, desc[UR8][R14.64] ;  /* 0x000000080e159981 */ /* 0x0080e8000c1e1500 */
[----:B------:R-:W0:Y:S04]  /*1eee0*/  LDL R14, [R1+0x1318] ;  /* 0x00131800010e7983 */ /* 0x000e280000100800 */
[----:B------:R-:W0:Y:S02]  /*1eef0*/  LDL R15, [R1+0x1720] ;  /* 0x00172000010f7983 */ /* 0x000e240000100800 */
[----:B0-----:R-:W-:-:S04]  /*1ef00*/  @!P1 LOP3.LUT R15, R15, R14, RZ, 0x3c, !PT ;  /* 0x0000000e0f0f9212 */ /* 0x001fc800078e3cff */
[----:B------:R-:W-:-:S04]  /*1ef10*/  @!P1 LOP3.LUT R14, R15, R14, RZ, 0x3c, !PT ;  /* 0x0000000e0f0e9212 */ /* 0x000fc800078e3cff */
[----:B------:R-:W-:-:S05]  /*1ef20*/  @!P1 LOP3.LUT R15, R15, R14, RZ, 0x3c, !PT ;  /* 0x0000000e0f0f9212 */ /* 0x000fca00078e3cff */
[----:B------:R0:W3:Y:S04]  /*1ef30*/  @!P1 LDG.E.U16 R20, desc[UR8][R14.64] ;  /* 0x000000080e149981 */ /* 0x0000e8000c1e1500 */
[----:B------:R-:W0:Y:S04]  /*1ef40*/  LDL R14, [R1+0x1710] ;  /* 0x00171000010e7983 */ /* 0x000e280000100800 */
[----:B------:R-:W0:Y:S04]  /*1ef50*/  LDL R15, [R1+0x1b28] ;  /* 0x001b2800010f7983 */ /* 0x000e280000100800 */
[----:B------:R1:W-:Y:S02]  /*1ef60*/  STS.U16 [R3+UR4+0x14000], R19 ;  /* 0x0140001303007988 */ /* 0x0003e40008000404 */
[----:B-1----:R-:W-:-:S02]  /*1ef70*/  PRMT R19, RZ, 0x7610, R19 ;  /* 0x00007610ff137816 */ /* 0x002fc40000000013 */
        /* <DEDUP_REMOVED lines=30> */
[----:B------:R1:W-:Y:S04]  /*1f160*/  STS.U16 [R3+UR4+0x10800], R13 ;  /* 0x0108000d03007988 */ /* 0x0003e80008000404 */
[----:B------:R2:W-:Y:S01]  /*1f170*/  STS.U16 [R3+UR4+0x14800], R89 ;  /* 0x0148005903007988 */ /* 0x0005e20008000404 */
[----:B-1----:R-:W-:-:S03]  /*1f180*/  PRMT R13, RZ, 0x7610, R13 ;  /* 0x00007610ff0d7816 */ /* 0x002fc6000000000d */
[----:B--2---:R-:W2:Y:S01]  /*1f190*/  LDL.LU R89, [R1+0x2314] ;  /* 0x0023140001597983 */ /* 0x004ea20000300800 */
[----:B0-----:R-:W-:-:S04]  /*1f1a0*/  @!P1 LOP3.LUT R15, R15, R14, RZ, 0x3c, !PT ;  /* 0x0000000e0f0f9212 */ /* 0x001fc800078e3cff */
[----:B------:R-:W-:-:S04]  /*1f1b0*/  @!P1 LOP3.LUT R14, R15, R14, RZ, 0x3c, !PT ;  /* 0x0000000e0f0e9212 */ /* 0x000fc800078e3cff */
[----:B------:R-:W-:-:S05]  /*1f1c0*/  @!P1 LOP3.LUT R15, R15, R14, RZ, 0x3c, !PT ;  /* 0x0000000e0f0f9212 */ /* 0x000fca00078e3cff */
[----:B------:R0:W3:Y:S04]  /*1f1d0*/  @!P1 LDG.E.U16 R13, desc[UR8][R14.64] ;  /* 0x000000080e0d9981 */ /* 0x0000e8000c1e1500 */
[----:B------:R-:W0:Y:S04]  /*1f1e0*/  LDL R14, [R1+0x1a90] ;  /* 0x001a9000010e7983 */ /* 0x000e280000100800 */
[----:B------:R-:W0:Y:S01]  /*1f1f0*/  LDL R15, [R1+0x1a94] ;  /* 0x001a9400010f7983 */ /* 0x000e220000100800 */
[----:B------:R-:W-:-:S03]  /*1f200*/  PRMT R7, RZ, 0x7610, R7 ;  /* 0x00007610ff077816 */ /* 0x000fc60000000007 */
[----:B------:R1:W-:Y:S04]  /*1f210*/  STS.U16 [R3+UR4+0x10c00], R90 ;  /* 0x010c005a03007988 */ /* 0x0003e80008000404 */
[----:B------:R4:W-:Y:S04]  /*1f220*/  STS.U16 [R3+UR4+0x14c00], R91 ;  /* 0x014c005b03007988 */ /* 0x0009e80008000404 */
[----:B------:R2:W-:Y:S04]  /*1f230*/  STS.U16 [R3+UR4+0x11000], R92 ;  /* 0x0110005c03007988 */ /* 0x0005e80008000404 */
[----:B-1----:R-:W3:Y:S04]  /*1f240*/  LDL.LU R90, [R1+0x2310] ;  /* 0x00231000015a7983 */ /* 0x002ee80000300800 */
[----:B----4-:R-:W4:Y:S04]  /*1f250*/  LDL.LU R91, [R1+0x230c] ;  /* 0x00230c00015b7983 */ /* 0x010f280000300800 */
[----:B--2---:R-:W2:Y:S04]  /*1f260*/  LDL.LU R92, [R1+0x2308] ;  /* 0x00230800015c7983 */ /* 0x004ea80000300800 */
[----:B------:R1:W-:Y:S04]  /*1f270*/  STS.U16 [R3+UR4+0x15000], R93 ;  /* 0x0150005d03007988 */ /* 0x0003e80008000404 */
[----:B------:R1:W-:Y:S04]  /*1f280*/  STS.U16 [R3+UR4+0x11400], R94 ;  /* 0x0114005e03007988 */ /* 0x0003e80008000404 */
[----:B------:R1:W-:Y:S04]  /*1f290*/  STS.U16 [R3+UR4+0x15400], R95 ;  /* 0x0154005f03007988 */ /* 0x0003e80008000404 */
[----:B-1----:R-:W3:Y:S04]  /*1f2a0*/  LDL.LU R93, [R1+0x2304] ;  /* 0x00230400015d7983 */ /* 0x002ee80000300800 */
[----:B------:R-:W4:Y:S04]  /*1f2b0*/  LDL.LU R94, [R1+0x2300] ;  /* 0x00230000015e7983 */ /* 0x000f280000300800 */
[----:B------:R-:W2:Y:S04]  /*1f2c0*/  LDL.LU R95, [R1+0x22fc] ;  /* 0x0022fc00015f7983 */ /* 0x000ea80000300800 */
[----:B------:R-:W-:Y:S04]  /*1f2d0*/  STS.U16 [R3+UR4+0x11800], R244 ;  /* 0x011800f403007988 */ /* 0x000fe80008000404 */
[----:B------:R-:W-:Y:S04]  /*1f2e0*/  STS.U16 [R3+UR4+0x15800], R243 ;  /* 0x015800f303007988 */ /* 0x000fe80008000404 */
[----:B------:R-:W-:Y:S04]  /*1f2f0*/  STS.U16 [R3+UR4+0x11c00], R228 ;  /* 0x011c00e403007988 */ /* 0x000fe80008000404 */
[----:B------:R-:W-:Y:S04]  /*1f300*/  STS.U16 [R3+UR4+0x15c00], R227 ;  /* 0x015c00e303007988 */ /* 0x000fe80008000404 */
[----:B------:R1:W-:Y:S01]  /*1f310*/  STL [R1+0x1b88], R3 ;  /* 0x001b880301007387 */ /* 0x0003e20000100800 */
[----:B0-----:R-:W-:-:S04]  /*1f320*/  @!P1 LOP3.LUT R15, R15, R14, RZ, 0x3c, !PT ;  /* 0x0000000e0f0f9212 */ /* 0x001fc800078e3cff */
[----:B------:R-:W-:-:S04]  /*1f330*/  @!P1 LOP3.LUT R14, R15, R14, RZ, 0x3c, !PT ;  /* 0x0000000e0f0e9212 */ /* 0x000fc800078e3cff */
[----:B------:R-:W-:-:S05]  /*1f340*/  @!P1 LOP3.LUT R15, R15, R14, RZ, 0x3c, !PT ;  /* 0x0000000e0f0f9212 */ /* 0x000fca00078e3cff */
[----:B------:R0:W3:Y:S02]  /*1f350*/  @!P1 LDG.E.U16 R7, desc[UR8][R14.64] ;  /* 0x000000080e079981 */ /* 0x0000e4000c1e1500 */
[----:B0-----:R-:W-:Y:S02]  /*1f360*/  LOP3.LUT R15, R3, 0x10, RZ, 0x3c, !PT ;  /* 0x00000010030f7812 */ /* 0x001fe400078e3cff */
[----:B-1----:R-:W0:Y:S03]  /*1f370*/  S2R R3, SR_TID.X ;  /* 0x0000000000037919 */ /* 0x002e260000002100 */
[----:B------:R1:W-:Y:S04]  /*1f380*/  STS.U16 [R15+UR4+0x10080], R96 ;  /* 0x010080600f007988 */ /* 0x0003e80008000404 */
[----:B------:R4:W-:Y:S04]  /*1f390*/  STS.U16 [R15+UR4+0x14080], R97 ;  /* 0x014080610f007988 */ /* 0x0009e80008000404 */
[----:B------:R2:W-:Y:S04]  /*1f3a0*/  STS.U16 [R15+UR4+0x10480], R98 ;  /* 0x010480620f007988 */ /* 0x0005e80008000404 */
[----:B------:R-:W-:Y:S04]  /*1f3b0*/  STS.U16 [R15+UR4+0x14480], R99 ;  /* 0x014480630f007988 */ /* 0x000fe80008000404 */
        /* <DEDUP_REMOVED lines=8> */
[----:B-1----:R-:W3:Y:S04]  /*1f440*/  LDL.LU R96, [R1+0x22f8] ;  /* 0x0022f80001607983 */ /* 0x002ee80000300800 */
[----:B------:R0:W-:Y:S04]  /*1f450*/  STS.U16 [R15+UR4+0x11880], R242 ;  /* 0x011880f20f007988 */ /* 0x0001e80008000404 */
[----:B----4-:R-:W4:Y:S04]  /*1f460*/  LDL.LU R97, [R1+0x22f4] ;  /* 0x0022f40001617983 */ /* 0x010f280000300800 */
[----:B--2---:R-:W2:Y:S01]  /*1f470*/  LDL.LU R98, [R1+0x22f0] ;  /* 0x0022f00001627983 */ /* 0x004ea20000300800 */
[----:B0-----:R-:W-:-:S03]  /*1f480*/  IMAD.SHL.U32 R15, R3, 0x2, RZ ;  /* 0x00000002030f7824 */ /* 0x001fc600078e00ff */
[----:B------:R-:W3:Y:S01]  /*1f490*/  LDL.LU R99, [R1+0x22ec] ;  /* 0x0022ec0001637983 */ /* 0x000ee20000300800 */
[----:B------:R-:W-:-:S03]  /*1f4a0*/  LOP3.LUT R14, R3, 0x40, RZ, 0xc0, !PT ;  /* 0x00000040030e7812 */ /* 0x000fc600078ec0ff */
[----:B------:R-:W4:Y:S01]  /*1f4b0*/  LDL.LU R100, [R1+0x22e8] ;  /* 0x0022e80001647983 */ /* 0x000f220000300800 */
[----:B------:R-:W-:-:S03]  /*1f4c0*/  LOP3.LUT R15, R15, 0x7e, RZ, 0xc0, !PT ;  /* 0x0000007e0f0f7812 */ /* 0x000fc600078ec0ff */
[----:B------:R-:W2:Y:S04]  /*1f4d0*/  LDL.LU R101, [R1+0x22e4] ;  /* 0x0022e40001657983 */ /* 0x000ea80000300800 */
[----:B------:R-:W3:Y:S04]  /*1f4e0*/  LDL.LU R102, [R1+0x22e0] ;  /* 0x0022e00001667983 */ /* 0x000ee80000300800 */
[----:B------:R-:W4:Y:S01]  /*1f4f0*/  LDL.LU R103, [R1+0x22dc] ;  /* 0x0022dc0001677983 */ /* 0x000f220000300800 */
[----:B------:R-:W-:-:S03]  /*1f500*/  IMAD R14, R14, 0x80, R15 ;  /* 0x000000800e0e7824 */ /* 0x000fc600078e020f */
[----:B------:R-:W2:Y:S04]  /*1f510*/  LDL.LU R104, [R1+0x22d8] ;  /* 0x0022d80001687983 */ /* 0x000ea80000300800 */
[----:B------:R-:W3:Y:S04]  /*1f520*/  LDL.LU R106, [R1+0x22d4] ;  /* 0x0022d400016a7983 */ /* 0x000ee80000300800 */
[----:B------:R-:W3:Y:S04]  /*1f530*/  LDL.LU R107, [R1+0x22d0] ;  /* 0x0022d000016b7983 */ /* 0x000ee80000300800 */
[----:B------:R-:W3:Y:S04]  /*1f540*/  LDL.LU R108, [R1+0x22cc] ;  /* 0x0022cc00016c7983 */ /* 0x000ee80000300800 */
[----:B------:R-:W4:Y:S01]  /*1f550*/  LDL R15, [R1+0x1b78] ;  /* 0x001b7800010f7983 */ /* 0x000f220000100800 */
[----:B------:R-:W-:-:S03]  /*1f560*/  LOP3.LUT R14, R14, 0x20, RZ, 0x3c, !PT ;  /* 0x000000200e0e7812 */ /* 0x000fc600078e3cff */
[----:B----4-:R-:W-:Y:S04]  /*1f570*/  STS.U16 [R15+UR4+0x15880], R241 ;  /* 0x015880f10f007988 */ /* 0x010fe80008000404 */
[----:B------:R-:W-:Y:S04]  /*1f580*/  STS.U16 [R15+UR4+0x11c80], R226 ;  /* 0x011c80e20f007988 */ /* 0x000fe80008000404 */
[----:B------:R-:W-:Y:S04]  /*1f590*/  STS.U16 [R15+UR4+0x15c80], R225 ;  /* 0x015c80e10f007988 */ /* 0x000fe80008000404 */
        /* <DEDUP_REMOVED lines=11> */
[----:B------:R1:W-:Y:S04]  /*1f650*/  STS.U16 [R14+UR4+0x15500], R144 ;  /* 0x015500900e007988 */ /* 0x0003e80008000404 */
[----:B0-----:R-:W4:Y:S01]  /*1f660*/  LDL.LU R109, [R1+0x22c8] ;  /* 0x0022c800016d7983 */ /* 0x001f220000300800 */
[C---:B-1----:R-:W-:Y:S01]  /*1f670*/  IMAD.SHL.U32 R144, R3.reuse, 0x2, RZ ;  /* 0x0000000203907824 */ /* 0x042fe200078e00ff */
[----:B------:R-:W-:-:S02]  /*1f680*/  LOP3.LUT R3, R3, 0x40, RZ, 0xc0, !PT ;  /* 0x0000004003037812 */ /* 0x000fc400078ec0ff */
[----:B------:R-:W-:Y:S02]  /*1f690*/  STS.U16 [R14+UR4+0x11900], R240 ;  /* 0x011900f00e007988 */ /* 0x000fe40008000404 */
[----:B------:R-:W-:Y:S02]  /*1f6a0*/  LOP3.LUT R144, R144, 0x7e, RZ, 0xc0, !PT ;  /* 0x0000007e90907812 */ /* 0x000fe400078ec0ff */
[----:B------:R-:W4:Y:S03]  /*1f6b0*/  LDL.LU R110, [R1+0x22c4] ;  /* 0x0022c400016e7983 */ /* 0x000f260000300800 */
[----:B------:R-:W-:Y:S01]  /*1f6c0*/  IMAD R3, R3, 0x80, R144 ;  /* 0x0000008003037824 */ /* 0x000fe200078e0290 */
[----:B------:R-:W-:Y:S04]  /*1f6d0*/  STS.U16 [R14+UR4+0x15900], R239 ;  /* 0x015900ef0e007988 */ /* 0x000fe80008000404 */
[----:B------:R-:W-:Y:S01]  /*1f6e0*/  LOP3.LUT R3, R3, 0x30, RZ, 0x3c, !PT ;  /* 0x0000003003037812 */ /* 0x000fe200078e3cff */
        /* <DEDUP_REMOVED lines=12> */
[----:B------:R-:W4:Y:S01]  /*1f7b0*/  LDL.LU R111, [R1+0x22c0] ;  /* 0x0022c000016f7983 */ /* 0x000f220000300800 */
[----:B--2---:R-:W-:-:S02]  /*1f7c0*/  PRMT R104, RZ, 0x7610, R104 ;  /* 0x00007610ff687816 */ /* 0x004fc40000000068 */
[----:B------:R-:W-:Y:S02]  /*1f7d0*/  PRMT R77, RZ, 0x7610, R77 ;  /* 0x00007610ff4d7816 */ /* 0x000fe4000000004d */
[----:B------:R-:W-:Y:S01]  /*1f7e0*/  PRMT R76, RZ, 0x7610, R76 ;  /* 0x00007610ff4c7816 */ /* 0x000fe2000000004c */
[----:B0-----:R-:W0:Y:S01]  /*1f7f0*/  S2R R147, SR_TID.X ;  /* 0x0000000000937919 */ /* 0x001e220000002100 */
[----:B------:R-:W-:Y:S02]  /*1f800*/  PRMT R103, RZ, 0x7610, R103 ;  /* 0x00007610ff677816 */ /* 0x000fe40000000067 */
[----:B------:R-:W-:Y:S01]  /*1f810*/  PRMT R75, RZ, 0x7610, R75 ;  /* 0x00007610ff4b7816 */ /* 0x000fe2000000004b */
[----:B------:R-:W-:Y:S01]  /*1f820*/  STS.U16 [R3+UR4+0x11580], R146 ;  /* 0x0115809203007988 */ /* 0x000fe20008000404 */
[----:B---3--:R-:W-:Y:S02]  /*1f830*/  PRMT R102, RZ, 0x7610, R102 ;  /* 0x00007610ff667816 */ /* 0x008fe40000000066 */
[----:B------:R-:W-:Y:S01]  /*1f840*/  PRMT R74, RZ, 0x7610, R74 ;  /* 0x00007610ff4a7816 */ /* 0x000fe2000000004a */
[----:B------:R-:W-:Y:S01]  /*1f850*/  STS.U16 [R3+UR4+0x15580], R145 ;  /* 0x0155809103007988 */ /* 0x000fe20008000404 */
[----:B------:R-:W-:-:S02]  /*1f860*/  PRMT R101, RZ, 0x7610, R101 ;  /* 0x00007610ff657816 */ /* 0x000fc40000000065 */
[----:B------:R-:W-:Y:S01]  /*1f870*/  PRMT R73, RZ, 0x7610, R73 ;  /* 0x00007610ff497816 */ /* 0x000fe20000000049 */
[----:B------:R-:W-:Y:S01]  /*1f880*/  STS.U16 [R3+UR4+0x11980], R238 ;  /* 0x011980ee03007988 */ /* 0x000fe20008000404 */
[----:B------:R-:W-:Y:S02]  /*1f890*/  PRMT R100, RZ, 0x7610, R100 ;  /* 0x00007610ff647816 */ /* 0x000fe40000000064 */
[----:B------:R-:W-:Y:S01]  /*1f8a0*/  PRMT R72, RZ, 0x7610, R72 ;  /* 0x00007610ff487816 */ /* 0x000fe20000000048 */
[----:B------:R-:W2:Y:S01]  /*1f8b0*/  LDL.LU R112, [R1+0x22bc] ;  /* 0x0022bc0001707983 */ /* 0x000ea20000300800 */
[----:B------:R-:W-:Y:S02]  /*1f8c0*/  PRMT R99, RZ, 0x7610, R99 ;  /* 0x00007610ff637816 */ /* 0x000fe40000000063 */
[----:B------:R-:W-:Y:S02]  /*1f8d0*/  PRMT R71, RZ, 0x7610, R71 ;  /* 0x00007610ff477816 */ /* 0x000fe40000000047 */
[----:B------:R-:W-:-:S02]  /*1f8e0*/  PRMT R70, RZ, 0x7610, R70 ;  /* 0x00007610ff467816 */ /* 0x000fc40000000046 */
[----:B------:R-:W-:Y:S02]  /*1f8f0*/  PRMT R69, RZ, 0x7610, R69 ;  /* 0x00007610ff457816 */ /* 0x000fe40000000045 */
[----:B------:R-:W-:Y:S02]  /*1f900*/  PRMT R68, RZ, 0x7610, R68 ;  /* 0x00007610ff447816 */ /* 0x000fe40000000044 */
[----:B------:R-:W-:Y:S02]  /*1f910*/  PRMT R67, RZ, 0x7610, R67 ;  /* 0x00007610ff437816 */ /* 0x000fe40000000043 */
[----:B------:R-:W-:Y:S02]  /*1f920*/  PRMT R66, RZ, 0x7610, R66 ;  /* 0x00007610ff427816 */ /* 0x000fe40000000042 */
[----:B------:R-:W-:Y:S01]  /*1f930*/  PRMT R65, RZ, 0x7610, R65 ;  /* 0x00007610ff417816 */ /* 0x000fe20000000041 */
[C---:B0-----:R-:W-:Y:S01]  /*1f940*/  IMAD.SHL.U32 R15, R147.reuse, 0x2, RZ ;  /* 0x00000002930f7824 */ /* 0x041fe200078e00ff */
[----:B------:R-:W-:Y:S01]  /*1f950*/  LOP3.LUT R14, R147, 0x40, RZ, 0xc0, !PT ;  /* 0x00000040930e7812 */ /* 0x000fe200078ec0ff */
[----:B------:R-:W-:Y:S01]  /*1f960*/  STS.U16 [R3+UR4+0x15980], R237 ;  /* 0x015980ed03007988 */ /* 0x000fe20008000404 */
[----:B------:R-:W-:-:S02]  /*1f970*/  PRMT R98, RZ, 0x7610, R98 ;  /* 0x00007610ff627816 */ /* 0x000fc40000000062 */
[----:B------:R-:W-:Y:S01]  /*1f980*/  PRMT R64, RZ, 0x7610, R64 ;  /* 0x00007610ff407816 */ /* 0x000fe20000000040 */
[----:B------:R-:W3:Y:S01]  /*1f990*/  LDL.LU R113, [R1+0x22b8] ;  /* 0x0022b80001717983 */ /* 0x000ee20000300800 */
[----:B------:R-:W-:Y:S02]  /*1f9a0*/  LOP3.LUT R15, R15, 0x7e, RZ, 0xc0, !PT ;  /* 0x0000007e0f0f7812 */ /* 0x000fe400078ec0ff */
[----:B------:R-:W-:Y:S01]  /*1f9b0*/  PRMT R63, RZ, 0x7610, R63 ;  /* 0x00007610ff3f7816 */ /* 0x000fe2000000003f */
[----:B------:R-:W-:Y:S01]  /*1f9c0*/  STS.U16 [R3+UR4+0x11d80], R222 ;  /* 0x011d80de03007988 */ /* 0x000fe20008000404 */
[----:B------:R-:W-:Y:S01]  /*1f9d0*/  PRMT R97, RZ, 0x7610, R97 ;  /* 0x00007610ff617816 */ /* 0x000fe20000000061 */
[----:B------:R-:W-:Y:S01]  /*1f9e0*/  IMAD R14, R14, 0x80, R15 ;  /* 0x000000800e0e7824 */ /* 0x000fe200078e020f */
[----:B------:R-:W-:Y:S01]  /*1f9f0*/  PRMT R96, RZ, 0x7610, R96 ;  /* 0x00007610ff607816 */ /* 0x000fe20000000060 */
[----:B------:R-:W2:Y:S01]  /*1fa00*/  LDL.LU R114, [R1+0x22b4] ;  /* 0x0022b40001727983 */ /* 0x000ea20000300800 */
[----:B------:R-:W-:-:S02]  /*1fa10*/  PRMT R95, RZ, 0x7610, R95 ;  /* 0x00007610ff5f7816 */ /* 0x000fc4000000005f */
[----:B------:R-:W-:Y:S01]  /*1fa20*/  PRMT R62, RZ, 0x7610, R62 ;  /* 0x00007610ff3e7816 */ /* 0x000fe2000000003e */
[----:B------:R0:W-:Y:S01]  /*1fa30*/  STS.U16 [R3+UR4+0x15d80], R221 ;  /* 0x015d80dd03007988 */ /* 0x0001e20008000404 */
[----:B------:R-:W-:Y:S01]  /*1fa40*/  LOP3.LUT R14, R14, 0x40, RZ, 0x3c, !PT ;  /* 0x000000400e0e7812 */ /* 0x000fe200078e3cff */
[----:B------:R-:W-:Y:S01]  /*1fa50*/  IMAD.SHL.U32 R15, R147, 0x2, RZ ;  /* 0x00000002930f7824 */ /* 0x000fe200078e00ff */
[----:B------:R-:W-:Y:S01]  /*1fa60*/  PRMT R94, RZ, 0x7610, R94 ;  /* 0x00007610ff5e7816 */ /* 0x000fe2000000005e */
[----:B------:R-:W3:Y:S01]  /*1fa70*/  LDL.LU R115, [R1+0x22b0] ;  /* 0x0022b00001737983 */ /* 0x000ee20000300800 */
[----:B------:R-:W-:Y:S02]  /*1fa80*/  PRMT R93, RZ, 0x7610, R93 ;  /* 0x00007610ff5d7816 */ /* 0x000fe4000000005d */
[----:B------:R-:W-:Y:S01]  /*1fa90*/  PRMT R88, RZ, 0x7610, R88 ;  /* 0x00007610ff587816 */ /* 0x000fe20000000058 */
[----:B------:R-:W-:Y:S01]  /*1faa0*/  STS.U16 [R14+UR4+0x10200], R143 ;  /* 0x0102008f0e007988 */ /* 0x000fe20008000404 */
[----:B------:R-:W-:-:S02]  /*1fab0*/  PRMT R92, RZ, 0x7610, R92 ;  /* 0x00007610ff5c7816 */ /* 0x000fc4000000005c */
[----:B------:R-:W-:Y:S01]  /*1fac0*/  PRMT R61, RZ, 0x7610, R61 ;  /* 0x00007610ff3d7816 */ /* 0x000fe2000000003d */
[----:B------:R-:W-:Y:S01]  /*1fad0*/  STS.U16 [R14+UR4+0x14200], R142 ;  /* 0x0142008e0e007988 */ /* 0x000fe20008000404 */
[----:B------:R-:W-:Y:S02]  /*1fae0*/  PRMT R91, RZ, 0x7610, R91 ;  /* 0x00007610ff5b7816 */ /* 0x000fe4000000005b */
[----:B------:R-:W-:Y:S01]  /*1faf0*/  PRMT R87, RZ, 0x7610, R87 ;  /* 0x00007610ff577816 */ /* 0x000fe20000000057 */
[----:B------:R-:W-:Y:S01]  /*1fb00*/  STS.U16 [R14+UR4+0x10600], R141 ;  /* 0x0106008d0e007988 */ /* 0x000fe20008000404 */
        /* <DEDUP_REMOVED lines=20> */
[----:B------:R1:W-:Y:S01]  /*1fc50*/  STS.U16 [R14+UR4+0x15200], R50 ;  /* 0x015200320e007988 */ /* 0x0003e20008000404 */
[----:B0-----:R-:W-:-:S02]  /*1fc60*/  LOP3.LUT R3, R147, 0x40, RZ, 0xc0, !PT ;  /* 0x0000004093037812 */ /* 0x001fc400078ec0ff */
[----:B------:R-:W-:Y:S01]  /*1fc70*/  PRMT R54, RZ, 0x7610, R54 ;  /* 0x00007610ff367816 */ /* 0x000fe20000000036 */
[----:B------:R-:W2:Y:S01]  /*1fc80*/  LDL.LU R116, [R1+0x22ac] ;  /* 0x0022ac0001747983 */ /* 0x000ea20000300800 */
[----:B----4-:R-:W-:Y:S01]  /*1fc90*/  PRMT R110, RZ, 0x7610, R110 ;  /* 0x00007610ff6e7816 */ /* 0x010fe2000000006e */
[----:B-1----:R-:W-:Y:S02]  /*1fca0*/  IMAD.SHL.U32 R50, R147, 0x2, RZ ;  /* 0x0000000293327824 */ /* 0x002fe400078e00ff */
[----:B------:R-:W-:Y:S01]  /*1fcb0*/  STS.U16 [R14+UR4+0x11600], R252 ;  /* 0x011600fc0e007988 */ /* 0x000fe20008000404 */
[----:B------:R-:W-:Y:S02]  /*1fcc0*/  PRMT R109, RZ, 0x7610, R109 ;  /* 0x00007610ff6d7816 */ /* 0x000fe4000000006d */
[----:B------:R-:W-:Y:S01]  /*1fcd0*/  PRMT R80, RZ, 0x7610, R80 ;  /* 0x00007610ff507816 */ /* 0x000fe20000000050 */
[----:B------:R-:W4:Y:S01]  /*1fce0*/  LDL.LU R117, [R1+0x22a8] ;  /* 0x0022a80001757983 */ /* 0x000f220000300800 */
[----:B------:R-:W-:-:S02]  /*1fcf0*/  LOP3.LUT R50, R50, 0x7e, RZ, 0xc0, !PT ;  /* 0x0000007e32327812 */ /* 0x000fc400078ec0ff */
[----:B------:R-:W-:Y:S01]  /*1fd00*/  PRMT R53, RZ, 0x7610, R53 ;  /* 0x00007610ff357816 */ /* 0x000fe20000000035 */
[----:B------:R-:W-:Y:S01]  /*1fd10*/  STS.U16 [R14+UR4+0x15600], R251 ;  /* 0x015600fb0e007988 */ /* 0x000fe20008000404 */
[----:B------:R-:W-:Y:S01]  /*1fd20*/  PRMT R108, RZ, 0x7610, R108 ;  /* 0x00007610ff6c7816 */ /* 0x000fe2000000006c */
[----:B------:R-:W-:Y:S01]  /*1fd30*/  IMAD R3, R3, 0x80, R50 ;  /* 0x0000008003037824 */ /* 0x000fe200078e0232 */
[----:B------:R-:W-:Y:S01]  /*1fd40*/  PRMT R107, RZ, 0x7610, R107 ;  /* 0x00007610ff6b7816 */ /* 0x000fe2000000006b */
[----:B------:R-:W-:Y:S01]  /*1fd50*/  STS.U16 [R14+UR4+0x11a00], R236 ;  /* 0x011a00ec0e007988 */ /* 0x000fe20008000404 */
[----:B------:R-:W-:Y:S02]  /*1fd60*/  PRMT R79, RZ, 0x7610, R79 ;  /* 0x00007610ff4f7816 */ /* 0x000fe4000000004f */
[----:B------:R-:W-:Y:S01]  /*1fd70*/  PRMT R52, RZ, 0x7610, R52 ;  /* 0x00007610ff347816 */ /* 0x000fe20000000034 */
[----:B------:R-:W3:Y:S01]  /*1fd80*/  LDL.LU R118, [R1+0x22a4] ;  /* 0x0022a40001767983 */ /* 0x000ee20000300800 */
[----:B------:R-:W-:-:S02]  /*1fd90*/  LOP3.LUT R3, R3, 0x50, RZ, 0x3c, !PT ;  /* 0x0000005003037812 */ /* 0x000fc400078e3cff */
[----:B------:R-:W-:Y:S01]  /*1fda0*/  PRMT R78, RZ, 0x7610, R78 ;  /* 0x00007610ff4e7816 */ /* 0x000fe2000000004e */
[----:B------:R-:W-:Y:S01]  /*1fdb0*/  STS.U16 [R14+UR4+0x15a00], R235 ;  /* 0x015a00eb0e007988 */ /* 0x000fe20008000404 */
[----:B------:R-:W-:Y:S02]  /*1fdc0*/  LOP3.LUT R15, R15, 0x7e, RZ, 0xc0, !PT ;  /* 0x0000007e0f0f7812 */ /* 0x000fe400078ec0ff */
[----:B------:R-:W-:Y:S01]  /*1fdd0*/  PRMT R51, RZ, 0x7610, R51 ;  /* 0x00007610ff337816 */ /* 0x000fe20000000033 */
[----:B------:R-:W-:Y:S01]  /*1fde0*/  STS.U16 [R14+UR4+0x11e00], R220 ;  /* 0x011e00dc0e007988 */ /* 0x000fe20008000404 */
[----:B------:R-:W-:Y:S01]  /*1fdf0*/  PRMT R106, RZ, 0x7610, R106 ;  /* 0x00007610ff6a7816 */ /* 0x000fe2000000006a */
[----:B------:R-:W-:Y:S01]  /*1fe00*/  UMOV UR48, UR44 ;  /* 0x0000002c00307c82 */ /* 0x000fe20008000000 */
[----:B------:R-:W-:Y:S01]  /*1fe10*/  PRMT R244, RZ, 0x7610, R244 ;  /* 0x00007610fff47816 */ /* 0x000fe200000000f4 */
[----:B------:R0:W-:Y:S01]  /*1fe20*/  STS.U16 [R14+UR4+0x15e00], R219 ;  /* 0x015e00db0e007988 */ /* 0x0001e20008000404 */
[----:B------:R-:W-:Y:S01]  /*1fe30*/  PRMT R243, RZ, 0x7610, R243 ;  /* 0x00007610fff37816 */ /* 0x000fe200000000f3 */
[----:B------:R-:W-:Y:S01]  /*1fe40*/  UMOV UR49, UR45 ;  /* 0x0000002d00317c82 */ /* 0x000fe20008000000 */
[----:B------:R-:W-:Y:S01]  /*1fe50*/  PRMT R242, RZ, 0x7610, R242 ;  /* 0x00007610fff27816 */ /* 0x000fe200000000f2 */
[----:B------:R-:W-:Y:S01]  /*1fe60*/  STS.U16 [R3+UR4+0x10280], R134 ;  /* 0x0102808603007988 */ /* 0x000fe20008000404 */
[----:B------:R-:W-:Y:S01]  /*1fe70*/  PRMT R241, RZ, 0x7610, R241 ;  /* 0x00007610fff17816 */ /* 0x000fe200000000f1 */
[----:B------:R-:W-:Y:S01]  /*1fe80*/  UMOV UR12, UR24 ;  /* 0x00000018000c7c82 */ /* 0x000fe20008000000 */
[----:B------:R-:W-:Y:S01]  /*1fe90*/  PRMT R240, RZ, 0x7610, R240 ;  /* 0x00007610fff07816 */ /* 0x000fe200000000f0 */
[----:B------:R-:W-:Y:S01]  /*1fea0*/  STS.U16 [R3+UR4+0x14280], R133 ;  /* 0x0142808503007988 */ /* 0x000fe20008000404 */
[----:B------:R-:W-:Y:S01]  /*1feb0*/  PRMT R239, RZ, 0x7610, R239 ;  /* 0x00007610ffef7816 */ /* 0x000fe200000000ef */
[----:B------:R-:W-:Y:S01]  /*1fec0*/  UMOV UR13, UR25 ;  /* 0x00000019000d7c82 */ /* 0x000fe20008000000 */
[C---:B0-----:R-:W-:Y:S01]  /*1fed0*/  LOP3.LUT R14, R147.reuse, 0x40, RZ, 0xc0, !PT ;  /* 0x00000040930e7812 */ /* 0x041fe200078ec0ff */
[----:B------:R-:W-:Y:S01]  /*1fee0*/  STS.U16 [R3+UR4+0x10680], R132 ;  /* 0x0106808403007988 */ /* 0x000fe20008000404 */
[----:B------:R-:W-:Y:S01]  /*1fef0*/  PRMT R228, RZ, 0x7610, R228 ;  /* 0x00007610ffe47816 */ /* 0x000fe200000000e4 */
[----:B------:R-:W-:Y:S01]  /*1ff00*/  UMOV UR16, UR28 ;  /* 0x0000001c00107c82 */ /* 0x000fe20008000000 */
[----:B------:R-:W-:Y:S01]  /*1ff10*/  PRMT R227, RZ, 0x7610, R227 ;  /* 0x00007610ffe37816 */ /* 0x000fe200000000e3 */
[----:B------:R-:W-:Y:S01]  /*1ff20*/  STS.U16 [R3+UR4+0x14680], R131 ;  /* 0x0146808303007988 */ /* 0x000fe20008000404 */
[----:B------:R-:W-:Y:S01]  /*1ff30*/  IMAD R14, R14, 0x80, R15 ;  /* 0x000000800e0e7824 */ /* 0x000fe200078e020f */
[----:B------:R-:W-:Y:S01]  /*1ff40*/  PRMT R226, RZ, 0x7610, R226 ;  /* 0x00007610ffe27816 */ /* 0x000fe200000000e2 */
[----:B------:R-:W-:Y:S01]  /*1ff50*/  UMOV UR17, UR29 ;  /* 0x0000001d00117c82 */ /* 0x000fe20008000000 */
[----:B------:R-:W-:Y:S01]  /*1ff60*/  STS.U16 [R3+UR4+0x10a80], R130 ;  /* 0x010a808203007988 */ /* 0x000fe20008000404 */
[----:B------:R-:W-:Y:S01]  /*1ff70*/  PRMT R225, RZ, 0x7610, R225 ;  /* 0x00007610ffe17816 */ /* 0x000fe200000000e1 */
[----:B------:R-:W-:Y:S01]  /*1ff80*/  UMOV UR20, UR32 ;  /* 0x0000002000147c82 */ /* 0x000fe20008000000 */
[----:B------:R-:W-:Y:S01]  /*1ff90*/  PRMT R224, RZ, 0x7610, R224 ;  /* 0x00007610ffe07816 */ /* 0x000fe200000000e0 */
[----:B------:R-:W-:Y:S01]  /*1ffa0*/  STS.U16 [R3+UR4+0x14a80], R129 ;  /* 0x014a808103007988 */ /* 0x000fe20008000404 */
[----:B------:R-:W-:Y:S01]  /*1ffb0*/  PRMT R223, RZ, 0x7610, R223 ;  /* 0x00007610ffdf7816 */ /* 0x000fe200000000df */
[----:B------:R-:W-:Y:S01]  /*1ffc0*/  UMOV UR21, UR33 ;  /* 0x0000002100157c82 */ /* 0x000fe20008000000 */
[----:B------:R-:W-:Y:S01]  /*1ffd0*/  UIADD3.64 UR40, UR24, 0x180, URZ ;  /* 0x0000018018287897 */ /* 0x000fe2000fffe03f */
[----:B------:R-:W-:Y:S01]  /*1ffe0*/  STS.U16 [R3+UR4+0x10e80], R128 ;  /* 0x010e808003007988 */ /* 0x000fe20008000404 */
[----:B------:R-:W-:Y:S01]  /*1fff0*/  UMOV UR42, UR46 ;  /* 0x0000002e002a7c82 */ /* 0x000fe20008000000 */
[----:B------:R-:W-:Y:S01]  /*20000*/  UMOV UR43, UR47 ;  /* 0x0000002f002b7c82 */ /* 0x000fe20008000000 */
[----:B------:R-:W-:Y:S01]  /*20010*/  UIADD3.64 UR36, UR24, 0x200, URZ ;  /* 0x0000020018247897 */ /* 0x000fe2000fffe03f */
[----:B------:R-:W-:Y:S01]  /*20020*/  STS.U16 [R3+UR4+0x14e80], R127 ;  /* 0x014e807f03007988 */ /* 0x000fe20008000404 */
[----:B------:R-:W-:Y:S01]  /*20030*/  LOP3.LUT R14, R14, 0x60, RZ, 0x3c, !PT ;  /* 0x000000600e0e7812 */ /* 0x000fe200078e3cff */
[----:B------:R-:W-:Y:S01]  /*20040*/  UMOV UR38, UR26 ;  /* 0x0000001a00267c82 */ /* 0x000fe20008000000 */
[----:B------:R-:W-:Y:S01]  /*20050*/  UMOV UR39, UR27 ;  /* 0x0000001b00277c82 */ /* 0x000fe20008000000 */
[----:B------:R-:W-:Y:S01]  /*20060*/  STS.U16 [R3+UR4+0x11280], R126 ;  /* 0x0112807e03007988 */ /* 0x000fe20008000404 */
[----:B------:R-:W0:Y:S03]  /*20070*/  LDC R12, c[0x0][0x238] ;  /* 0x00008e00ff0c7b82 */ /* 0x000e260000000800 */
[----:B------:R-:W-:Y:S04]  /*20080*/  STS.U16 [R3+UR4+0x15280], R105 ;  /* 0x0152806903007988 */ /* 0x000fe80008000404 */
[----:B------:R-:W-:Y:S04]  /*20090*/  STS.U16 [R3+UR4+0x11680], R250 ;  /* 0x011680fa03007988 */ /* 0x000fe80008000404 */
[----:B------:R-:W-:Y:S04]  /*200a0*/  STS.U16 [R3+UR4+0x15680], R249 ;  /* 0x015680f903007988 */ /* 0x000fe80008000404 */
[----:B------:R-:W-:Y:S04]  /*200b0*/  STS.U16 [R3+UR4+0x11a80], R234 ;  /* 0x011a80ea03007988 */ /* 0x000fe80008000404 */
        /* <DEDUP_REMOVED lines=12> */
[----:B------:R0:W-:Y:S01]  /*20180*/  STS.U16 [R14+UR4+0x15300], R4 ;  /* 0x015300040e007988 */ /* 0x0001e20008000404 */
[----:B-1----:R-:W-:-:S03]  /*20190*/  LOP3.LUT R3, R147, 0x40, RZ, 0xc0, !PT ;  /* 0x0000004093037812 */ /* 0x002fc600078ec0ff */
[----:B------:R-:W2:Y:S04]  /*201a0*/  LDL.LU R119, [R1+0x22a0] ;  /* 0x0022a00001777983 */ /* 0x000ea80000300800 */
[----:B------:R-:W4:Y:S01]  /*201b0*/  LDL.LU R120, [R1+0x229c] ;  /* 0x00229c0001787983 */ /* 0x000f220000300800 */
[----:B0-----:R-:W-:-:S03]  /*201c0*/  IMAD.SHL.U32 R4, R147, 0x2, RZ ;  /* 0x0000000293047824 */ /* 0x001fc600078e00ff */
[----:B------:R-:W3:Y:S02]  /*201d0*/  LDL.LU R121, [R1+0x2298] ;  /* 0x0022980001797983 */ /* 0x000ee40000300800 */
[----:B------:R-:W-:Y:S02]  /*201e0*/  LOP3.LUT R4, R4, 0x7e, RZ, 0xc0, !PT ;  /* 0x0000007e04047812 */ /* 0x000fe400078ec0ff */
[----:B------:R-:W2:Y:S03]  /*201f0*/  LDL.LU R122, [R1+0x2294] ;  /* 0x00229400017a7983 */ /* 0x000ea60000300800 */
[----:B------:R-:W-:Y:S01]  /*20200*/  IMAD R3, R3, 0x80, R4 ;  /* 0x0000008003037824 */ /* 0x000fe200078e0204 */
[----:B------:R-:W-:Y:S04]  /*20210*/  STS.U16 [R14+UR4+0x11700], R248 ;  /* 0x011700f80e007988 */ /* 0x000fe80008000404 */
[----:B------:R-:W4:Y:S01]  /*20220*/  LDL.LU R123, [R1+0x2290] ;  /* 0x00229000017b7983 */ /* 0x000f220000300800 */
[----:B------:R-:W-:-:S03]  /*20230*/  LOP3.LUT R3, R3, 0x70, RZ, 0x3c, !PT ;  /* 0x0000007003037812 */ /* 0x000fc600078e3cff */
[----:B------:R-:W-:Y:S04]  /*20240*/  STS.U16 [R14+UR4+0x15700], R247 ;  /* 0x015700f70e007988 */ /* 0x000fe80008000404 */
[----:B------:R-:W3:Y:S04]  /*20250*/  LDL.LU R124, [R1+0x228c] ;  /* 0x00228c00017c7983 */ /* 0x000ee80000300800 */
[----:B------:R-:W-:Y:S04]  /*20260*/  STS.U16 [R14+UR4+0x11b00], R232 ;  /* 0x011b00e80e007988 */ /* 0x000fe80008000404 */
[----:B------:R-:W2:Y:S04]  /*20270*/  LDL.LU R125, [R1+0x2288] ;  /* 0x00228800017d7983 */ /* 0x000ea80000300800 */
[----:B------:R-:W-:Y:S04]  /*20280*/  STS.U16 [R14+UR4+0x15b00], R231 ;  /* 0x015b00e70e007988 */ /* 0x000fe80008000404 */
[----:B------:R-:W4:Y:S04]  /*20290*/  LDL.LU R2, [R1+0x2284] ;  /* 0x0022840001027983 */ /* 0x000f280000300800 */
[----:B------:R-:W-:Y:S04]  /*202a0*/  STS.U16 [R14+UR4+0x11f00], R216 ;  /* 0x011f00d80e007988 */ /* 0x000fe80008000404 */
[----:B------:R0:W-:Y:S04]  /*202b0*/  STS.U16 [R14+UR4+0x15f00], R215 ;  /* 0x015f00d70e007988 */ /* 0x0001e80008000404 */
[----:B------:R-:W-:Y:S04]  /*202c0*/  STS.U16 [R3+UR4+0x10380], R36 ;  /* 0x0103802403007988 */ /* 0x000fe80008000404 */
[----:B------:R-:W-:Y:S04]  /*202d0*/  STS.U16 [R3+UR4+0x14380], R35 ;  /* 0x0143802303007988 */ /* 0x000fe80008000404 */
[----:B------:R-:W-:Y:S04]  /*202e0*/  STS.U16 [R3+UR4+0x10780], R33 ;  /* 0x0107802103007988 */ /* 0x000fe80008000404 */
[----:B------:R-:W3:Y:S04]  /*202f0*/  LDL.LU R0, [R1+0x2280] ;  /* 0x0022800001007983 */ /* 0x000ee80000300800 */
[----:B------:R-:W-:Y:S04]  /*20300*/  STS.U16 [R3+UR4+0x14780], R30 ;  /* 0x0147801e03007988 */ /* 0x000fe80008000404 */
[----:B------:R1:W-:Y:S04]  /*20310*/  STS.U16 [R3+UR4+0x10b80], R29 ;  /* 0x010b801d03007988 */ /* 0x0003e80008000404 */
[----:B------:R-:W2:Y:S04]  /*20320*/  LDL R15, [R1+0x171c] ;  /* 0x00171c00010f7983 */ /* 0x000ea80000100800 */
[----:B0-----:R-:W2:Y:S04]  /*20330*/  LDL R14, [R1+0x1b34] ;  /* 0x001b3400010e7983 */ /* 0x001ea80000100800 */
[----:B-1----:R-:W3:Y:S04]  /*20340*/  LDL R29, [R1+0x1b30] ;  /* 0x001b3000011d7983 */ /* 0x002ee80000100800 */
[----:B------:R-:W3:Y:S04]  /*20350*/  LDL R35, [R1+0x1718] ;  /* 0x0017180001237983 */ /* 0x000ee80000100800 */
[----:B------:R0:W-:Y:S04]  /*20360*/  STS.U16 [R3+UR4+0x14b80], R28 ;  /* 0x014b801c03007988 */ /* 0x0001e80008000404 */
[----:B------:R-:W3:Y:S04]  /*20370*/  LDL R33, [R1+0x170c] ;  /* 0x00170c0001217983 */ /* 0x000ee80000100800 */
[----:B------:R-:W3:Y:S04]  /*20380*/  LDL R40, [R1+0x1314] ;  /* 0x0013140001287983 */ /* 0x000ee80000100800 */
[----:B0-----:R-:W3:Y:S04]  /*20390*/  LDL R28, [R1+0x1b24] ;  /* 0x001b2400011c7983 */ /* 0x001ee80000100800 */
[----:B------:R-:W3:Y:S04]  /*203a0*/  LDL R39, [R1+0x1b20] ;  /* 0x001b200001277983 */ /* 0x000ee80000100800 */
[----:B------:R-:W3:Y:S04]  /*203b0*/  LDL R44, [R1+0x1b08] ;  /* 0x001b0800012c7983 */ /* 0x000ee80000100800 */
[----:B------:R-:W3:Y:S04]  /*203c0*/  LDL R37, [R1+0x1b0c] ;  /* 0x001b0c0001257983 */ /* 0x000ee80000100800 */
[----:B------:R0:W-:Y:S04]  /*203d0*/  STS.U16 [R3+UR4+0x10f80], R26 ;  /* 0x010f801a03007988 */ /* 0x0001e80008000404 */
[----:B------:R-:W3:Y:S04]  /*203e0*/  LDL R30, [R1+0x1b00] ;  /* 0x001b0000011e7983 */ /* 0x000ee80000100800 */
[----:B------:R-:W3:Y:S04]  /*203f0*/  LDL R43, [R1+0x1ae8] ;  /* 0x001ae800012b7983 */ /* 0x000ee80000100800 */
[----:B0-----:R-:W3:Y:S04]  /*20400*/  LDL R26, [R1+0x1b04] ;  /* 0x001b0400011a7983 */ /* 0x001ee80000100800 */
        /* <DEDUP_REMOVED lines=9> */
[----:B------:R-:W3:Y:S04]  /*204a0*/  LDL R42, [R1+0x1aec] ;  /* 0x001aec00012a7983 */ /* 0x000ee80000100800 */
[----:B0-----:R-:W3:Y:S04]  /*204b0*/  LDL.LU R3, [R1+0xf70] ;  /* 0x000f700001037983 */ /* 0x001ee80000300800 */
[----:B------:R-:W3:Y:S04]  /*204c0*/  LDL.LU R6, [R1+0xf60] ;  /* 0x000f600001067983 */ /* 0x000ee80000300800 */
[----:B------:R-:W3:Y:S04]  /*204d0*/  LDL.LU R5, [R1+0xf58] ;  /* 0x000f580001057983 */ /* 0x000ee80000300800 */
[----:B------:R-:W3:Y:S04]  /*204e0*/  LDL.LU R4, [R1+0xf50] ;  /* 0x000f500001047983 */ /* 0x000ee80000300800 */
[----:B----4-:R-:W-:Y:S01]  /*204f0*/  STS.U16 [R2+UR4], R212 ;  /* 0x000000d402007988 */ /* 0x010fe20008000404 */
[----:B------:R-:W-:-:S03]  /*20500*/  LOP3.LUT R105, R2, 0x20, RZ, 0x3c, !PT ;  /* 0x0000002002697812 */ /* 0x000fc600078e3cff */
        /* <DEDUP_REMOVED lines=63> */
[----:B------:R0:W-:Y:S04]  /*20900*/  STL [R1+0x1b8c], R2 ;  /* 0x001b8c0201007387 */ /* 0x0001e80000100800 */
[----:B--2---:R3:W2:Y:S04]  /*20910*/  @!P1 LDG.E.U16 R104, desc[UR8][R14.64] ;  /* 0x000000080e689981 */ /* 0x0046a8000c1e1500 */
[----:B0-----:R-:W4:Y:S04]  /*20920*/  LDL.LU R2, [R1+0xf78] ;  /* 0x000f780001027983 */ /* 0x001f280000300800 */
[----:B------:R-:W2:Y:S04]  /*20930*/  LDL R36, [R1+0x1ae0] ;  /* 0x001ae00001247983 */ /* 0x000ea80000100800 */
[----:B------:R-:W4:Y:S01]  /*20940*/  LDL R25, [R1+0x1ae4] ;  /* 0x001ae40001197983 */ /* 0x000f220000100800 */
[----:B---3--:R-:W-:-:S03]  /*20950*/  @!P1 IMAD.MOV.U32 R14, RZ, RZ, R29 ;  /* 0x000000ffff0e9224 */ /* 0x008fc600078e001d */
[----:B------:R-:W3:Y:S01]  /*20960*/  LDL R29, [R1+0x1acc] ;  /* 0x001acc00011d7983 */ /* 0x000ee20000100800 */
[----:B------:R-:W-:-:S03]  /*20970*/  @!P1 IMAD.MOV.U32 R15, RZ, RZ, R35 ;  /* 0x000000ffff0f9224 */ /* 0x000fc600078e0023 */
[----:B------:R-:W3:Y:S04]  /*20980*/  LDL R35, [R1+0x1ac8] ;  /* 0x001ac80001237983 */ /* 0x000ee80000100800 */
[----:B------:R0:W3:Y:S02]  /*20990*/  @!P1 LDG.E.U16 R77, desc[UR8][R14.64] ;  /* 0x000000080e4d9981 */ /* 0x0000e4000c1e1500 */
[----:B0-----:R-:W-:Y:S02]  /*209a0*/  @!P1 IMAD.MOV.U32 R14, RZ, RZ, R28 ;  /* 0x000000ffff0e9224 */ /* 0x001fe400078e001c */
[----:B------:R-:W3:Y:S01]  /*209b0*/  LDL R28, [R1+0x1ac4] ;  /* 0x001ac400011c7983 */ /* 0x000ee20000100800 */
[----:B------:R-:W-:-:S03]  /*209c0*/  @!P1 IMAD.MOV.U32 R15, RZ, RZ, R33 ;  /* 0x000000ffff0f9224 */ /* 0x000fc600078e0021 */
[----:B------:R-:W3:Y:S04]  /*209d0*/  LDL R33, [R1+0x1ac0] ;  /* 0x001ac00001217983 */ /* 0x000ee80000100800 */
[----:B------:R0:W3:Y:S02]  /*209e0*/  @!P1 LDG.E.U16 R103, desc[UR8][R14.64] ;  /* 0x000000080e679981 */ /* 0x0000e4000c1e1500 */
[----:B0-----:R-:W-:Y:S02]  /*209f0*/  @!P1 IMAD.MOV.U32 R14, RZ, RZ, R39 ;  /* 0x000000ffff0e9224 */ /* 0x001fe400078e0027 */
[----:B------:R-:W-:Y:S01]  /*20a00*/  @!P1 IMAD.MOV.U32 R15, RZ, RZ, R40 ;  /* 0x000000ffff0f9224 */ /* 0x000fe200078e0028 */
[----:B------:R-:W3:Y:S04]  /*20a10*/  LDL R39, [R1+0x1aac] ;  /* 0x001aac0001277983 */ /* 0x000ee80000100800 */
[----:B------:R-:W3:Y:S04]  /*20a20*/  LDL R40, [R1+0x1aa8] ;  /* 0x001aa80001287983 */ /* 0x000ee80000100800 */
[----:B------:R0:W3:Y:S02]  /*20a30*/  @!P1 LDG.E.U16 R76, desc[UR8][R14.64] ;  /* 0x000000080e4c9981 */ /* 0x0000e4000c1e1500 */
[----:B0-----:R-:W-:-:S02]  /*20a40*/  @!P1 IMAD.MOV.U32 R14, RZ, RZ, R37 ;  /* 0x000000ffff0e9224 */ /* 0x001fc400078e0025 */
        /* <DEDUP_REMOVED lines=14> */
[----:B--2---:R-:W-:-:S02]  /*20b30*/  @!P1 IMAD.MOV.U32 R15, RZ, RZ, R36 ;  /* 0x000000ffff0f9224 */ /* 0x004fc400078e0024 */
[----:B------:R-:W2:Y:S01]  /*20b40*/  LDL R36, [R1+0x1a70] ;  /* 0x001a700001247983 */ /* 0x000ea20000100800 */
[----:B----4-:R-:W-:-:S03]  /*20b50*/  @!P1 IMAD.MOV.U32 R14, RZ, RZ, R25 ;  /* 0x000000ffff0e9224 */ /* 0x010fc600078e0019 */
[----:B------:R-:W4:Y:S04]  /*20b60*/  LDL R25, [R1+0x1a74] ;  /* 0x001a740001197983 */ /* 0x000f280000100800 */
[----:B------:R3:W4:Y:S02]  /*20b70*/  @!P1 LDG.E.U16 R74, desc[UR8][R14.64] ;  /* 0x000000080e4a9981 */ /* 0x000724000c1e1500 */
[----:B---3--:R-:W-:Y:S02]  /*20b80*/  @!P1 IMAD.MOV.U32 R14, RZ, RZ, R29 ;  /* 0x000000ffff0e9224 */ /* 0x008fe400078e001d */
        /* <DEDUP_REMOVED lines=23> */
[----:B------:R0:W3:Y:S01]  /*20d00*/  @!P1 LDG.E.U16 R98, desc[UR8][R14.64] ;  /* 0x000000080e629981 */ /* 0x0000e2000c1e1500 */
[----:B------:R-:W-:Y:S01]  /*20d10*/  PRMT R125, RZ, 0x7610, R125 ;  /* 0x00007610ff7d7816 */ /* 0x000fe2000000007d */
        /* <DEDUP_REMOVED lines=18> */
[----:B------:R-:W3:Y:S01]  /*20e40*/  LDL R33, [R1+0x1a10] ;  /* 0x001a100001217983 */ /* 0x000ee20000100800 */
[----:B------:R-:W-:-:S03]  /*20e50*/  PRMT R124, RZ, 0x7610, R124 ;  /* 0x00007610ff7c7816 */ /* 0x000fc6000000007c */
[----:B------:R0:W3:Y:S02]  /*20e60*/  @!P1 LDG.E.U16 R70, desc[UR8][R14.64] ;  /* 0x000000080e469981 */ /* 0x0000e4000c1e1500 */
[----:B0-----:R-:W-:Y:S02]  /*20e70*/  @!P1 IMAD.MOV.U32 R14, RZ, RZ, R39 ;  /* 0x000000ffff0e9224 */ /* 0x001fe400078e0027 */
        /* <DEDUP_REMOVED lines=20> */
[----:B--2---:R-:W-:Y:S02]  /*20fc0*/  @!P1 IMAD.MOV.U32 R15, RZ, RZ, R36 ;  /* 0x000000ffff0f9224 */ /* 0x004fe400078e0024 */
        /* <DEDUP_REMOVED lines=13> */
[----:B------:R-:W-:-:S06]  /*210a0*/  PRMT R122, RZ, 0x7610, R122 ;  /* 0x00007610ff7a7816 */ /* 0x000fcc000000007a */
        /* <DEDUP_REMOVED lines=37> */
[----:B------:R0:W3:Y:S01]  /*21300*/  @!P1 LDG.E.U16 R92, desc[UR8][R14.64] ;  /* 0x000000080e5c9981 */ /* 0x0000e2000c1e1500 */
[----:B------:R-:W-:Y:S01]  /*21310*/  PRMT R119, RZ, 0x7610, R119 ;  /* 0x00007610ff777816 */ /* 0x000fe20000000077 */
        /* <DEDUP_REMOVED lines=233> */
[----:B------:R-:W3:Y:S01]  /*221b0*/  LDL R30, [R1+0x17a0] ;  /* 0x0017a000011e7983 */ /* 0x000ee20000100800 */
[----:B------:R-:W-:-:S03]  /*221c0*/  PRMT R250, RZ, 0x7610, R250 ;  /* 0x00007610fffa7816 */ /* 0x000fc600000000fa */
[----:B------:R0:W3:Y:S01]  /*221d0*/  @!P1 LDG.E.U16 R251, desc[UR8][R14.64] ;  /* 0x000000080efb9981 */ /* 0x0000e2000c1e1500 */
[----:B------:R-:W-:Y:S01]  /*221e0*/  PRMT R249, RZ, 0x7610, R249 ;  /* 0x00007610fff97816 */ /* 0x000fe200000000f9 */
        /* <DEDUP_REMOVED lines=20> */
[----:B------:R-:W-:Y:S02]  /*22330*/  PRMT R247, RZ, 0x7610, R247 ;  /* 0x00007610fff77816 */ /* 0x000fe400000000f7 */
[----:B------:R-:W-:-:S04]  /*22340*/  PRMT R246, RZ, 0x7610, R246 ;  /* 0x00007610fff67816 */ /* 0x000fc800000000f6 */
        /* <DEDUP_REMOVED lines=207> */
[----:B------:R-:W-:-:S05]  /*23040*/  @!P1 IMAD.MOV.U32 R15, RZ, RZ, R44 ;  /* 0x000000ffff0f9224 */ /* 0x000fca00078e002c */
[----:B------:R0:W3:Y:S01]  /*23050*/  @!P1 LDG.E.U16 R210, desc[UR8][R14.64] ;  /* 0x000000080ed29981 */ /* 0x0000e2000c1e1500 */
[----:B------:R-:W-:Y:S01]  /*23060*/  PRMT R209, RZ, 0x7610, R209 ;  /* 0x00007610ffd17816 */ /* 0x000fe200000000d1 */
[----:B0-----:R-:W-:Y:S02]  /*23070*/  @!P1 IMAD.MOV.U32 R14, RZ, RZ, R26 ;  /* 0x000000ffff0e9224 */ /* 0x001fe400078e001a */
[----:B------:R-:W3:Y:S01]  /*23080*/  LDL R26, [R1+0x11d4] ;  /* 0x0011d400011a7983 */ /* 0x000ee20000100800 */
[----:B------:R-:W-:-:S03]  /*23090*/  @!P1 IMAD.MOV.U32 R15, RZ, RZ, R30 ;  /* 0x000000ffff0f9224 */ /* 0x000fc600078e001e */
[----:B------:R-:W3:Y:S04]  /*230a0*/  LDL R30, [R1+0x11d0] ;  /* 0x0011d000011e7983 */ /* 0x000ee80000100800 */
[----:B------:R-:W3:Y:S01]  /*230b0*/  LDL.LU R46, [R1+0x11dc] ;  /* 0x0011dc00012e7983 */ /* 0x000ee20000300800 */
[----:B------:R-:W-:-:S03]  /*230c0*/  PRMT R208, RZ, 0x7610, R208 ;  /* 0x00007610ffd07816 */ /* 0x000fc600000000d0 */
[----:B------:R0:W3:Y:S04]  /*230d0*/  @!P1 LDG.E.U16 R209, desc[UR8][R14.64] ;  /* 0x000000080ed19981 */ /* 0x0000e8000c1e1500 */
[----:B------:R-:W3:Y:S01]  /*230e0*/  LDL R44, [R1+0x11c0] ;  /* 0x0011c000012c7983 */ /* 0x000ee20000100800 */
[----:B------:R-:W-:Y:S02]  /*230f0*/  PRMT R207, RZ, 0x7610, R207 ;  /* 0x00007610ffcf7816 */ /* 0x000fe400000000cf */
[----:B------:R-:W-:Y:S01]  /*23100*/  PRMT R206, RZ, 0x7610, R206 ;  /* 0x00007610ffce7816 */ /* 0x000fe200000000ce */
[----:B------:R-:W3:Y:S01]  /*23110*/  LDL R49, [R1+0x10c0] ;  /* 0x0010c00001317983 */ /* 0x000ee20000100800 */
[----:B0-----:R-:W-:Y:S02]  /*23120*/  @!P1 IMAD.MOV.U32 R14, RZ, RZ, R42 ;  /* 0x000000ffff0e9224 */ /* 0x001fe400078e002a */
[----:B------:R-:W-:Y:S01]  /*23130*/  @!P1 IMAD.MOV.U32 R15, RZ, RZ, R43 ;  /* 0x000000ffff0f9224 */ /* 0x000fe200078e002b */
[----:B------:R-:W-:Y:S01]  /*23140*/  PRMT R205, RZ, 0x7610, R205 ;  /* 0x00007610ffcd7816 */ /* 0x000fe200000000cd */
[----:B------:R-:W3:Y:S04]  /*23150*/  LDL R43, [R1+0x11c4] ;  /* 0x0011c400012b7983 */ /* 0x000ee80000100800 */
[----:B------:R2:W3:Y:S01]  /*23160*/  @!P1 LDG.E.U16 R208, desc[UR8][R14.64] ;  /* 0x000000080ed09981 */ /* 0x0004e2000c1e1500 */
[----:B------:R-:W-:-:S03]  /*23170*/  PRMT R204, RZ, 0x7610, R204 ;  /* 0x00007610ffcc7816 */ /* 0x000fc600000000cc */
[----:B------:R-:W3:Y:S01]  /*23180*/  LDL R42, [R1+0x1198] ;  /* 0x00119800012a7983 */ /* 0x000ee20000100800 */
[----:B------:R-:W-:Y:S02]  /*23190*/  PRMT R203, RZ, 0x7610, R203 ;  /* 0x00007610ffcb7816 */ /* 0x000fe400000000cb */
[----:B------:R-:W-:Y:S01]  /*231a0*/  PRMT R202, RZ, 0x7610, R202 ;  /* 0x00007610ffca7816 */ /* 0x000fe200000000ca */
[----:B------:R-:W3:Y:S01]  /*231b0*/  LDL R47, [R1+0x10c4] ;  /* 0x0010c400012f7983 */ /* 0x000ee20000100800 */
[----:B--2---:R-:W-:-:S03]  /*231c0*/  @!P1 IMAD.MOV.U32 R15, RZ, RZ, R36 ;  /* 0x000000ffff0f9224 */ /* 0x004fc600078e0024 */
        /* <DEDUP_REMOVED lines=21> */
[----:B------:R-:W-:Y:S02]  /*23320*/  PRMT R201, RZ, 0x7610, R201 ;  /* 0x00007610ffc97816 */ /* 0x000fe400000000c9 */
[----:B------:R-:W-:Y:S01]  /*23330*/  PRMT R200, RZ, 0x7610, R200 ;  /* 0x00007610ffc87816 */ /* 0x000fe200000000c8 */
[----:B------:R-:W-:-:S05]  /*23340*/  @!P1 IMAD.MOV.U32 R14, RZ, RZ, R46 ;  /* 0x000000ffff0e9224 */ /* 0x000fca00078e002e */
        /* <DEDUP_REMOVED lines=36> */
[----:B0-----:R-:W-:Y:S02]  /*23590*/  @!P1 IMAD.MOV.U32 R15, RZ, RZ, R39 ;  /* 0x000000ffff0f9224 */ /* 0x001fe400078e0027 */
[----:B------:R-:W-:Y:S01]  /*235a0*/  @!P1 IMAD.MOV.U32 R14, RZ, RZ, R37 ;  /* 0x000000ffff0e9224 */ /* 0x000fe200078e0025 */
[----:B------:R-:W3:Y:S04]  /*235b0*/  LDL R39, [R1+0x1140] ;  /* 0x0011400001277983 */ /* 0x000ee80000100800 */
[----:B------:R-:W3:Y:S04]  /*235c0*/  LDL R37, [R1+0x1144] ;  /* 0x0011440001257983 */ /* 0x000ee80000100800 */
[----:B------:R0:W3:Y:S01]  /*235d0*/  @!P1 LDG.E.U16 R196, desc[UR8][R14.64] ;  /* 0x000000080ec49981 */ /* 0x0000e2000c1e1500 */
[----:B------:R-:W-:-:S02]  /*235e0*/  PRMT R194, RZ, 0x7610, R194 ;  /* 0x00007610ffc27816 */ /* 0x000fc400000000c2 */
[----:B------:R-:W-:Y:S02]  /*235f0*/  PRMT R193, RZ, 0x7610, R193 ;  /* 0x00007610ffc17816 */ /* 0x000fe400000000c1 */
        /* <DEDUP_REMOVED lines=39> */
[----:B------:R0:W3:Y:S01]  /*23870*/  @!P1 LDG.E.U16 R189, desc[UR8][R14.64] ;  /* 0x000000080ebd9981 */ /* 0x0000e2000c1e1500 */
[----:B------:R-:W-:Y:S02]  /*23880*/  PRMT R187, RZ, 0x7610, R187 ;  /* 0x00007610ffbb7816 */ /* 0x000fe400000000bb */
[----:B------:R-:W-:Y:S02]  /*23890*/  PRMT R186, RZ, 0x7610, R186 ;  /* 0x00007610ffba7816 */ /* 0x000fe400000000ba */
[----:B------:R-:W-:Y:S01]  /*238a0*/  PRMT R185, RZ, 0x7610, R185 ;  /* 0x00007610ffb97816 */ /* 0x000fe200000000b9 */
[----:B0-----:R-:W-:-:S02]  /*238b0*/  @!P1 IMAD.MOV.U32 R14, RZ, RZ, R26 ;  /* 0x000000ffff0e9224 */ /* 0x001fc400078e001a */
[----:B------:R-:W3:Y:S01]  /*238c0*/  LDL R26, [R1+0x10f4] ;  /* 0x0010f400011a7983 */ /* 0x000ee20000100800 */
[----:B------:R-:W-:-:S03]  /*238d0*/  @!P1 IMAD.MOV.U32 R15, RZ, RZ, R30 ;  /* 0x000000ffff0f9224 */ /* 0x000fc600078e001e */
[----:B------:R-:W3:Y:S04]  /*238e0*/  LDL R30, [R1+0x10f0] ;  /* 0x0010f000011e7983 */ /* 0x000ee80000100800 */
[----:B------:R0:W3:Y:S02]  /*238f0*/  @!P1 LDG.E.U16 R188, desc[UR8][R14.64] ;  /* 0x000000080ebc9981 */ /* 0x0000e4000c1e1500 */
[----:B0-----:R-:W-:Y:S01]  /*23900*/  @!P1 IMAD.MOV.U32 R14, RZ, RZ, R43 ;  /* 0x000000ffff0e9224 */ /* 0x001fe200078e002b */
[----:B------:R-:W-:Y:S01]  /*23910*/  PRMT R184, RZ, 0x7610, R184 ;  /* 0x00007610ffb87816 */ /* 0x000fe200000000b8 */
[----:B------:R-:W3:Y:S01]  /*23920*/  LDL R43, [R1+0x10b4] ;  /* 0x0010b400012b7983 */ /* 0x000ee20000100800 */
[----:B------:R-:W-:Y:S01]  /*23930*/  @!P1 IMAD.MOV.U32 R15, RZ, RZ, R44 ;  /* 0x000000ffff0f9224 */ /* 0x000fe200078e002c */
[----:B------:R-:W-:-:S02]  /*23940*/  PRMT R183, RZ, 0x7610, R183 ;  /* 0x00007610ffb77816 */ /* 0x000fc400000000b7 */
        /* <DEDUP_REMOVED lines=55> */
[----:B------:R-:W-:-:S05]  /*23cc0*/  @!P1 IMAD.MOV.U32 R15, RZ, RZ, R49 ;  /* 0x000000ffff0f9224 */ /* 0x000fca00078e0031 */
[----:B------:R0:W3:Y:S01]  /*23cd0*/  @!P1 LDG.E.U16 R177, desc[UR8][R14.64] ;  /* 0x000000080eb19981 */ /* 0x0000e2000c1e1500 */
[----:B------:R-:W-:Y:S01]  /*23ce0*/  PRMT R175, RZ, 0x7610, R175 ;  /* 0x00007610ffaf7816 */ /* 0x000fe200000000af */
[----:B0-----:R-:W-:Y:S02]  /*23cf0*/  @!P1 IMAD.MOV.U32 R14, RZ, RZ, R40 ;  /* 0x000000ffff0e9224 */ /* 0x001fe400078e0028 */
[----:B------:R-:W-:Y:S01]  /*23d00*/  @!P1 IMAD.MOV.U32 R15, RZ, RZ, R42 ;  /* 0x000000ffff0f9224 */ /* 0x000fe200078e002a */
[----:B------:R-:W3:Y:S04]  /*23d10*/  LDL R40, [R1+0x1004] ;  /* 0x0010040001287983 */ /* 0x000ee80000100800 */
[----:B------:R-:W3:Y:S04]  /*23d20*/  LDL R42, [R1+0x1000] ;  /* 0x00100000012a7983 */ /* 0x000ee80000100800 */
[----:B------:R0:W3:Y:S01]  /*23d30*/  @!P1 LDG.E.U16 R176, desc[UR8][R14.64] ;  /* 0x000000080eb09981 */ /* 0x0000e2000c1e1500 */
[----:B------:R-:W-:Y:S01]  /*23d40*/  PRMT R174, RZ, 0x7610, R174 ;  /* 0x00007610ffae7816 */ /* 0x000fe200000000ae */
[----:B0-----:R-:W-:-:S02]  /*23d50*/  @!P1 IMAD.MOV.U32 R14, RZ, RZ, R43 ;  /* 0x000000ffff0e9224 */ /* 0x001fc400078e002b */
[----:B------:R-:W-:-:S05]  /*23d60*/  @!P1 IMAD.MOV.U32 R15, RZ, RZ, R44 ;  /* 0x000000ffff0f9224 */ /* 0x000fca00078e002c */
[----:B------:R0:W3:Y:S01]  /*23d70*/  @!P1 LDG.E.U16 R175, desc[UR8][R14.64] ;  /* 0x000000080eaf9981 */ /* 0x0000e2000c1e1500 */
[----:B------:R-:W-:Y:S01]  /*23d80*/  PRMT R173, RZ, 0x7610, R173 ;  /* 0x00007610ffad7816 */ /* 0x000fe200000000ad */
[----:B0-----:R-:W-:Y:S02]  /*23d90*/  @!P1 IMAD.MOV.U32 R14, RZ, RZ, R37 ;  /* 0x000000ffff0e9224 */ /* 0x001fe400078e0025 */
[----:B------:R-:W-:Y:S01]  /*23da0*/  @!P1 IMAD.MOV.U32 R15, RZ, RZ, R39 ;  /* 0x000000ffff0f9224 */ /* 0x000fe200078e0027 */
[----:B------:R-:W3:Y:S04]  /*23db0*/  LDL R37, [R1+0xfe4] ;  /* 0x000fe40001257983 */ /* 0x000ee80000100800 */
[----:B------:R0:W3:Y:S01]  /*23dc0*/  @!P1 LDG.E.U16 R174, desc[UR8][R14.64] ;  /* 0x000000080eae9981 */ /* 0x0000e2000c1e1500 */
[----:B------:R-:W-:Y:S01]  /*23dd0*/  PRMT R172, RZ, 0x7610, R172 ;  /* 0x00007610ffac7816 */ /* 0x000fe200000000ac */
[----:B0-----:R-:W-:-:S02]  /*23de0*/  @!P1 IMAD.MOV.U32 R14, RZ, RZ, R26 ;  /* 0x000000ffff0e9224 */ /* 0x001fc400078e001a */
[----:B------:R-:W-:Y:S01]  /*23df0*/  @!P1 IMAD.MOV.U32 R15, RZ, RZ, R30 ;  /* 0x000000ffff0f9224 */ /* 0x000fe200078e001e */
[----:B------:R-:W3:Y:S04]  /*23e00*/  LDL R26, [R1+0xfc4] ;  /* 0x000fc400011a7983 */ /* 0x000ee80000100800 */
[----:B------:R-:W3:Y:S04]  /*23e10*/  LDL.LU R30, [R1+0xfe0] ;  /* 0x000fe000011e7983 */ /* 0x000ee80000300800 */
[----:B------:R2:W3:Y:S04]  /*23e20*/  @!P1 LDG.E.U16 R173, desc[UR8][R14.64] ;  /* 0x000000080ead9981 */ /* 0x0004e8000c1e1500 */
[----:B------:R-:W3:Y:S01]  /*23e30*/  LDL.LU R44, [R1+0xfc0] ;  /* 0x000fc000012c7983 */ /* 0x000ee20000300800 */
[----:B------:R-:W-:Y:S01]  /*23e40*/  PRMT R171, RZ, 0x7610, R171 ;  /* 0x00007610ffab7816 */ /* 0x000fe200000000ab */
[----:B--2---:R-:W-:-:S02]  /*23e50*/  @!P1 IMAD.MOV.U32 R15, RZ, RZ, R36 ;  /* 0x000000ffff0f9224 */ /* 0x004fc400078e0024 */
[----:B----4-:R-:W-:Y:S02]  /*23e60*/  @!P1 IMAD.MOV.U32 R14, RZ, RZ, R25 ;  /* 0x000000ffff0e9224 */ /* 0x010fe400078e0019 */
[----:B------:R-:W2:Y:S04]  /*23e70*/  LDL.LU R25, [R1+0xfa4] ;  /* 0x000fa40001197983 */ /* 0x000ea80000300800 */
[----:B------:R3:W4:Y:S02]  /*23e80*/  @!P1 LDG.E.U16 R172, desc[UR8][R14.64] ;  /* 0x000000080eac9981 */ /* 0x000724000c1e1500 */
[----:B---3--:R-:W-:Y:S02]  /*23e90*/  @!P1 IMAD.MOV.U32 R14, RZ, RZ, R29 ;  /* 0x000000ffff0e9224 */ /* 0x008fe400078e001d */
[----:B------:R-:W3:Y:S01]  /*23ea0*/  LDL R29, [R1+0xf80] ;  /* 0x000f8000011d7983 */ /* 0x000ee20000100800 */
[----:B------:R-:W-:-:S03]  /*23eb0*/  @!P1 IMAD.MOV.U32 R15, RZ, RZ, R35 ;  /* 0x000000ffff0f9224 */ /* 0x000fc600078e0023 */
[----:B------:R-:W4:Y:S04]  /*23ec0*/  LDL.LU R36, [R1+0xfa0] ;  /* 0x000fa00001247983 */ /* 0x000f280000300800 */
[----:B------:R0:W3:Y:S04]  /*23ed0*/  @!P1 LDG.E.U16 R171, desc[UR8][R14.64] ;  /* 0x000000080eab9981 */ /* 0x0000e8000c1e1500 */
[----:B------:R-:W3:Y:S01]  /*23ee0*/  LDL R35, [R1+0x1098] ;  /* 0x0010980001237983 */ /* 0x000ee20000100800 */
[----:B0-----:R-:W-:-:S03]  /*23ef0*/  @!P1 IMAD.MOV.U32 R14, RZ, RZ, R28 ;  /* 0x000000ffff0e9224 */ /* 0x001fc600078e001c */
[----:B------:R-:W3:Y:S04]  /*23f00*/  LDL R28, [R1+0x109c] ;  /* 0x00109c00011c7983 */ /* 0x000ee80000100800 */
[----:B------:R-:W3:Y:S01]  /*23f10*/  LDL.LU R39, [R1+0xf84] ;  /* 0x000f840001277983 */ /* 0x000ee20000300800 */
[----:B------:R-:W-:-:S03]  /*23f20*/  @!P1 IMAD.MOV.U32 R15, RZ, RZ, R33 ;  /* 0x000000ffff0f9224 */ /* 0x000fc600078e0021 */
[----:B------:R-:W3:Y:S01]  /*23f30*/  LDL.LU R33, [R1+0xf64] ;  /* 0x000f640001217983 */ /* 0x000ee20000300800 */
[----:B------:R-:W-:-:S03]  /*23f40*/  PRMT R170, RZ, 0x7610, R170 ;  /* 0x00007610ffaa7816 */ /* 0x000fc600000000aa */
[----:B------:R-:W3:Y:S04]  /*23f50*/  LDL R126, [R1+0x1078] ;  /* 0x00107800017e7983 */ /* 0x000ee80000100800 */
[----:B------:R-:W3:Y:S04]  /*23f60*/  LDL R50, [R1+0x107c] ;  /* 0x00107c0001327983 */ /* 0x000ee80000100800 */
[----:B------:R0:W3:Y:S04]  /*23f70*/  @!P1 LDG.E.U16 R170, desc[UR8][R14.64] ;  /* 0x000000080eaa9981 */ /* 0x0000e8000c1e1500 */
[----:B------:R-:W3:Y:S01]  /*23f80*/  LDL R49, [R1+0x1058] ;  /* 0x0010580001317983 */ /* 0x000ee20000100800 */
[----:B------:R-:W-:-:S02]  /*23f90*/  PRMT R169, RZ, 0x7610, R169 ;  /* 0x00007610ffa97816 */ /* 0x000fc400000000a9 */
[----:B------:R-:W-:Y:S01]  /*23fa0*/  PRMT R168, RZ, 0x7610, R168 ;  /* 0x00007610ffa87816 */ /* 0x000fe200000000a8 */
[----:B------:R-:W3:Y:S01]  /*23fb0*/  LDL R47, [R1+0x1038] ;  /* 0x00103800012f7983 */ /* 0x000ee20000100800 */
[----:B------:R-:W-:Y:S02]  /*23fc0*/  PRMT R167, RZ, 0x7610, R167 ;  /* 0x00007610ffa77816 */ /* 0x000fe400000000a7 */
[----:B------:R-:W-:Y:S01]  /*23fd0*/  PRMT R166, RZ, 0x7610, R166 ;  /* 0x00007610ffa67816 */ /* 0x000fe200000000a6 */
[----:B------:R-:W3:Y:S01]  /*23fe0*/  LDL R43, [R1+0x1018] ;  /* 0x00101800012b7983 */ /* 0x000ee20000100800 */
[----:B0-----:R-:W-:-:S03]  /*23ff0*/  @!P1 IMAD.MOV.U32 R15, RZ, RZ, R42 ;  /* 0x000000ffff0f9224 */ /* 0x001fc600078e002a */
[----:B------:R-:W3:Y:S01]  /*24000*/  LDL R42, [R1+0x105c] ;  /* 0x00105c00012a7983 */ /* 0x000ee20000100800 */
[----:B------:R-:W-:Y:S01]  /*24010*/  @!P1 IMAD.MOV.U32 R14, RZ, RZ, R40 ;  /* 0x000000ffff0e9224 */ /* 0x000fe200078e0028 */
[----:B------:R-:W-:Y:S02]  /*24020*/  PRMT R165, RZ, 0x7610, R165 ;  /* 0x00007610ffa57816 */ /* 0x000fe400000000a5 */
[----:B------:R-:W3:Y:S04]  /*24030*/  LDL R40, [R1+0xff8] ;  /* 0x000ff80001287983 */ /* 0x000ee80000100800 */
[----:B------:R0:W3:Y:S02]  /*24040*/  @!P1 LDG.E.U16 R169, desc[UR8][R14.64] ;  /* 0x000000080ea99981 */ /* 0x0000e4000c1e1500 */
[----:B0-----:R-:W-:-:S02]  /*24050*/  @!P1 IMAD.MOV.U32 R14, RZ, RZ, R37 ;  /* 0x000000ffff0e9224 */ /* 0x001fc400078e0025 */
[----:B------:R-:W3:Y:S01]  /*24060*/  LDL R37, [R1+0x103c] ;  /* 0x00103c0001257983 */ /* 0x000ee20000100800 */
[----:B------:R-:W-:-:S05]  /*24070*/  @!P1 IMAD.MOV.U32 R15, RZ, RZ, R30 ;  /* 0x000000ffff0f9224 */ /* 0x000fca00078e001e */
[----:B------:R0:W3:Y:S02]  /*24080*/  @!P1 LDG.E.U16 R168, desc[UR8][R14.64] ;  /* 0x000000080ea89981 */ /* 0x0000e4000c1e1500 */
[----:B0-----:R-:W-:Y:S02]  /*24090*/  @!P1 IMAD.MOV.U32 R14, RZ, RZ, R26 ;  /* 0x000000ffff0e9224 */ /* 0x001fe400078e001a */
[----:B------:R-:W-:Y:S01]  /*240a0*/  @!P1 IMAD.MOV.U32 R15, RZ, RZ, R44 ;  /* 0x000000ffff0f9224 */ /* 0x000fe200078e002c */
[----:B------:R-:W3:Y:S04]  /*240b0*/  LDL R26, [R1+0x101c] ;  /* 0x00101c00011a7983 */ /* 0x000ee80000100800 */
[----:B------:R2:W3:Y:S01]  /*240c0*/  @!P1 LDG.E.U16 R167, desc[UR8][R14.64] ;  /* 0x000000080ea79981 */ /* 0x0004e2000c1e1500 */
[----:B------:R-:W-:Y:S01]  /*240d0*/  PRMT R164, RZ, 0x7610, R164 ;  /* 0x00007610ffa47816 */ /* 0x000fe200000000a4 */
[----:B--2---:R-:W-:-:S02]  /*240e0*/  @!P1 IMAD.MOV.U32 R14, RZ, RZ, R25 ;  /* 0x000000ffff0e9224 */ /* 0x004fc400078e0019 */
[----:B----4-:R-:W-:-:S05]  /*240f0*/  @!P1 IMAD.MOV.U32 R15, RZ, RZ, R36 ;  /* 0x000000ffff0f9224 */ /* 0x010fca00078e0024 */
[----:B------:R3:W2:Y:S02]  /*24100*/  @!P1 LDG.E.U16 R166, desc[UR8][R14.64] ;  /* 0x000000080ea69981 */ /* 0x0006a4000c1e1500 */
[----:B---3--:R-:W-:Y:S02]  /*24110*/  @!P1 IMAD.MOV.U32 R15, RZ, RZ, R29 ;  /* 0x000000ffff0f9224 */ /* 0x008fe400078e001d */
[----:B------:R-:W3:Y:S01]  /*24120*/  LDL R29, [R1+0xffc] ;  /* 0x000ffc00011d7983 */ /* 0x000ee20000100800 */
[----:B------:R-:W-:-:S05]  /*24130*/  @!P1 IMAD.MOV.U32 R14, RZ, RZ, R39 ;  /* 0x000000ffff0e9224 */ /* 0x000fca00078e0027 */
[----:B------:R0:W4:Y:S04]  /*24140*/  @!P1 LDG.E.U16 R165, desc[UR8][R14.64] ;  /* 0x000000080ea59981 */ /* 0x000128000c1e1500 */
[----:B------:R1:W-:Y:S01]  /*24150*/  STL [R1+0x1b94], R6 ;  /* 0x001b940601007387 */ /* 0x0003e20000100800 */
[----:B0-----:R-:W-:Y:S02]  /*24160*/  @!P1 IMAD.MOV.U32 R14, RZ, RZ, R33 ;  /* 0x000000ffff0e9224 */ /* 0x001fe400078e0021 */
[----:B------:R-:W-:-:S05]  /*24170*/  @!P1 IMAD.MOV.U32 R15, RZ, RZ, R6 ;  /* 0x000000ffff0f9224 */ /* 0x000fca00078e0006 */
[----:B------:R0:W4:Y:S02]  /*24180*/  @!P1 LDG.E.U16 R164, desc[UR8][R14.64] ;  /* 0x000000080ea49981 */ /* 0x000124000c1e1500 */
[----:B0-----:R-:W-:Y:S02]  /*24190*/  @!P1 IMAD.MOV.U32 R15, RZ, RZ, R35 ;  /* 0x000000ffff0f9224 */ /* 0x001fe400078e0023 */
[----:B------:R-:W2:Y:S01]  /*241a0*/  LDL R35, [R1+0xfdc] ;  /* 0x000fdc0001237983 */ /* 0x000ea20000100800 */
[----:B------:R-:W-:Y:S01]  /*241b0*/  PRMT R163, RZ, 0x7610, R163 ;  /* 0x00007610ffa37816 */ /* 0x000fe200000000a3 */
[----:B------:R-:W-:Y:S01]  /*241c0*/  @!P1 IMAD.MOV.U32 R14, RZ, RZ, R28 ;  /* 0x000000ffff0e9224 */ /* 0x000fe200078e001c */
[----:B------:R-:W-:Y:S01]  /*241d0*/  PRMT R162, RZ, 0x7610, R162 ;  /* 0x00007610ffa27816 */ /* 0x000fe200000000a2 */
[----:B------:R-:W4:Y:S04]  /*241e0*/  LDL.LU R28, [R1+0xfd8] ;  /* 0x000fd800011c7983 */ /* 0x000f280000300800 */
[----:B------:R0:W4:Y:S02]  /*241f0*/  @!P1 LDG.E.U16 R163, desc[UR8][R14.64] ;  /* 0x000000080ea39981 */ /* 0x000124000c1e1500 */
[----:B0-----:R-:W-:-:S02]  /*24200*/  @!P1 IMAD.MOV.U32 R14, RZ, RZ, R50 ;  /* 0x000000ffff0e9224 */ /* 0x001fc400078e0032 */
[----:B------:R-:W-:-:S05]  /*24210*/  @!P1 IMAD.MOV.U32 R15, RZ, RZ, R126 ;  /* 0x000000ffff0f9224 */ /* 0x000fca00078e007e */
[----:B------:R0:W4:Y:S01]  /*24220*/  @!P1 LDG.E.U16 R162, desc[UR8][R14.64] ;  /* 0x000000080ea29981 */ /* 0x000122000c1e1500 */
[----:B------:R-:W-:Y:S01]  /*24230*/  PRMT R161, RZ, 0x7610, R161 ;  /* 0x00007610ffa17816 */ /* 0x000fe200000000a1 */
[----:B0-----:R-:W-:Y:S02]  /*24240*/  @!P1 IMAD.MOV.U32 R15, RZ, RZ, R49 ;  /* 0x000000ffff0f9224 */ /* 0x001fe400078e0031 */
[----:B------:R-:W-:Y:S01]  /*24250*/  @!P1 IMAD.MOV.U32 R14, RZ, RZ, R42 ;  /* 0x000000ffff0e9224 */ /* 0x000fe200078e002a */
[----:B------:R-:W4:Y:S04]  /*24260*/  LDL.LU R49, [R1+0xfbc] ;  /* 0x000fbc0001317983 */ /* 0x000f280000300800 */
[----:B------:R-:W4:Y:S04]  /*24270*/  LDL.LU R42, [R1+0xfb8] ;  /* 0x000fb800012a7983 */ /* 0x000f280000300800 */
[----:B-1----:R-:W4:Y:S04]  /*24280*/  LDL.LU R6, [R1+0xf98] ;  /* 0x000f980001067983 */ /* 0x002f280000300800 */
[----:B------:R-:W4:Y:S04]  /*24290*/  LDL R131, [R1+0xf5c] ;  /* 0x000f5c0001837983 */ /* 0x000f280000100800 */
[----:B------:R-:W4:Y:S04]  /*242a0*/  LDL.LU R50, [R1+0xf9c] ;  /* 0x000f9c0001327983 */ /* 0x000f280000300800 */
[----:B------:R0:W4:Y:S01]  /*242b0*/  @!P1 LDG.E.U16 R161, desc[UR8][R14.64] ;  /* 0x000000080ea19981 */ /* 0x000122000c1e1500 */
[----:B------:R-:W-:Y:S01]  /*242c0*/  PRMT R160, RZ, 0x7610, R160 ;  /* 0x00007610ffa07816 */ /* 0x000fe200000000a0 */
[----:B0-----:R-:W-:-:S02]  /*242d0*/  @!P1 IMAD.MOV.U32 R14, RZ, RZ, R37 ;  /* 0x000000ffff0e9224 */ /* 0x001fc400078e0025 */
[----:B------:R-:W4:Y:S01]  /*242e0*/  LDL.LU R37, [R1+0xf7c] ;  /* 0x000f7c0001257983 */ /* 0x000f220000300800 */
[----:B------:R-:W-:Y:S01]  /*242f0*/  @!P1 IMAD.MOV.U32 R15, RZ, RZ, R47 ;  /* 0x000000ffff0f9224 */ /* 0x000fe200078e002f */
[----:B------:R-:W-:Y:S02]  /*24300*/  PRMT R159, RZ, 0x7610, R159 ;  /* 0x00007610ff9f7816 */ /* 0x000fe4000000009f */
[----:B------:R-:W4:Y:S04]  /*24310*/  LDL R126, [R1+0x1090] ;  /* 0x00109000017e7983 */ /* 0x000f280000100800 */
[----:B------:R0:W4:Y:S04]  /*24320*/  @!P1 LDG.E.U16 R160, desc[UR8][R14.64] ;  /* 0x000000080ea09981 */ /* 0x000128000c1e1500 */
[----:B------:R-:W4:Y:S01]  /*24330*/  LDL R47, [R1+0x1070] ;  /* 0x00107000012f7983 */ /* 0x000f220000100800 */
[----:B------:R-:W-:-:S03]  /*24340*/  PRMT R158, RZ, 0x7610, R158 ;  /* 0x00007610ff9e7816 */ /* 0x000fc6000000009e */
[----:B------:R-:W4:Y:S01]  /*24350*/  LDL R130, [R1+0x1050] ;  /* 0x0010500001827983 */ /* 0x000f220000100800 */
[----:B0-----:R-:W-:-:S03]  /*24360*/  @!P1 IMAD.MOV.U32 R14, RZ, RZ, R26 ;  /* 0x000000ffff0e9224 */ /* 0x001fc600078e001a */
[----:B------:R-:W4:Y:S01]  /*24370*/  LDL R26, [R1+0x1094] ;  /* 0x00109400011a7983 */ /* 0x000f220000100800 */
[----:B------:R-:W-:-:S03]  /*24380*/  @!P1 IMAD.MOV.U32 R15, RZ, RZ, R43 ;  /* 0x000000ffff0f9224 */ /* 0x000fc600078e002b */
[----:B------:R-:W4:Y:S04]  /*24390*/  LDL R43, [R1+0x1030] ;  /* 0x00103000012b7983 */ /* 0x000f280000100800 */
[----:B------:R0:W4:Y:S01]  /*243a0*/  @!P1 LDG.E.U16 R159, desc[UR8][R14.64] ;  /* 0x000000080e9f9981 */ /* 0x000122000c1e1500 */
[----:B------:R-:W-:Y:S02]  /*243b0*/  PRMT R157, RZ, 0x7610, R157 ;  /* 0x00007610ff9d7816 */ /* 0x000fe4000000009d */
[----:B------:R-:W-:Y:S01]  /*243c0*/  PRMT R156, RZ, 0x7610, R156 ;  /* 0x00007610ff9c7816 */ /* 0x000fe2000000009c */
[----:B------:R-:W4:Y:S01]  /*243d0*/  LDL R129, [R1+0x1010] ;  /* 0x0010100001817983 */ /* 0x000f220000100800 */
[----:B------:R-:W-:Y:S02]  /*243e0*/  PRMT R155, RZ, 0x7610, R155 ;  /* 0x00007610ff9b7816 */ /* 0x000fe4000000009b */
[----:B------:R-:W-:Y:S01]  /*243f0*/  PRMT R154, RZ, 0x7610, R154 ;  /* 0x00007610ff9a7816 */ /* 0x000fe2000000009a */
[----:B------:R-:W4:Y:S01]  /*24400*/  LDL R128, [R1+0x1014] ;  /* 0x0010140001807983 */ /* 0x000f220000100800 */
[----:B0-----:R-:W-:-:S03]  /*24410*/  @!P1 IMAD.MOV.U32 R15, RZ, RZ, R40 ;  /* 0x000000ffff0f9224 */ /* 0x001fc600078e0028 */
[----:B------:R-:W4:Y:S01]  /*24420*/  LDL R40, [R1+0x1054] ;  /* 0x0010540001287983 */ /* 0x000f220000100800 */
[----:B------:R-:W-:Y:S02]  /*24430*/  PRMT R153, RZ, 0x7610, R153 ;  /* 0x00007610ff997816 */ /* 0x000fe40000000099 */
[----:B------:R-:W-:Y:S01]  /*24440*/  PRMT R152, RZ, 0x7610, R152 ;  /* 0x00007610ff987816 */ /* 0x000fe20000000098 */
[----:B------:R-:W4:Y:S01]  /*24450*/  LDL R127, [R1+0xff4] ;  /* 0x000ff400017f7983 */ /* 0x000f220000100800 */
[----:B---3--:R-:W-:-:S03]  /*24460*/  @!P1 IMAD.MOV.U32 R14, RZ, RZ, R29 ;  /* 0x000000ffff0e9224 */ /* 0x008fc600078e001d */
[----:B------:R-:W3:Y:S04]  /*24470*/  LDL R29, [R1+0x1074] ;  /* 0x00107400011d7983 */ /* 0x000ee80000100800 */
[----:B------:R2:W3:Y:S02]  /*24480*/  @!P1 LDG.E.U16 R158, desc[UR8][R14.64] ;  /* 0x000000080e9e9981 */ /* 0x0004e4000c1e1500 */
[----:B--2---:R-:W-:Y:S02]  /*24490*/  @!P1 IMAD.MOV.U32 R14, RZ, RZ, R35 ;  /* 0x000000ffff0e9224 */ /* 0x004fe400078e0023 */
[----:B------:R-:W2:Y:S01]  /*244a0*/  LDL R35, [R1+0x1034] ;  /* 0x0010340001237983 */ /* 0x000ea20000100800 */
[----:B----4-:R-:W-:-:S05]  /*244b0*/  @!P1 IMAD.MOV.U32 R15, RZ, RZ, R28 ;  /* 0x000000ffff0f9224 */ /* 0x010fca00078e001c */
[----:B------:R0:W4:Y:S02]  /*244c0*/  @!P1 LDG.E.U16 R157, desc[UR8][R14.64] ;  /* 0x000000080e9d9981 */ /* 0x000124000c1e1500 */
[----:B0-----:R-:W-:Y:S02]  /*244d0*/  @!P1 IMAD.MOV.U32 R14, RZ, RZ, R49 ;  /* 0x000000ffff0e9224 */ /* 0x001fe400078e0031 */
[----:B------:R-:W-:-:S05]  /*244e0*/  @!P1 IMAD.MOV.U32 R15, RZ, RZ, R42 ;  /* 0x000000ffff0f9224 */ /* 0x000fca00078e002a */
        /* <DEDUP_REMOVED lines=8> */
[----:B------:R-:W-:Y:S01]  /*24570*/  @!P1 IMAD.MOV.U32 R15, RZ, RZ, R5 ;  /* 0x000000ffff0f9224 */ /* 0x000fe200078e0005 */
[----:B------:R-:W-:Y:S04]  /*24580*/  STL [R1+0x1b98], R2 ;  /* 0x001b980201007387 */ /* 0x000fe80000100800 */
[----:B------:R0:W4:Y:S04]  /*24590*/  @!P1 LDG.E.U16 R153, desc[UR8][R14.64] ;  /* 0x000000080e999981 */ /* 0x000128000c1e1500 */
[----:B------:R1:W-:Y:S01]  /*245a0*/  STL [R1+0x1b90], R5 ;  /* 0x001b900501007387 */ /* 0x0003e20000100800 */
[----:B0-----:R-:W-:-:S02]  /*245b0*/  @!P1 IMAD.MOV.U32 R14, RZ, RZ, R26 ;  /* 0x000000ffff0e9224 */ /* 0x001fc400078e001a */
[----:B------:R-:W-:Y:S01]  /*245c0*/  @!P1 IMAD.MOV.U32 R15, RZ, RZ, R126 ;  /* 0x000000ffff0f9224 */ /* 0x000fe200078e007e */
[----:B-1----:R-:W4:Y:S04]  /*245d0*/  LDL.LU R5, [R1+0xf54] ;  /* 0x000f540001057983 */ /* 0x002f280000300800 */
[----:B------:R-:W4:Y:S04]  /*245e0*/  LDL R126, [R1+0xfd4] ;  /* 0x000fd400017e7983 */ /* 0x000f280000100800 */
[----:B------:R0:W4:Y:S01]  /*245f0*/  @!P1 LDG.E.U16 R152, desc[UR8][R14.64] ;  /* 0x000000080e989981 */ /* 0x000122000c1e1500 */
[----:B------:R-:W-:-:S03]  /*24600*/  PRMT R23, RZ, 0x7610, R23 ;  /* 0x00007610ff177816 */ /* 0x000fc60000000017 */
[----:B------:R-:W4:Y:S01]  /*24610*/  LDL.LU R26, [R1+0xfd0] ;  /* 0x000fd000011a7983 */ /* 0x000f220000300800 */
[----:B0-----:R-:W-:-:S03]  /*24620*/  @!P1 IMAD.MOV.U32 R15, RZ, RZ, R47 ;  /* 0x000000ffff0f9224 */ /* 0x001fc600078e002f */
[----:B------:R-:W4:Y:S01]  /*24630*/  LDL.LU R47, [R1+0xff0] ;  /* 0x000ff000012f7983 */ /* 0x000f220000300800 */
[----:B------:R-:W-:Y:S01]  /*24640*/  PRMT R22, RZ, 0x7610, R22 ;  /* 0x00007610ff167816 */ /* 0x000fe20000000016 */
[----:B---3--:R-:W-:Y:S02]  /*24650*/  @!P1 IMAD.MOV.U32 R14, RZ, RZ, R29 ;  /* 0x000000ffff0e9224 */ /* 0x008fe400078e001d */
[----:B------:R-:W3:Y:S04]  /*24660*/  LDL.LU R29, [R1+0xfb4] ;  /* 0x000fb400011d7983 */ /* 0x000ee80000300800 */
[----:B------:R0:W3:Y:S02]  /*24670*/  @!P1 LDG.E.U16 R23, desc[UR8][R14.64] ;  /* 0x000000080e179981 */ /* 0x0000e4000c1e1500 */
[----:B0-----:R-:W-:-:S02]  /*24680*/  @!P1 IMAD.MOV.U32 R14, RZ, RZ, R40 ;  /* 0x000000ffff0e9224 */ /* 0x001fc400078e0028 */
[----:B------:R-:W-:Y:S01]  /*24690*/  @!P1 IMAD.MOV.U32 R15, RZ, RZ, R130 ;  /* 0x000000ffff0f9224 */ /* 0x000fe200078e0082 */
[----:B------:R-:W3:Y:S04]  /*246a0*/  LDL.LU R40, [R1+0xfb0] ;  /* 0x000fb00001287983 */ /* 0x000ee80000300800 */
[----:B------:R0:W3:Y:S04]  /*246b0*/  @!P1 LDG.E.U16 R22, desc[UR8][R14.64] ;  /* 0x000000080e169981 */ /* 0x0000e8000c1e1500 */
[----:B------:R-:W3:Y:S01]  /*246c0*/  LDL.LU R2, [R1+0xf90] ;  /* 0x000f900001027983 */ /* 0x000ee20000300800 */
[----:B0-----:R-:W-:-:S03]  /*246d0*/  @!P1 IMAD.MOV.U32 R15, RZ, RZ, R43 ;  /* 0x000000ffff0f9224 */ /* 0x001fc600078e002b */
[----:B------:R-:W3:Y:S01]  /*246e0*/  LDL.LU R43, [R1+0xf94] ;  /* 0x000f9400012b7983 */ /* 0x000ee20000300800 */
[----:B--2---:R-:W-:-:S03]  /*246f0*/  @!P1 IMAD.MOV.U32 R14, RZ, RZ, R35 ;  /* 0x000000ffff0e9224 */ /* 0x004fc600078e0023 */
[----:B------:R-:W2:Y:S01]  /*24700*/  LDL.LU R35, [R1+0xf74] ;  /* 0x000f740001237983 */ /* 0x000ea20000300800 */
[----:B------:R-:W-:-:S03]  /*24710*/  PRMT R21, RZ, 0x7610, R21 ;  /* 0x00007610ff157816 */ /* 0x000fc60000000015 */
[----:B------:R0:W-:Y:S04]  /*24720*/  STS.U16 [R105+UR4+0x100], R20 ;  /* 0x0001001469007988 */ /* 0x0001e80008000404 */
[----:B------:R1:W-:Y:S04]  /*24730*/  STS.U16 [R105+UR4+0x500], R19 ;  /* 0x0005001369007988 */ /* 0x0003e80008000404 */
[----:B------:R1:W-:Y:S04]  /*24740*/  STS.U16 [R105+UR4+0x900], R18 ;  /* 0x0009001269007988 */ /* 0x0003e80008000404 */
[----:B------:R1:W-:Y:S04]  /*24750*/  STS.U16 [R105+UR4+0xd00], R17 ;  /* 0x000d001169007988 */ /* 0x0003e80008000404 */
[----:B------:R4:W-:Y:S01]  /*24760*/  STS.U16 [R105+UR4+0x1100], R16 ;  /* 0x0011001069007988 */ /* 0x0009e20008000404 */
[----:B0-----:R-:W-:-:S03]  /*24770*/  PRMT R20, RZ, 0x7610, R20 ;  /* 0x00007610ff147816 */ /* 0x001fc60000000014 */
[----:B------:R0:W-:Y:S04]  /*24780*/  STS.U16 [R105+UR4+0x1500], R13 ;  /* 0x0015000d69007988 */ /* 0x0001e80008000404 */
[----:B------:R-:W-:Y:S04]  /*24790*/  STS.U16 [R105+UR4+0x1900], R7 ;  /* 0x0019000769007988 */ /* 0x000fe80008000404 */
[----:B------:R-:W-:Y:S04]  /*247a0*/  STS.U16 [R105+UR4+0x1d00], R125 ;  /* 0x001d007d69007988 */ /* 0x000fe80008000404 */
[----:B------:R1:W2:Y:S04]  /*247b0*/  @!P1 LDG.E.U16 R21, desc[UR8][R14.64] ;  /* 0x000000080e159981 */ /* 0x0002a8000c1e1500 */
[----:B------:R-:W-:Y:S04]  /*247c0*/  STS.U16 [R105+UR4+0x2100], R124 ;  /* 0x0021007c69007988 */ /* 0x000fe80008000404 */
[----:B------:R-:W-:Y:S01]  /*247d0*/  STS.U16 [R105+UR4+0x2500], R123 ;  /* 0x0025007b69007988 */ /* 0x000fe20008000404 */
[----:B-1----:R-:W-:-:S02]  /*247e0*/  @!P1 IMAD.MOV.U32 R14, RZ, RZ, R128 ;  /* 0x000000ffff0e9224 */ /* 0x002fc400078e0080 */
[----:B------:R-:W-:Y:S01]  /*247f0*/  @!P1 IMAD.MOV.U32 R15, RZ, RZ, R129 ;  /* 0x000000ffff0f9224 */ /* 0x000fe200078e0081 */
[----:B------:R-:W-:Y:S01]  /*24800*/  STS.U16 [R105+UR4+0x2900], R122 ;  /* 0x0029007a69007988 */ /* 0x000fe20008000404 */
[----:B------:R-:W-:-:S03]  /*24810*/  PRMT R19, RZ, 0x7610, R19 ;  /* 0x00007610ff137816 */ /* 0x000fc60000000013 */
[----:B------:R-:W-:Y:S04]  /*24820*/  STS.U16 [R105+UR4+0x2d00], R121 ;  /* 0x002d007969007988 */ /* 0x000fe80008000404 */
[----:B------:R-:W-:Y:S04]  /*24830*/  STS.U16 [R105+UR4+0x3100], R120 ;  /* 0x0031007869007988 */ /* 0x000fe80008000404 */
[----:B------:R-:W-:Y:S04]  /*24840*/  STS.U16 [R105+UR4+0x3500], R119 ;  /* 0x0035007769007988 */ /* 0x000fe80008000404 */
[----:B------:R1:W2:Y:S04]  /*24850*/  @!P1 LDG.E.U16 R20, desc[UR8][R14.64] ;  /* 0x000000080e149981 */ /* 0x0002a8000c1e1500 */
[----:B------:R-:W-:Y:S01]  /*24860*/  STS.U16 [R105+UR4+0x3900], R118 ;  /* 0x0039007669007988 */ /* 0x000fe20008000404 */
[----:B------:R-:W2:Y:S01]  /*24870*/  S2R R146, SR_TID.X ;  /* 0x0000000000927919 */ /* 0x000ea20000002100 */
[----:B-1----:R-:W-:-:S02]  /*24880*/  @!P1 IMAD.MOV.U32 R14, RZ, RZ, R127 ;  /* 0x000000ffff0e9224 */ /* 0x002fc400078e007f */
[----:B------:R-:W-:Y:S04]  /*24890*/  STS.U16 [R105+UR4+0x3d00], R117 ;  /* 0x003d007569007988 */ /* 0x000fe80008000404 */
[----:B------:R-:W-:Y:S01]  /*248a0*/  STS.U16 [R105+UR4+0x4100], R116 ;  /* 0x0041007469007988 */ /* 0x000fe20008000404 */
[----:B------:R-:W-:-:S03]  /*248b0*/  PRMT R18, RZ, 0x7610, R18 ;  /* 0x00007610ff127816 */ /* 0x000fc60000000012 */
[----:B------:R-:W-:Y:S04]  /*248c0*/  STS.U16 [R105+UR4+0x4500], R115 ;  /* 0x0045007369007988 */ /* 0x000fe80008000404 */
[----:B------:R-:W-:Y:S04]  /*248d0*/  STS.U16 [R105+UR4+0x4900], R114 ;  /* 0x0049007269007988 */ /* 0x000fe80008000404 */
[----:B------:R-:W-:Y:S04]  /*248e0*/  STS.U16 [R105+UR4+0x4d00], R113 ;  /* 0x004d007169007988 */ /* 0x000fe80008000404 */
[----:B------:R-:W-:Y:S04]  /*248f0*/  STS.U16 [R105+UR4+0x5100], R112 ;  /* 0x0051007069007988 */ /* 0x000fe80008000404 */
[----:B------:R-:W-:Y:S04]  /*24900*/  STS.U16 [R105+UR4+0x5500], R111 ;  /* 0x0055006f69007988 */ /* 0x000fe80008000404 */
[----:B------:R-:W-:Y:S01]  /*24910*/  STS.U16 [R105+UR4+0x5900], R110 ;  /* 0x0059006e69007988 */ /* 0x000fe20008000404 */
[----:B------:R-:W-:-:S03]  /*24920*/  PRMT R17, RZ, 0x7610, R17 ;  /* 0x00007610ff117816 */ /* 0x000fc60000000011 */
[----:B------:R-:W-:Y:S04]  /*24930*/  STS.U16 [R105+UR4+0x5d00], R109 ;  /* 0x005d006d69007988 */ /* 0x000fe80008000404 */
[----:B------:R-:W-:Y:S04]  /*24940*/  STS.U16 [R105+UR4+0x6100], R108 ;  /* 0x0061006c69007988 */ /* 0x000fe80008000404 */
[----:B------:R-:W-:Y:S01]  /*24950*/  STS.U16 [R105+UR4+0x6500], R107 ;  /* 0x0065006b69007988 */ /* 0x000fe20008000404 */
[----:B----4-:R-:W-:-:S05]  /*24960*/  @!P1 IMAD.MOV.U32 R15, RZ, RZ, R47 ;  /* 0x000000ffff0f9224 */ /* 0x010fca00078e002f */
[----:B------:R1:W4:Y:S04]  /*24970*/  @!P1 LDG.E.U16 R19, desc[UR8][R14.64] ;  /* 0x000000080e139981 */ /* 0x000328000c1e1500 */
[----:B------:R-:W-:Y:S01]  /*24980*/  STS.U16 [R105+UR4+0x6900], R106 ;  /* 0x0069006a69007988 */ /* 0x000fe20008000404 */
[----:B-1----:R-:W-:Y:S02]  /*24990*/  @!P1 IMAD.MOV.U32 R14, RZ, RZ, R126 ;  /* 0x000000ffff0e9224 */ /* 0x002fe400078e007e */
[----:B------:R-:W-:Y:S01]  /*249a0*/  @!P1 IMAD.MOV.U32 R15, RZ, RZ, R26 ;  /* 0x000000ffff0f9224 */ /* 0x000fe200078e001a */
[----:B------:R-:W-:Y:S04]  /*249b0*/  STL [R1+0x1e70], R50 ;  /* 0x001e703201007387 */ /* 0x000fe80000100800 */
[----:B------:R3:W4:Y:S04]  /*249c0*/  @!P1 LDG.E.U16 R18, desc[UR8][R14.64] ;  /* 0x000000080e129981 */ /* 0x000728000c1e1500 */
[----:B------:R-:W-:Y:S04]  /*249d0*/  STS.U16 [R105+UR4+0x6d00], R252 ;  /* 0x006d00fc69007988 */ /* 0x000fe80008000404 */
[----:B------:R-:W-:Y:S04]  /*249e0*/  STL.64 [R1+0x1e68], R48 ;  /* 0x001e683001007387 */ /* 0x000fe80000100a00 */
[----:B------:R-:W-:Y:S01]  /*249f0*/  STS.U16 [R105+UR4+0x7100], R249 ;  /* 0x007100f969007988 */ /* 0x000fe20008000404 */
[----:B------:R-:W-:-:S03]  /*24a00*/  PRMT R16, RZ, 0x7610, R16 ;  /* 0x00007610ff107816 */ /* 0x000fc60000000010 */
[----:B------:R-:W-:Y:S04]  /*24a10*/  STL.64 [R1+0x1e60], R46 ;  /* 0x001e602e01007387 */ /* 0x000fe80000100a00 */
[----:B------:R-:W-:Y:S04]  /*24a20*/  STS.U16 [R105+UR4+0x7500], R246 ;  /* 0x007500f669007988 */ /* 0x000fe80008000404 */
[----:B------:R-:W-:Y:S04]  /*24a30*/  STL.64 [R1+0x1e58], R44 ;  /* 0x001e582c01007387 */ /* 0x000fe80000100a00 */
[----:B------:R-:W-:Y:S04]  /*24a40*/  STS.U16 [R105+UR4+0x7900], R243 ;  /* 0x007900f369007988 */ /* 0x000fe80008000404 */
[----:B------:R-:W-:Y:S04]  /*24a50*/  STS.U16 [R105+UR4+0x7d00], R240 ;  /* 0x007d00f069007988 */ /* 0x000fe80008000404 */
[----:B------:R-:W-:Y:S04]  /*24a60*/  STS.U16 [R105+UR4+0x8100], R237 ;  /* 0x008100ed69007988 */ /* 0x000fe80008000404 */
[----:B------:R-:W-:Y:S04]  /*24a70*/  STS.U16 [R105+UR4+0x8500], R234 ;  /* 0x008500ea69007988 */ /* 0x000fe80008000404 */
[----:B------:R-:W-:Y:S01]  /*24a80*/  STS.U16 [R105+UR4+0x8900], R231 ;  /* 0x008900e769007988 */ /* 0x000fe20008000404 */
[----:B0-----:R-:W-:-:S03]  /*24a90*/  PRMT R13, RZ, 0x7610, R13 ;  /* 0x00007610ff0d7816 */ /* 0x001fc6000000000d */
        /* <DEDUP_REMOVED lines=8> */
[----:B------:R-:W-:Y:S01]  /*24b20*/  STS.U16 [R105+UR4+0xad00], R204 ;  /* 0x00ad00cc69007988 */ /* 0x000fe20008000404 */
[----:B------:R-:W-:-:S03]  /*24b30*/  SHF.R.S32.HI R147, RZ, 0x6, R147 ;  /* 0x00000006ff937819 */ /* 0x000fc60000011493 */
[----:B------:R-:W-:Y:S04]  /*24b40*/  STS.U16 [R105+UR4+0xb100], R201 ;  /* 0x00b100c969007988 */ /* 0x000fe80008000404 */
[----:B------:R-:W-:Y:S04]  /*24b50*/  STS.U16 [R105+UR4+0xb500], R198 ;  /* 0x00b500c669007988 */ /* 0x000fe80008000404 */
[----:B------:R-:W-:Y:S01]  /*24b60*/  STS.U16 [R105+UR4+0xb900], R195 ;  /* 0x00b900c369007988 */ /* 0x000fe20008000404 */
[----:B---3--:R-:W-:Y:S02]  /*24b70*/  @!P1 IMAD.MOV.U32 R14, RZ, RZ, R29 ;  /* 0x000000ffff0e9224 */ /* 0x008fe400078e001d */
[----:B------:R-:W-:-:S05]  /*24b80*/  @!P1 IMAD.MOV.U32 R15, RZ, RZ, R40 ;  /* 0x000000ffff0f9224 */ /* 0x000fca00078e0028 */
[----:B------:R0:W3:Y:S04]  /*24b90*/  @!P1 LDG.E.U16 R17, desc[UR8][R14.64] ;  /* 0x000000080e119981 */ /* 0x0000e8000c1e1500 */
[----:B------:R-:W-:Y:S01]  /*24ba0*/  STL.64 [R1+0x1e50], R42 ;  /* 0x001e502a01007387 */ /* 0x000fe20000100a00 */
[----:B0-----:R-:W-:Y:S02]  /*24bb0*/  @!P1 IMAD.MOV.U32 R14, RZ, RZ, R43 ;  /* 0x000000ffff0e9224 */ /* 0x001fe400078e002b */
[----:B------:R-:W-:Y:S01]  /*24bc0*/  @!P1 IMAD.MOV.U32 R15, RZ, RZ, R2 ;  /* 0x000000ffff0f9224 */ /* 0x000fe200078e0002 */
[----:B------:R-:W-:Y:S04]  /*24bd0*/  STL.64 [R1+0x1e48], R40 ;  /* 0x001e482801007387 */ /* 0x000fe80000100a00 */
[----:B------:R-:W-:Y:S04]  /*24be0*/  STL.64 [R1+0x1e40], R38 ;  /* 0x001e402601007387 */ /* 0x000fe80000100a00 */
[----:B------:R-:W-:Y:S04]  /*24bf0*/  STL.64 [R1+0x1e38], R36 ;  /* 0x001e382401007387 */ /* 0x000fe80000100a00 */
[----:B--2---:R-:W-:Y:S04]  /*24c00*/  STL.64 [R1+0x1e30], R34 ;  /* 0x001e302201007387 */ /* 0x004fe80000100a00 */
[----:B------:R-:W-:Y:S04]  /*24c10*/  STL.64 [R1+0x1e28], R32 ;  /* 0x001e282001007387 */ /* 0x000fe80000100a00 */
[----:B------:R-:W-:Y:S04]  /*24c20*/  STL.64 [R1+0x1e20], R30 ;  /* 0x001e201e01007387 */ /* 0x000fe80000100a00 */
[----:B------:R0:W2:Y:S04]  /*24c30*/  @!P1 LDG.E.U16 R16, desc[UR8][R14.64] ;  /* 0x000000080e109981 */ /* 0x0000a8000c1e1500 */
[----:B------:R-:W-:Y:S04]  /*24c40*/  STL.64 [R1+0x1e18], R28 ;  /* 0x001e181c01007387 */ /* 0x000fe80000100a00 */
[----:B------:R-:W-:Y:S01]  /*24c50*/  STL.64 [R1+0x1e10], R26 ;  /* 0x001e101a01007387 */ /* 0x000fe20000100a00 */
[----:B0-----:R-:W-:-:S02]  /*24c60*/  @!P1 IMAD.MOV.U32 R14, RZ, RZ, R35 ;  /* 0x000000ffff0e9224 */ /* 0x001fc400078e0023 */
[----:B------:R-:W-:Y:S01]  /*24c70*/  @!P1 IMAD.MOV.U32 R15, RZ, RZ, R3 ;  /* 0x000000ffff0f9224 */ /* 0x000fe200078e0003 */
[----:B------:R-:W-:Y:S04]  /*24c80*/  STL.64 [R1+0x1e08], R24 ;  /* 0x001e081801007387 */ /* 0x000fe80000100a00 */
[----:B------:R-:W-:Y:S04]  /*24c90*/  STL.64 [R1+0x2078], R150 ;  /* 0x0020789601007387 */ /* 0x000fe80000100a00 */
[----:B------:R-:W-:Y:S04]  /*24ca0*/  STL.64 [R1+0x2070], R148 ;  /* 0x0020709401007387 */ /* 0x000fe80000100a00 */
[----:B------:R-:W-:Y:S04]  /*24cb0*/  STL [R1+0x1b9c], R3 ;  /* 0x001b9c0301007387 */ /* 0x000fe80000100800 */
[----:B------:R0:W2:Y:S04]  /*24cc0*/  @!P1 LDG.E.U16 R13, desc[UR8][R14.64] ;  /* 0x000000080e0d9981 */ /* 0x0000a8000c1e1500 */
[----:B------:R-:W-:Y:S04]  /*24cd0*/  STL [R1+0x1ba4], R5 ;  /* 0x001ba40501007387 */ /* 0x000fe80000100800 */
[----:B------:R1:W-:Y:S01]  /*24ce0*/  STL [R1+0x1ba0], R4 ;  /* 0x001ba00401007387 */ /* 0x0003e20000100800 */
[----:B0-----:R-:W-:-:S03]  /*24cf0*/  @!P1 IMAD.MOV.U32 R15, RZ, RZ, R4 ;  /* 0x000000ffff0f9224 */ /* 0x001fc600078e0004 */
[----:B------:R-:W-:Y:S01]  /*24d00*/  STS.U16 [R105+UR4+0xbd00], R192 ;  /* 0x00bd00c069007988 */ /* 0x000fe20008000404 */
[----:B------:R-:W-:-:S03]  /*24d10*/  SGXT R147, R147, 0x1 ;  /* 0x000000019393781a */ /* 0x000fc60000000200 */
[----:B------:R-:W-:Y:S01]  /*24d20*/  STS.U16 [R105+UR4+0xc100], R189 ;  /* 0x00c100bd69007988 */ /* 0x000fe20008000404 */
[----:B-1----:R-:W-:-:S03]  /*24d30*/  IMAD.SHL.U32 R4, R146, 0x2, RZ ;  /* 0x0000000292047824 */ /* 0x002fc600078e00ff */
[----:B------:R-:W-:Y:S02]  /*24d40*/  STS.U16 [R105+UR4+0xc500], R186 ;  /* 0x00c500ba69007988 */ /* 0x000fe40008000404 */
[----:B------:R-:W-:Y:S02]  /*24d50*/  LOP3.LUT R4, R4, 0x7e, RZ, 0xc0, !PT ;  /* 0x0000007e04047812 */ /* 0x000fe400078ec0ff */
[----:B------:R-:W-:Y:S04]  /*24d60*/  STS.U16 [R105+UR4+0xc900], R183 ;  /* 0x00c900b769007988 */ /* 0x000fe80008000404 */
[----:B------:R-:W-:Y:S01]  /*24d70*/  STS.U16 [R105+UR4+0xcd00], R180 ;  /* 0x00cd00b469007988 */ /* 0x000fe20008000404 */
[----:B------:R-:W-:-:S03]  /*24d80*/  LOP3.LUT R4, R4, 0x90, R147, 0x78, !PT ;  /* 0x0000009004047812 */ /* 0x000fc600078e7893 */
[----:B------:R-:W-:Y:S04]  /*24d90*/  STS.U16 [R105+UR4+0xd100], R177 ;  /* 0x00d100b169007988 */ /* 0x000fe80008000404 */
[----:B------:R-:W-:Y:S04]  /*24da0*/  STS.U16 [R105+UR4+0xd500], R174 ;  /* 0x00d500ae69007988 */ /* 0x000fe80008000404 */
[----:B------:R-:W-:Y:S04]  /*24db0*/  STS.U16 [R105+UR4+0xd900], R173 ;  /* 0x00d900ad69007988 */ /* 0x000fe80008000404 */
[----:B------:R-:W-:Y:S01]  /*24dc0*/  STS.U16 [R105+UR4+0xdd00], R172 ;  /* 0x00dd00ac69007988 */ /* 0x000fe20008000404 */
        /* <DEDUP_REMOVED lines=52> */
[----:B------:R-:W-:-:S03]  /*25110*/  IMAD.SHL.U32 R3, R146, 0x2, RZ ;  /* 0x0000000292037824 */ /* 0x000fc600078e00ff */
[----:B------:R-:W-:Y:S04]  /*25120*/  STS.U16 [R4+UR4+0xae00], R203 ;  /* 0x00ae00cb04007988 */ /* 0x000fe80008000404 */
        /* <DEDUP_REMOVED lines=38> */
[----:B------:R-:W2:Y:S04]  /*25390*/  LDL.LU.64 R24, [R1+0xc00] ;  /* 0x000c000001187983 */ /* 0x000ea80000300a00 */
[----:B------:R-:W-:Y:S04]  /*253a0*/  STS.U16 [R3+UR4+0x3f00], R62 ;  /* 0x003f003e03007988 */ /* 0x000fe80008000404 */
[----:B------:R-:W2:Y:S04]  /*253b0*/  LDL.LU.64 R26, [R1+0xc08] ;  /* 0x000c0800011a7983 */ /* 0x000ea80000300a00 */
[----:B------:R-:W-:Y:S04]  /*253c0*/  STS.U16 [R3+UR4+0x4300], R61 ;  /* 0x0043003d03007988 */ /* 0x000fe80008000404 */
[----:B------:R-:W2:Y:S04]  /*253d0*/  LDL.LU.64 R28, [R1+0xc10] ;  /* 0x000c1000011c7983 */ /* 0x000ea80000300a00 */
[----:B------:R-:W-:Y:S04]  /*253e0*/  STS.U16 [R3+UR4+0x4700], R60 ;  /* 0x0047003c03007988 */ /* 0x000fe80008000404 */
[----:B------:R-:W2:Y:S04]  /*253f0*/  LDL.LU.64 R30, [R1+0xc18] ;  /* 0x000c1800011e7983 */ /* 0x000ea80000300a00 */
[----:B------:R-:W-:Y:S04]  /*25400*/  STS.U16 [R3+UR4+0x4b00], R59 ;  /* 0x004b003b03007988 */ /* 0x000fe80008000404 */
[----:B------:R-:W2:Y:S01]  /*25410*/  LDL.LU.64 R32, [R1+0xc20] ;  /* 0x000c200001207983 */ /* 0x000ea20000300a00 */
[----:B------:R-:W-:-:S03]  /*25420*/  PRMT R7, RZ, 0x7610, R7 ;  /* 0x00007610ff077816 */ /* 0x000fc60000000007 */
[----:B------:R-:W-:Y:S04]  /*25430*/  STS.U16 [R3+UR4+0x4f00], R58 ;  /* 0x004f003a03007988 */ /* 0x000fe80008000404 */
[----:B------:R-:W2:Y:S01]  /*25440*/  LDL.LU.64 R34, [R1+0xc28] ;  /* 0x000c280001227983 */ /* 0x000ea20000300a00 */
[----:B------:R-:W-:-:S03]  /*25450*/  @!P1 IMAD.MOV.U32 R14, RZ, RZ, R5 ;  /* 0x000000ffff0e9224 */ /* 0x000fc600078e0005 */
        /* <DEDUP_REMOVED lines=12> */
[----:B------:R0:W-:Y:S04]  /*25520*/  STS.U16 [R3+UR4+0x6b00], R51 ;  /* 0x006b003303007988 */ /* 0x0001e80008000404 */
[----:B------:R-:W2:Y:S04]  /*25530*/  LDL.LU.64 R48, [R1+0xc60] ;  /* 0x000c600001307983 */ /* 0x000ea80000300a00 */
[----:B------:R-:W2:Y:S04]  /*25540*/  @!P1 LDG.E.U16 R7, desc[UR8][R14.64] ;  /* 0x000000080e079981 */ /* 0x000ea8000c1e1500 */
[----:B0-----:R-:W2:Y:S04]  /*25550*/  LDL.LU.64 R50, [R1+0xc68] ;  /* 0x000c680001327983 */ /* 0x001ea80000300a00 */
[----:B------:R-:W2:Y:S04]  /*25560*/  LDL.LU.64 R52, [R1+0xc70] ;  /* 0x000c700001347983 */ /* 0x000ea80000300a00 */
        /* <DEDUP_REMOVED lines=80> */
[----:B----4-:R-:W-:Y:S04]  /*25a70*/  STS.U16 [R3+UR4+0xeb00], R19 ;  /* 0x00eb001303007988 */ /* 0x010fe80008000404 */
[----:B------:R-:W-:Y:S04]  /*25a80*/  STS.U16 [R3+UR4+0xef00], R18 ;  /* 0x00ef001203007988 */ /* 0x000fe80008000404 */
[----:B---3--:R-:W-:Y:S04]  /*25a90*/  STS.U16 [R3+UR4+0xf300], R17 ;  /* 0x00f3001103007988 */ /* 0x008fe80008000404 */
[----:B--2---:R-:W-:Y:S04]  /*25aa0*/  STS.U16 [R3+UR4+0xf700], R16 ;  /* 0x00f7001003007988 */ /* 0x004fe80008000404 */
[----:B------:R-:W-:Y:S04]  /*25ab0*/  STS.U16 [R3+UR4+0xfb00], R13 ;  /* 0x00fb000d03007988 */ /* 0x000fe80008000404 */
[----:B------:R-:W-:Y:S01]  /*25ac0*/  STS.U16 [R3+UR4+0xff00], R7 ;  /* 0x00ff000703007988 */ /* 0x000fe20008000404 */
[----:B------:R0:W-:Y:S06]  /*25ad0*/  MEMBAR.ALL.CTA ;  /* 0x0000000000007992 */ /* 0x0001ec0000008000 */
[----:B0-----:R-:W0:Y:S02]  /*25ae0*/  FENCE.VIEW.ASYNC.S ;  /* 0x00000000000073c6 */ /* 0x001e240000000000 */
[----:B0-----:R-:W-:Y:S06]  /*25af0*/  BAR.SYNC.DEFER_BLOCKING 0x0 ;  /* 0x0000000000007b1d */ /* 0x001fec0000010000 */
[----:B------:R-:W-:-:S06]  /*25b00*/  WARPGROUP.ARRIVE ;  /* 0x00000000000079c5 */ /* 0x000fcc0000000000 */
[----:B------:R-:W-:Y:S03]  /*25b10*/  HGMMA.64x256x16.F32.BF16 R24, gdesc[UR44].tnspA, R24, gsb0 ;  /* 0x23e000002c1879f0 */ /* 0x000fe60008001818 */
[----:B------:R-:W-:Y:S02]  /*25b20*/  WARPGROUP.DEPBAR.LE gsb0, 0x0 ;  /* 0x00008000000079c5 */ /* 0x000fe40000010000 */
[----:B------:R-:W-:-:S15]  /*25b30*/  WARPGROUP.ARRIVE ;  /* 0x00000000000079c5 */ /* 0x000fde0000000000 */
[----:B------:R-:W-:-:S08]  /*25b40*/  NOP ;  /* 0x0000000000007918 */ /* 0x000fd00000000000 */
        /* <DEDUP_REMOVED lines=10> */
[----:B------:R0:W-:Y:S04]  /*25bf0*/  STL.64 [R1+0xc00], R24 ;  /* 0x000c001801007387 */ /* 0x0001e80000100a00 */
        /* <DEDUP_REMOVED lines=58> */
[----:B------:R4:W-:Y:S01]  /*25fa0*/  STL.64 [R1+0xdd8], R142 ;  /* 0x000dd88e01007387 */ /* 0x0009e20000100a00 */
[----:B------:R-:W-:-:S03]  /*25fb0*/  IMAD.MOV.U32 R192, RZ, RZ, R25 ;  /* 0x000000ffffc07224 */ /* 0x000fc600078e0019 */
[----:B------:R4:W-:Y:S01]  /*25fc0*/  STL.64 [R1+0xde0], R144 ;  /* 0x000de09001007387 */ /* 0x0009e20000100a00 */
[----:B------:R-:W-:-:S03]  /*25fd0*/  IMAD.MOV.U32 R156, RZ, RZ, R24 ;  /* 0x000000ffff9c7224 */ /* 0x000fc600078e0018 */
[----:B------:R4:W-:Y:S01]  /*25fe0*/  STL.64 [R1+0xde8], R146 ;  /* 0x000de89201007387 */ /* 0x0009e20000100a00 */
[----:B------:R-:W-:-:S03]  /*25ff0*/  IMAD.MOV.U32 R194, RZ, RZ, R27 ;  /* 0x000000ffffc27224 */ /* 0x000fc600078e001b */
[----:B------:R4:W-:Y:S01]  /*26000*/  STL.64 [R1+0xdf0], R148 ;  /* 0x000df09401007387 */ /* 0x0009e20000100a00 */
[----:B------:R-:W-:-:S03]  /*26010*/  IMAD.MOV.U32 R157, RZ, RZ, R26 ;  /* 0x000000ffff9d7224 */ /* 0x000fc600078e001a */
[----:B------:R4:W-:Y:S04]  /*26020*/  STL.64 [R1+0xdf8], R150 ;  /* 0x000df89601007387 */ /* 0x0009e80000100a00 */
[----:B0-----:R-:W4:Y:S04]  /*26030*/  LDL.LU.64 R24, [R1+0xa00] ;  /* 0x000a000001187983 */ /* 0x001f280000300a00 */
[----:B-1----:R-:W4:Y:S04]  /*26040*/  LDL.LU.64 R26, [R1+0xa08] ;  /* 0x000a0800011a7983 */ /* 0x002f280000300a00 */
[----:B--2---:R-:W2:Y:S04]  /*26050*/  LDL.LU.64 R28, [R1+0xa10] ;  /* 0x000a1000011c7983 */ /* 0x004ea80000300a00 */
[----:B---3--:R-:W2:Y:S04]  /*26060*/  LDL.LU.64 R30, [R1+0xa18] ;  /* 0x000a1800011e7983 */ /* 0x008ea80000300a00 */
[----:B----4-:R-:W2:Y:S04]  /*26070*/  LDL.LU.64 R32, [R1+0xa20] ;  /* 0x000a200001207983 */ /* 0x010ea80000300a00 */
        /* <DEDUP_REMOVED lines=10> */
[----:B------:R-:W2:Y:S01]  /*26120*/  LDL.LU.64 R54, [R1+0xa78] ;  /* 0x000a780001367983 */ /* 0x000ea20000300a00 */
[----:B------:R-:W-:-:S03]  /*26130*/  IMAD.MOV.U32 R20, RZ, RZ, R65 ;  /* 0x000000ffff147224 */ /* 0x000fc600078e0041 */
[----:B------:R-:W2:Y:S01]  /*26140*/  LDL.LU.64 R56, [R1+0xa80] ;  /* 0x000a800001387983 */ /* 0x000ea20000300a00 */
[----:B------:R-:W-:-:S03]  /*26150*/  IMAD.MOV.U32 R21, RZ, RZ, R67 ;  /* 0x000000ffff157224 */ /* 0x000fc600078e0043 */
[----:B------:R-:W2:Y:S01]  /*26160*/  LDL.LU.64 R58, [R1+0xa88] ;  /* 0x000a8800013a7983 */ /* 0x000ea20000300a00 */
[----:B------:R-:W-:-:S03]  /*26170*/  IMAD.MOV.U32 R16, RZ, RZ, R68 ;  /* 0x000000ffff107224 */ /* 0x000fc600078e0044 */
[----:B------:R-:W2:Y:S01]  /*26180*/  LDL.LU.64 R60, [R1+0xa90] ;  /* 0x000a9000013c7983 */ /* 0x000ea20000300a00 */
[----:B------:R-:W-:-:S03]  /*26190*/  IMAD.MOV.U32 R17, RZ, RZ, R70 ;  /* 0x000000ffff117224 */ /* 0x000fc600078e0046 */
        /* <DEDUP_REMOVED lines=21> */
[----:B------:R-:W-:Y:S02]  /*262f0*/  IMAD.MOV.U32 R172, RZ, RZ, R97 ;  /* 0x000000ffffac7224 */ /* 0x000fe400078e0061 */
[----:B------:R-:W-:Y:S01]  /*26300*/  IMAD.MOV.U32 R168, RZ, RZ, R96 ;  /* 0x000000ffffa87224 */ /* 0x000fe200078e0060 */
[----:B------:R-:W2:Y:S01]  /*26310*/  LDL.LU.64 R92, [R1+0xb10] ;  /* 0x000b1000015c7983 */ /* 0x000ea20000300a00 */
[----:B------:R-:W-:Y:S02]  /*26320*/  IMAD.MOV.U32 R173, RZ, RZ, R99 ;  /* 0x000000ffffad7224 */ /* 0x000fe400078e0063 */
[----:B------:R-:W-:Y:S01]  /*26330*/  IMAD.MOV.U32 R169, RZ, RZ, R98 ;  /* 0x000000ffffa97224 */ /* 0x000fe200078e0062 */
[----:B------:R-:W2:Y:S01]  /*26340*/  LDL.LU.64 R94, [R1+0xb18] ;  /* 0x000b1800015e7983 */ /* 0x000ea20000300a00 */
[----:B------:R-:W-:Y:S02]  /*26350*/  IMAD.MOV.U32 R180, RZ, RZ, R101 ;  /* 0x000000ffffb47224 */ /* 0x000fe400078e0065 */
[----:B------:R-:W-:Y:S01]  /*26360*/  IMAD.MOV.U32 R176, RZ, RZ, R100 ;  /* 0x000000ffffb07224 */ /* 0x000fe200078e0064 */
[----:B------:R-:W2:Y:S01]  /*26370*/  LDL.LU.64 R96, [R1+0xb20] ;  /* 0x000b200001607983 */ /* 0x000ea20000300a00 */
[----:B------:R-:W-:-:S02]  /*26380*/  IMAD.MOV.U32 R181, RZ, RZ, R103 ;  /* 0x000000ffffb57224 */ /* 0x000fc400078e0067 */
        /* <DEDUP_REMOVED lines=57> */
[----:B------:R-:W2:Y:S02]  /*26720*/  LDL.LU.64 R150, [R1+0xbf8] ;  /* 0x000bf80001967983 */ /* 0x000ea40000300a00 */
[----:B--2---:R-:W-:-:S06]  /*26730*/  WARPGROUP.ARRIVE ;  /* 0x00000000000079c5 */ /* 0x004fcc0000000000 */
        /* <DEDUP_REMOVED lines=8> */
[----:B------:R-:W-:Y:S01]  /*267c0*/  HGMMA.64x256x16.F32.BF16 R24, gdesc[UR16].tnspA, R24, gsb0 ;  /* 0x23e00000101879f0 */ /* 0x000fe20008001818 */
[----:B------:R-:W-:Y:S04]  /*267d0*/  STL [R1+0x1c04], R204 ;  /* 0x001c04cc01007387 */ /* 0x000fe80000100800 */
        /* <DEDUP_REMOVED lines=20> */
[----:B------:R-:W-:Y:S01]  /*26920*/  STL [R1+0x1bb0], R245 ;  /* 0x001bb0f501007387 */ /* 0x000fe20000100800 */
[----:B------:R-:W-:-:S02]  /*26930*/  WARPGROUP.DEPBAR.LE gsb0, 0x0 ;  /* 0x00008000000079c5 */ /* 0x000fc40000010000 */
[----:B------:R-:W-:-:S06]  /*26940*/  WARPGROUP.ARRIVE ;  /* 0x00000000000079c5 */ /* 0x000fcc0000000000 */
[----:B------:R-:W-:Y:S01]  /*26950*/  HGMMA.64x256x16.F32.BF16 R24, gdesc[UR20].tnspA, R24, gsb0 ;  /* 0x23e00000141879f0 */ /* 0x000fe20008001818 */
[----:B------:R-:W-:Y:S04]  /*26960*/  STL [R1+0x1bac], R248 ;  /* 0x001bacf801007387 */ /* 0x000fe80000100800 */
[----:B------:R-:W-:Y:S01]  /*26970*/  STL [R1+0x1ba8], R249 ;  /* 0x001ba8f901007387 */ /* 0x000fe20000100800 */
[----:B------:R-:W-:-:S03]  /*26980*/  WARPGROUP.DEPBAR.LE gsb0, 0x0 ;  /* 0x00008000000079c5 */ /* 0x000fc60000010000 */
        /* <DEDUP_REMOVED lines=64> */
[----:B0-----:R-:W4:Y:S04]  /*26d90*/  LDL.LU.64 R24, [R1+0x600] ;  /* 0x0006000001187983 */ /* 0x001f280000300a00 */
[----:B-1----:R-:W4:Y:S04]  /*26da0*/  LDL.LU.64 R26, [R1+0x608] ;  /* 0x00060800011a7983 */ /* 0x002f280000300a00 */
[----:B--2---:R-:W2:Y:S04]  /*26db0*/  LDL.LU.64 R28, [R1+0x610] ;  /* 0x00061000011c7983 */ /* 0x004ea80000300a00 */
[----:B---3--:R-:W3:Y:S04]  /*26dc0*/  LDL.LU.64 R30, [R1+0x618] ;  /* 0x00061800011e7983 */ /* 0x008ee80000300a00 */
[----:B----4-:R-:W4:Y:S04]  /*26dd0*/  LDL.LU.64 R32, [R1+0x620] ;  /* 0x0006200001207983 */ /* 0x010f280000300a00 */
[----:B------:R-:W2:Y:S04]  /*26de0*/  LDL.LU.64 R34, [R1+0x628] ;  /* 0x0006280001227983 */ /* 0x000ea80000300a00 */
[----:B------:R-:W3:Y:S04]  /*26df0*/  LDL.LU.64 R36, [R1+0x630] ;  /* 0x0006300001247983 */ /* 0x000ee80000300a00 */
[----:B------:R-:W4:Y:S04]  /*26e00*/  LDL.LU.64 R38, [R1+0x638] ;  /* 0x0006380001267983 */ /* 0x000f280000300a00 */
        /* <DEDUP_REMOVED lines=56> */
[----:B---3--:R-:W-:Y:S04]  /*27190*/  STL.64 [R1+0x2278], R150 ;  /* 0x0022789601007387 */ /* 0x008fe80000100a00 */
[----:B--2---:R-:W-:Y:S04]  /*271a0*/  STL.64 [R1+0x2270], R148 ;  /* 0x0022709401007387 */ /* 0x004fe80000100a00 */
[----:B----4-:R-:W-:Y:S04]  /*271b0*/  STL.64 [R1+0x2268], R146 ;  /* 0x0022689201007387 */ /* 0x010fe80000100a00 */
        /* <DEDUP_REMOVED lines=126> */
[----:B------:R-:W-:Y:S01]  /*279a0*/  HGMMA.64x256x16.F32.BF16 R24, gdesc[UR40].tnspA, R24, gsb0 ;  /* 0x23e00000281879f0 */ /* 0x000fe20008001818 */
[----:B------:R-:W-:Y:S01]  /*279b0*/  UMOV UR20, UR40 ;  /* 0x0000002800147c82 */ /* 0x000fe20008000000 */
[----:B------:R-:W-:Y:S01]  /*279c0*/  UMOV UR21, UR41 ;  /* 0x0000002900157c82 */ /* 0x000fe20008000000 */
[----:B------:R-:W-:Y:S01]  /*279d0*/  UIADD3.64 UR40, UR24, 0x280, URZ ;  /* 0x0000028018287897 */ /* 0x000fe2000fffe03f */
[----:B------:R-:W-:Y:S01]  /*279e0*/  UMOV UR42, UR30 ;  /* 0x0000001e002a7c82 */ /* 0x000fe20008000000 */
[----:B------:R-:W-:Y:S01]  /*279f0*/  UMOV UR43, UR31 ;  /* 0x0000001f002b7c82 */ /* 0x000fe20008000000 */
[----:B------:R-:W-:Y:S02]  /*27a00*/  WARPGROUP.DEPBAR.LE gsb0, 0x0 ;  /* 0x00008000000079c5 */ /* 0x000fe40000010000 */
[----:B------:R-:W-:-:S15]  /*27a10*/  WARPGROUP.ARRIVE ;  /* 0x00000000000079c5 */ /* 0x000fde0000000000 */
[----:B------:R-:W-:-:S05]  /*27a20*/  NOP ;  /* 0x0000000000007918 */ /* 0x000fca0000000000 */
        /* <DEDUP_REMOVED lines=9> */
[----:B------:R-:W-:Y:S03]  /*27ac0*/  HGMMA.64x256x16.F32.BF16 R24, gdesc[UR40].tnspA, R24, gsb0 ;  /* 0x23e00000281879f0 */ /* 0x000fe60008001818 */
[----:B------:R-:W-:Y:S02]  /*27ad0*/  WARPGROUP.DEPBAR.LE gsb0, 0x0 ;  /* 0x00008000000079c5 */ /* 0x000fe40000010000 */
[----:B------:R-:W-:-:S15]  /*27ae0*/  WARPGROUP.ARRIVE ;  /* 0x00000000000079c5 */ /* 0x000fde0000000000 */
[----:B------:R-:W-:-:S08]  /*27af0*/  NOP ;  /* 0x0000000000007918 */ /* 0x000fd00000000000 */
[----:B------:R-:W-:Y:S03]  /*27b00*/  HGMMA.64x256x16.F32.BF16 R24, gdesc[UR36].tnspA, R24, gsb0 ;  /* 0x23e00000241879f0 */ /* 0x000fe60008001818 */
[----:B------:R-:W-:Y:S02]  /*27b10*/  WARPGROUP.DEPBAR.LE gsb0, 0x0 ;  /* 0x00008000000079c5 */ /* 0x000fe40000010000 */
        /* <DEDUP_REMOVED lines=63> */
[----:B------:R0:W-:Y:S01]  /*27f10*/  STL.64 [R1+0x9f8], R150 ;  /* 0x0009f89601007387 */ /* 0x0001e20000100a00 */
[----:B------:R-:W-:-:S02]  /*27f20*/  IMAD.MOV.U32 R251, RZ, RZ, R134 ;  /* 0x000000fffffb7224 */ /* 0x000fc400078e0086 */
[----:B------:R-:W-:Y:S01]  /*27f30*/  IMAD.MOV.U32 R250, RZ, RZ, R132 ;  /* 0x000000fffffa7224 */ /* 0x000fe200078e0084 */
[----:B0-----:R-:W2:Y:S04]  /*27f40*/  LDL.LU.64 R150, [R1+0x2278] ;  /* 0x0022780001967983 */ /* 0x001ea80000300a00 */
        /* <DEDUP_REMOVED lines=113> */
[----:B------:R-:W2:Y:S01]  /*28660*/  LDL.LU.64 R24, [R1+0x2080] ;  /* 0x0020800001187983 */ /* 0x000ea20000300a00 */
[----:B------:R-:W-:Y:S01]  /*28670*/  UMOV UR48, UR20 ;  /* 0x0000001400307c82 */ /* 0x000fe20008000000 */
[----:B------:R-:W-:Y:S01]  /*28680*/  UMOV UR49, UR21 ;  /* 0x0000001500317c82 */ /* 0x000fe20008000000 */
[----:B--2---:R-:W-:-:S06]  /*28690*/  WARPGROUP.ARRIVE ;  /* 0x00000000000079c5 */ /* 0x004fcc0000000000 */
[----:B------:R-:W-:Y:S01]  /*286a0*/  HGMMA.64x256x16.F32.BF16 R24, gdesc[UR48].tnspA, R24, gsb0 ;  /* 0x23e00000301879f0 */ /* 0x000fe20008001818 */
[----:B------:R-:W-:Y:S01]  /*286b0*/  UMOV UR16, UR40 ;  /* 0x0000002800107c82 */ /* 0x000fe20008000000 */
[----:B------:R-:W-:Y:S01]  /*286c0*/  UMOV UR17, UR41 ;  /* 0x0000002900117c82 */ /* 0x000fe20008000000 */
[----:B------:R-:W-:Y:S02]  /*286d0*/  WARPGROUP.DEPBAR.LE gsb0, 0x0 ;  /* 0x00008000000079c5 */ /* 0x000fe40000010000 */
[----:B------:R-:W-:-:S15]  /*286e0*/  WARPGROUP.ARRIVE ;  /* 0x00000000000079c5 */ /* 0x000fde0000000000 */
[----:B------:R-:W-:-:S08]  /*286f0*/  NOP ;  /* 0x0000000000007918 */ /* 0x000fd00000000000 */
[----:B------:R-:W-:Y:S01]  /*28700*/  HGMMA.64x256x16.F32.BF16 R24, gdesc[UR12].tnspA, R24, gsb0 ;  /* 0x23e000000c1879f0 */ /* 0x000fe20008001818 */
[----:B------:R-:W-:Y:S01]  /*28710*/  UMOV UR10, UR36 ;  /* 0x00000024000a7c82 */ /* 0x000fe20008000000 */
[----:B------:R-:W-:Y:S01]  /*28720*/  UMOV UR11, UR37 ;  /* 0x00000025000b7c82 */ /* 0x000fe20008000000 */
[----:B------:R-:W-:Y:S01]  /*28730*/  UMOV UR20, UR10 ;  /* 0x0000000a00147c82 */ /* 0x000fe20008000000 */
[----:B------:R-:W-:Y:S01]  /*28740*/  UMOV UR21, UR11 ;  /* 0x0000000b00157c82 */ /* 0x000fe20008000000 */
[----:B------:R-:W-:Y:S02]  /*28750*/  WARPGROUP.DEPBAR.LE gsb0, 0x0 ;  /* 0x00008000000079c5 */ /* 0x000fe40000010000 */
[----:B------:R-:W-:-:S15]  /*28760*/  WARPGROUP.ARRIVE ;  /* 0x00000000000079c5 */ /* 0x000fde0000000000 */
[----:B------:R-:W-:-:S06]  /*28770*/  NOP ;  /* 0x0000000000007918 */ /* 0x000fcc0000000000 */
        /* <DEDUP_REMOVED lines=71> */
[----:B------:R-:W3:Y:S04]  /*28bf0*/  LDL.LU.64 R148, [R1+0x2070] ;  /* 0x0020700001947983 */ /* 0x000ee80000300a00 */
[----:B------:R-:W4:Y:S04]  /*28c00*/  LDL.LU.64 R24, [R1+0x200] ;  /* 0x0002000001187983 */ /* 0x000f280000300a00 */
[----:B------:R-:W2:Y:S04]  /*28c10*/  LDL.LU.64 R26, [R1+0x208] ;  /* 0x00020800011a7983 */ /* 0x000ea80000300a00 */
        /* <DEDUP_REMOVED lines=51> */
[----:B------:R-:W2:Y:S01]  /*28f50*/  LDL.LU.64 R130, [R1+0x3a8] ;  /* 0x0003a80001827983 */ /* 0x000ea20000300a00 */
[----:B------:R-:W-:-:S04]  /*28f60*/  IMAD.SHL.U32 R12, R12, 0x40, RZ ;  /* 0x000000400c0c7824 */ /* 0x000fc800078e00ff */
[----:B------:R-:W-:Y:S02]  /*28f70*/  IMAD.SHL.U32 R12, R12, 0x2, RZ ;  /* 0x000000020c0c7824 */ /* 0x000fe400078e00ff */
[----:B---3--:R-:W-:Y:S01]  /*28f80*/  IMAD.MOV.U32 R5, RZ, RZ, R149 ;  /* 0x000000ffff057224 */ /* 0x008fe200078e0095 */
        /* <DEDUP_REMOVED lines=60> */
[----:B------:R-:W-:Y:S04]  /*29350*/  STL.64 [R1+0x1e88], R10 ;  /* 0x001e880a01007387 */ /* 0x000fe80000100a00 */
[----:B------:R-:W-:Y:S04]  /*29360*/  STL.64 [R1+0x1e80], R8 ;  /* 0x001e800801007387 */ /* 0x000fe80000100a00 */
[----:B------:R-:W-:Y:S04]  /*29370*/  STL [R1+0x1e78], R6 ;  /* 0x001e780601007387 */ /* 0x000fe80000100800 */
[----:B------:R0:W-:Y:S04]  /*29380*/  STL [R1+0x1e74], R5 ;  /* 0x001e740501007387 */ /* 0x0001e80000100800 */
        /* <DEDUP_REMOVED lines=64> */
[----:B------:R-:W-:Y:S01]  /*29790*/  UIADD3.64 UR36, UR24, 0x380, URZ ;  /* 0x0000038018247897 */ /* 0x000fe2000fffe03f */
[----:B------:R-:W-:Y:S01]  /*297a0*/  UMOV UR38, UR46 ;  /* 0x0000002e00267c82 */ /* 0x000fe20008000000 */
[----:B------:R-:W-:Y:S01]  /*297b0*/  UMOV UR39, UR47 ;  /* 0x0000002f00277c82 */ /* 0x000fe20008000000 */
[----:B------:R-:W-:Y:S01]  /*297c0*/  UIADD3.64 UR40, UR24, 0x400, URZ ;  /* 0x0000040018287897 */ /* 0x000fe2000fffe03f */
[----:B------:R-:W3:Y:S01]  /*297d0*/  LDL.LU.64 R132, [R1+0x3b0] ;  /* 0x0003b00001847983 */ /* 0x000ee20000300a00 */
[----:B------:R-:W-:Y:S01]  /*297e0*/  UMOV UR42, UR26 ;  /* 0x0000001a002a7c82 */ /* 0x000fe20008000000 */
[----:B------:R-:W-:Y:S01]  /*297f0*/  UMOV UR43, UR27 ;  /* 0x0000001b002b7c82 */ /* 0x000fe20008000000 */
[----:B--2---:R-:W-:Y:S01]  /*29800*/  WARPGROUP.ARRIVE ;  /* 0x00000000000079c5 */ /* 0x004fe20000000000 */
[----:B------:R-:W-:Y:S01]  /*29810*/  UMOV UR20, UR36 ;  /* 0x0000002400147c82 */ /* 0x000fe20008000000 */
[----:B------:R-:W-:Y:S01]  /*29820*/  UMOV UR21, UR37 ;  /* 0x0000002500157c82 */ /* 0x000fe20008000000 */
[----:B------:R-:W-:Y:S01]  /*29830*/  UMOV UR12, UR40 ;  /* 0x00000028000c7c82 */ /* 0x000fe20008000000 */
[----:B------:R-:W-:Y:S01]  /*29840*/  UMOV UR13, UR41 ;  /* 0x00000029000d7c82 */ /* 0x000fe20008000000 */
[----:B------:R-:W3:Y:S01]  /*29850*/  LDL.LU.64 R134, [R1+0x3b8] ;  /* 0x0003b80001867983 */ /* 0x000ee20000300a00 */
[----:B------:R-:W-:Y:S01]  /*29860*/  HGMMA.64x256x16.F32.BF16 R4, gdesc[UR36].tnspA, R4, gsb0 ;  /* 0x23e00000240479f0 */ /* 0x000fe20008001804 */
[----:B------:R-:W-:Y:S01]  /*29870*/  UIADD3.64 UR36, UR24, 0x480, URZ ;  /* 0x0000048018247897 */ /* 0x000fe2000fffe03f */
[----:B------:R-:W-:Y:S01]  /*29880*/  UMOV UR38, UR30 ;  /* 0x0000001e00267c82 */ /* 0x000fe20008000000 */
[----:B------:R-:W-:Y:S01]  /*29890*/  UMOV UR39, UR31 ;  /* 0x0000001f00277c82 */ /* 0x000fe20008000000 */
[----:B------:R-:W3:Y:S04]  /*298a0*/  LDL.LU.64 R136, [R1+0x3c0] ;  /* 0x0003c00001887983 */ /* 0x000ee80000300a00 */
[----:B------:R-:W3:Y:S01]  /*298b0*/  LDL.LU.64 R138, [R1+0x3c8] ;  /* 0x0003c800018a7983 */ /* 0x000ee20000300a00 */
[----:B------:R-:W-:-:S03]  /*298c0*/  IMAD.MOV.U32 R3, RZ, RZ, R148 ;  /* 0x000000ffff037224 */ /* 0x000fc600078e0094 */
[----:B------:R-:W3:Y:S01]  /*298d0*/  LDL.LU.64 R140, [R1+0x3d0] ;  /* 0x0003d000018c7983 */ /* 0x000ee20000300a00 */
[----:B------:R-:W-:-:S03]  /*298e0*/  IMAD.MOV.U32 R195, RZ, RZ, R150 ;  /* 0x000000ffffc37224 */ /* 0x000fc600078e0096 */
[----:B------:R-:W3:Y:S01]  /*298f0*/  LDL.LU.64 R142, [R1+0x3d8] ;  /* 0x0003d800018e7983 */ /* 0x000ee20000300a00 */
[----:B------:R-:W-:-:S03]  /*29900*/  IMAD.MOV.U32 R189, RZ, RZ, R151 ;  /* 0x000000ffffbd7224 */ /* 0x000fc600078e0097 */
[----:B------:R-:W3:Y:S04]  /*29910*/  LDL.LU.64 R144, [R1+0x3e0] ;  /* 0x0003e00001907983 */ /* 0x000ee80000300a00 */
[----:B------:R-:W3:Y:S04]  /*29920*/  LDL.LU.64 R146, [R1+0x3e8] ;  /* 0x0003e80001927983 */ /* 0x000ee80000300a00 */
[----:B------:R-:W3:Y:S04]  /*29930*/  LDL.LU.64 R148, [R1+0x3f0] ;  /* 0x0003f00001947983 */ /* 0x000ee80000300a00 */
[----:B------:R-:W3:Y:S01]  /*29940*/  LDL.LU.64 R150, [R1+0x3f8] ;  /* 0x0003f80001967983 */ /* 0x000ee20000300a00 */
[----:B------:R-:W-:-:S02]  /*29950*/  WARPGROUP.DEPBAR.LE gsb0, 0x0 ;  /* 0x00008000000079c5 */ /* 0x000fc40000010000 */
[----:B------:R-:W-:-:S06]  /*29960*/  WARPGROUP.ARRIVE ;  /* 0x00000000000079c5 */ /* 0x000fcc0000000000 */
[----:B------:R-:W-:Y:S01]  /*29970*/  HGMMA.64x256x16.F32.BF16 R4, gdesc[UR40].tnspA, R4, gsb0 ;  /* 0x23e00000280479f0 */ /* 0x000fe20008001804 */
[----:B------:R-:W-:Y:S01]  /*29980*/  UIADD3.64 UR40, UR24, 0x500, URZ ;  /* 0x0000050018287897 */ /* 0x000fe2000fffe03f */
[----:B------:R-:W-:Y:S01]  /*29990*/  UMOV UR42, UR34 ;  /* 0x00000022002a7c82 */ /* 0x000fe20008000000 */
[----:B------:R-:W-:Y:S01]  /*299a0*/  UMOV UR43, UR35 ;  /* 0x00000023002b7c82 */ /* 0x000fe20008000000 */
[----:B------:R-:W-:Y:S02]  /*299b0*/  WARPGROUP.DEPBAR.LE gsb0, 0x0 ;  /* 0x00008000000079c5 */ /* 0x000fe40000010000 */
[----:B------:R-:W-:-:S15]  /*299c0*/  WARPGROUP.ARRIVE ;  /* 0x00000000000079c5 */ /* 0x000fde0000000000 */
[----:B------:R-:W-:-:S07]  /*299d0*/  NOP ;  /* 0x0000000000007918 */ /* 0x000fce0000000000 */
        /* <DEDUP_REMOVED lines=70> */
[----:B0-----:R-:W3:Y:S04]  /*29e40*/  LDL.LU.64 R130, [R1+0x2068] ;  /* 0x0020680001827983 */ /* 0x001ee80000300a00 */
[----:B------:R-:W3:Y:S04]  /*29e50*/  LDL.LU.64 R128, [R1+0x2060] ;  /* 0x0020600001807983 */ /* 0x000ee80000300a00 */
        /* <DEDUP_REMOVED lines=51> */
[----:B------:R-:W3:Y:S01]  /*2a190*/  LDL.LU.64 R24, [R1+0x1ec0] ;  /* 0x001ec00001187983 */ /* 0x000ee20000300a00 */
[----:B------:R-:W-:Y:S01]  /*2a1a0*/  UMOV UR48, UR20 ;  /* 0x0000001400307c82 */ /* 0x000fe20008000000 */
[----:B------:R-:W-:Y:S01]  /*2a1b0*/  UMOV UR49, UR21 ;  /* 0x0000001500317c82 */ /* 0x000fe20008000000 */
[----:B------:R-:W-:Y:S01]  /*2a1c0*/  UMOV UR16, UR36 ;  /* 0x0000002400107c82 */ /* 0x000fe20008000000 */
[----:B------:R-:W-:Y:S01]  /*2a1d0*/  UMOV UR17, UR37 ;  /* 0x0000002500117c82 */ /* 0x000fe20008000000 */
[----:B------:R-:W-:Y:S01]  /*2a1e0*/  UMOV UR10, UR40 ;  /* 0x00000028000a7c82 */ /* 0x000fe20008000000 */
[----:B------:R-:W-:Y:S01]  /*2a1f0*/  UMOV UR11, UR41 ;  /* 0x00000029000b7c82 */ /* 0x000fe20008000000 */
[----:B---3--:R-:W-:Y:S01]  /*2a200*/  WARPGROUP.ARRIVE ;  /* 0x00000000000079c5 */ /* 0x008fe20000000000 */
[----:B------:R0:W5:Y:S01]  /*2a210*/  LDL.LU.64 R22, [R1+0x1eb8] ;  /* 0x001eb80001167983 */ /* 0x0001620000300a00 */
[----:B------:R-:W-:Y:S01]  /*2a220*/  UMOV UR20, UR10 ;  /* 0x0000000a00147c82 */ /* 0x000fe20008000000 */
[----:B------:R-:W-:-:S02]  /*2a230*/  UMOV UR21, UR11 ;  /* 0x0000000b00157c82 */ /* 0x000fc40008000000 */
[----:B------:R0:W5:Y:S01]  /*2a240*/  LDL.LU.64 R20, [R1+0x1eb0] ;  /* 0x001eb00001147983 */ /* 0x0001620000300a00 */
[----:B------:R-:W-:Y:S03]  /*2a250*/  HGMMA.64x256x16.F32.BF16 R24, gdesc[UR48].tnspA, R24, gsb0 ;  /* 0x23e00000301879f0 */ /* 0x000fe60008001818 */
[----:B------:R0:W5:Y:S01]  /*2a260*/  LDL.LU.64 R18, [R1+0x1ea8] ;  /* 0x001ea80001127983 */ /* 0x0001620000300a00 */
[----:B------:R-:W-:-:S03]  /*2a270*/  R2UR UR37, R189 ;  /* 0x00000000bd2572ca */ /* 0x000fc600000e0000 */
[----:B------:R0:W5:Y:S01]  /*2a280*/  LDL.LU.64 R16, [R1+0x1ea0] ;  /* 0x001ea00001107983 */ /* 0x0001620000300a00 */
[----:B------:R-:W-:Y:S02]  /*2a290*/  WARPGROUP.DEPBAR.LE gsb0, 0x0 ;  /* 0x00008000000079c5 */ /* 0x000fe40000010000 */
[----:B------:R-:W-:Y:S01]  /*2a2a0*/  WARPGROUP.ARRIVE ;  /* 0x00000000000079c5 */ /* 0x000fe20000000000 */
[----:B------:R0:W5:Y:S01]  /*2a2b0*/  LDL.LU.64 R14, [R1+0x1e98] ;  /* 0x001e9800010e7983 */ /* 0x0001620000300a00 */
[----:B------:R-:W-:-:S03]  /*2a2c0*/  IMAD.MOV.U32 R189, RZ, RZ, R6 ;  /* 0x000000ffffbd7224 */ /* 0x000fc600078e0006 */
[----:B------:R-:W2:-:S13]  /*2a2d0*/  LDL.LU R12, [R1+0x1e90] ;  /* 0x001e9000010c7983 */ /* 0x000e9a0000300800 */
[----:B------:R-:W-:Y:S01]  /*2a2e0*/  HGMMA.64x256x16.F32.BF16 R24, gdesc[UR12].tnspA, R24, gsb0 ;  /* 0x23e000000c1879f0 */ /* 0x000fe20008001818 */
[----:B------:R-:W-:Y:S01]  /*2a2f0*/  IMAD.MOV.U32 R193, RZ, RZ, R5 ;  /* 0x000000ffffc17224 */ /* 0x000fe200078e0005 */
[----:B------:R-:W2:Y:S04]  /*2a300*/  LDL.LU.64 R10, [R1+0x1e88] ;  /* 0x001e8800010a7983 */ /* 0x000ea80000300a00 */
[----:B------:R-:W3:Y:S04]  /*2a310*/  LDL.LU.64 R8, [R1+0x1e80] ;  /* 0x001e800001087983 */ /* 0x000ee80000300a00 */
[----:B------:R-:W4:Y:S04]  /*2a320*/  LDL.LU R6, [R1+0x1e78] ;  /* 0x001e780001067983 */ /* 0x000f280000300800 */
[----:B------:R-:W2:Y:S01]  /*2a330*/  LDL.LU R5, [R1+0x1e74] ;  /* 0x001e740001057983 */ /* 0x000ea20000300800 */
[----:B------:R-:W-:-:S02]  /*2a340*/  WARPGROUP.DEPBAR.LE gsb0, 0x0 ;  /* 0x00008000000079c5 */ /* 0x000fc40000010000 */
[----:B------:R-:W-:-:S11]  /*2a350*/  WARPGROUP.ARRIVE ;  /* 0x00000000000079c5 */ /* 0x000fd60000000000 */
        /* <DEDUP_REMOVED lines=70> */
[----:B-1----:R-:W3:Y:S04]  /*2a7c0*/  LDL.LU R50, [R1+0x1e70] ;  /* 0x001e700001327983 */ /* 0x002ee80000300800 */
        /* <DEDUP_REMOVED lines=13> */
[----:B------:R-:W-:Y:S01]  /*2a8a0*/  R2UR UR36, R195 ;  /* 0x00000000c32472ca */ /* 0x000fe200000e0000 */
[----:B------:R-:W-:Y:S01]  /*2a8b0*/  IMAD.MOV.U32 R195, RZ, RZ, R7 ;  /* 0x000000ffffc37224 */ /* 0x000fe200078e0007 */
[----:B--2---:R-:W-:Y:S01]  /*2a8c0*/  R2UR UR41, R5 ;  /* 0x00000000052972ca */ /* 0x004fe200000e0000 */
[----:B----4-:R-:W-:Y:S01]  /*2a8d0*/  IMAD.MOV.U32 R5, RZ, RZ, R6 ;  /* 0x000000ffff057224 */ /* 0x010fe200078e0006 */
[----:B------:R-:W-:Y:S01]  /*2a8e0*/  R2UR UR40, R3 ;  /* 0x00000000032872ca */ /* 0x000fe200000e0000 */
[----:B------:R-:W-:-:S02]  /*2a8f0*/  IMAD.MOV.U32 R3, RZ, RZ, R2 ;  /* 0x000000ffff037224 */ /* 0x000fc400078e0002 */
[----:B------:R-:W-:Y:S02]  /*2a900*/  IMAD.MOV.U32 R188, RZ, RZ, R4 ;  /* 0x000000ffffbc7224 */ /* 0x000fe400078e0004 */
[----:B---3--:R-:W-:Y:S02]  /*2a910*/  IMAD.MOV.U32 R13, RZ, RZ, R50 ;  /* 0x000000ffff0d7224 */ /* 0x008fe400078e0032 */
[----:B------:R-:W-:Y:S02]  /*2a920*/  IMAD.MOV.U32 R191, RZ, RZ, R49 ;  /* 0x000000ffffbf7224 */ /* 0x000fe400078e0031 */
[----:B------:R-:W-:Y:S02]  /*2a930*/  IMAD.MOV.U32 R190, RZ, RZ, R48 ;  /* 0x000000ffffbe7224 */ /* 0x000fe400078e0030 */
[----:B------:R-:W-:Y:S02]  /*2a940*/  IMAD.MOV.U32 R209, RZ, RZ, R47 ;  /* 0x000000ffffd17224 */ /* 0x000fe400078e002f */
[----:B------:R-:W-:-:S02]  /*2a950*/  IMAD.MOV.U32 R205, RZ, RZ, R46 ;  /* 0x000000ffffcd7224 */ /* 0x000fc400078e002e */
[----:B------:R-:W-:Y:S02]  /*2a960*/  IMAD.MOV.U32 R208, RZ, RZ, R45 ;  /* 0x000000ffffd07224 */ /* 0x000fe400078e002d */
[----:B------:R-:W-:Y:S02]  /*2a970*/  IMAD.MOV.U32 R212, RZ, RZ, R44 ;  /* 0x000000ffffd47224 */ /* 0x000fe400078e002c */
        /* <DEDUP_REMOVED lines=20> */
[----:B------:R-:W2:Y:S04]  /*2aac0*/  LDL.LU.64 R24, [R1] ;  /* 0x0000000001187983 */ /* 0x000ea80000300a00 */
        /* <DEDUP_REMOVED lines=63> */
[----:B------:R-:W-:Y:S01]  /*2aec0*/  UMOV UR58, UR46 ;  /* 0x0000002e003a7c82 */ /* 0x000fe20008000000 */
[----:B------:R-:W-:Y:S01]  /*2aed0*/  UMOV UR59, UR47 ;  /* 0x0000002f003b7c82 */ /* 0x000fe20008000000 */
        /* <DEDUP_REMOVED lines=40> */
[----:B------:R-:W-:Y:S01]  /*2b160*/  IMAD.MOV.U32 R228, RZ, RZ, R7 ;  /* 0x000000ffffe47224 */ /* 0x000fe200078e0007 */
[-C--:B------:R-:W-:Y:S01]  /*2b170*/  IADD3 R7, P0, R10, R12.reuse, RZ ;  /* 0x0000000c0a077210 */ /* 0x080fe20007f1e0ff */
[----:B------:R-:W-:Y:S01]  /*2b180*/  IMAD.MOV.U32 R229, RZ, RZ, R13 ;  /* 0x000000ffffe57224 */ /* 0x000fe200078e000d */
[----:B------:R-:W-:Y:S01]  /*2b190*/  IADD3 R13, P1, R8, R12, RZ ;  /* 0x0000000c080d7210 */ /* 0x000fe20007f3e0ff */
[----:B------:R-:W-:Y:S02]  /*2b1a0*/  IMAD.MOV.U32 R213, RZ, RZ, R191 ;  /* 0x000000ffffd57224 */ /* 0x000fe400078e00bf */
[----:B------:R-:W-:-:S02]  /*2b1b0*/  IMAD.MOV.U32 R212, RZ, RZ, R190 ;  /* 0x000000ffffd47224 */ /* 0x000fc400078e00be */
[--C-:B------:R-:W-:Y:S02]  /*2b1c0*/  IMAD.X R10, R11, 0x1, R0.reuse, P0 ;  /* 0x000000010b0a7824 */ /* 0x100fe400000e0600 */
[----:B------:R-:W-:Y:S01]  /*2b1d0*/  IMAD.X R8, R9, 0x1, R0, P1 ;  /* 0x0000000109087824 */ /* 0x000fe200008e0600 */
[----:B------:R-:W-:Y:S02]  /*2b1e0*/  WARPGROUP.DEPBAR.LE gsb0, 0x0 ;  /* 0x00008000000079c5 */ /* 0x000fe40000010000 */
[----:B------:R-:W-:Y:S04]  /*2b1f0*/  STL.64 [R1], R24 ;  /* 0x0000001801007387 */ /* 0x000fe80000100a00 */
        /* <DEDUP_REMOVED lines=129> */
[----:B------:R-:W3:Y:S04]  /*2ba10*/  LDL R12, [R1+0x1b5c] ;  /* 0x001b5c00010c7983 */ /* 0x000ee80000100800 */
[----:B------:R-:W4:Y:S04]  /*2ba20*/  LDL.LU R11, [R1+0x1708] ;  /* 0x00170800010b7983 */ /* 0x000f280000300800 */
[----:B------:R-:W2:Y:S02]  /*2ba30*/  LDL.LU R9, [R1+0xf10] ;  /* 0x000f100001097983 */ /* 0x000ea40000300800 */
[----:B--2---:R-:W-:-:S05]  /*2ba40*/  VIADD R9, R9, 0x1 ;  /* 0x0000000109097836 */ /* 0x004fca0000000000 */
[----:B---3--:R-:W-:Y:S02]  /*2ba50*/  ISETP.NE.U32.AND P0, PT, R9, R12, PT ;  /* 0x0000000c0900720c */ /* 0x008fe40003f05070 */
[----:B------:R-:W0:Y:S01]  /*2ba60*/  LDC R12, c[0x0][0x238] ;  /* 0x00008e00ff0c7b82 */ /* 0x000e220000000800 */
[----:B------:R1:W-:Y:S01]  /*2ba70*/  STL [R1+0xf10], R9 ;  /* 0x000f100901007387 */ /* 0x0003e20000100800 */
[----:B0-----:R-:W-:-:S04]  /*2ba80*/  IMAD.SHL.U32 R12, R12, 0x40, RZ ;  /* 0x000000400c0c7824 */ /* 0x001fc800078e00ff */
[----:B------:R-:W-:-:S05]  /*2ba90*/  IMAD.SHL.U32 R12, R12, 0x2, RZ ;  /* 0x000000020c0c7824 */ /* 0x000fca00078e00ff */
[----:B----4-:R-:W-:-:S05]  /*2baa0*/  IADD3 R11, P5, R11, R12, RZ ;  /* 0x0000000c0b0b7210 */ /* 0x010fca0007fbe0ff */
[----:B------:R0:W-:Y:S04]  /*2bab0*/  STL [R1+0x1708], R11 ;  /* 0x0017080b01007387 */ /* 0x0001e80000100800 */
[----:B-1----:R-:W2:Y:S04]  /*2bac0*/  LDL.LU R9, [R1+0x1700] ;  /* 0x0017000001097983 */ /* 0x002ea80000300800 */
[----:B0-----:R-:W3:Y:S01]  /*2bad0*/  LDL.LU R11, [R1+0x16f8] ;  /* 0x0016f800010b7983 */ /* 0x001ee20000300800 */
[-C--:B--2---:R-:W-:Y:S02]  /*2bae0*/  IADD3 R9, P6, R9, R12.reuse, RZ ;  /* 0x0000000c09097210 */ /* 0x084fe40007fde0ff */
[----:B---3--:R-:W-:-:S03]  /*2baf0*/  IADD3 R11, P1, R11, R12, RZ ;  /* 0x0000000c0b0b7210 */ /* 0x008fc60007f3e0ff */
[----:B------:R0:W-:Y:S04]  /*2bb00*/  STL [R1+0x1700], R9 ;  /* 0x0017000901007387 */ /* 0x0001e80000100800 */
[----:B------:R1:W-:Y:S04]  /*2bb10*/  STL [R1+0x16f8], R11 ;  /* 0x0016f80b01007387 */ /* 0x0003e80000100800 */
[----:B0-----:R-:W2:Y:S04]  /*2bb20*/  LDL.LU R9, [R1+0x16f0] ;  /* 0x0016f00001097983 */ /* 0x001ea80000300800 */
[----:B-1----:R-:W3:Y:S01]  /*2bb30*/  LDL.LU R11, [R1+0x16e8] ;  /* 0x0016e800010b7983 */ /* 0x002ee20000300800 */
[----:B--2---:R-:W-:-:S02]  /*2bb40*/  IADD3 R9, P2, R9, R12, RZ ;  /* 0x0000000c09097210 */ /* 0x004fc40007f5e0ff */
[----:B---3--:R-:W-:-:S03]  /*2bb50*/  IADD3 R11, P3, R11, R12, RZ ;  /* 0x0000000c0b0b7210 */ /* 0x008fc60007f7e0ff */
[----:B------:R0:W-:Y:S04]  /*2bb60*/  STL [R1+0x16f0], R9 ;  /* 0x0016f00901007387 */ /* 0x0001e80000100800 */
[----:B------:R1:W-:Y:S04]  /*2bb70*/  STL [R1+0x16e8], R11 ;  /* 0x0016e80b01007387 */ /* 0x0003e80000100800 */
[----:B0-----:R-:W2:Y:S04]  /*2bb80*/  LDL.LU R9, [R1+0x16e0] ;  /* 0x0016e00001097983 */ /* 0x001ea80000300800 */
[----:B-1----:R-:W3:Y:S01]  /*2bb90*/  LDL.LU R11, [R1+0x1704] ;  /* 0x00170400010b7983 */ /* 0x002ee20000300800 */
[----:B--2---:R-:W-:Y:S01]  /*2bba0*/  IADD3 R9, P4, R9, R12, RZ ;  /* 0x0000000c09097210 */ /* 0x004fe20007f9e0ff */
[----:B---3--:R-:W-:-:S04]  /*2bbb0*/  IMAD.X R11, R11, 0x1, R0, P5 ;  /* 0x000000010b0b7824 */ /* 0x008fc800028e0600 */
        /* <DEDUP_REMOVED lines=706> */
[----:B------:R-:W-:-:S05]  /*2e7e0*/  IADD3 R204, P2, R204, R12, RZ ;  /* 0x0000000ccccc7210 */ /* 0x000fca0007f5e0ff */
[----:B------:R0:W-:Y:S04]  /*2e7f0*/  STL [R1+0x1330], R204 ;  /* 0x001330cc01007387 */ /* 0x0001e80000100800 */
[----:B0-----:R0:W5:Y:S01]  /*2e800*/  LDL.LU R204, [R1+0x1c04] ;  /* 0x001c040001cc7983 */ /* 0x0011620000300800 */
[----:B--2---:R-:W-:Y:S01]  /*2e810*/  IMAD.X R9, R9, 0x1, R0, P3 ;  /* 0x0000000109097824 */ /* 0x004fe200018e0600 */
[----:B---3--:R-:W-:-:S04]  /*2e820*/  IADD3 R11, P3, R11, R12, RZ ;  /* 0x0000000c0b0b7210 */ /* 0x008fc80007f7e0ff */
[----:B------:R1:W-:Y:S04]  /*2e830*/  STL [R1+0x1354], R9 ;  /* 0x0013540901007387 */ /* 0x0003e80000100800 */
[----:B------:R2:W-:Y:S04]  /*2e840*/  STL [R1+0x1328], R11 ;  /* 0x0013280b01007387 */ /* 0x0005e80000100800 */
[----:B------:R-:W3:Y:S04]  /*2e850*/  LDL.LU R12, [R1+0x134c] ;  /* 0x00134c00010c7983 */ /* 0x000ee80000300800 */
[----:B-1----:R-:W4:Y:S04]  /*2e860*/  LDL.LU R9, [R1+0x1320] ;  /* 0x0013200001097983 */ /* 0x002f280000300800 */
[----:B--2---:R-:W2:Y:S01]  /*2e870*/  LDL.LU R11, [R1+0x1344] ;  /* 0x00134400010b7983 */ /* 0x004ea20000300800 */
[----:B---3--:R-:W-:-:S05]  /*2e880*/  IMAD.X R12, R12, 0x1, R0, P4 ;  /* 0x000000010c0c7824 */ /* 0x008fca00020e0600 */
[----:B------:R1:W-:Y:S02]  /*2e890*/  STL [R1+0x134c], R12 ;  /* 0x00134c0c01007387 */ /* 0x0003e40000100800 */
[----:B-1----:R-:W1:Y:S01]  /*2e8a0*/  LDC R12, c[0x0][0x238] ;  /* 0x00008e00ff0c7b82 */ /* 0x002e620000000800 */
[----:B--2---:R-:W-:Y:S02]  /*2e8b0*/  IMAD.X R11, R11, 0x1, R0, P5 ;  /* 0x000000010b0b7824 */ /* 0x004fe400028e0600 */
[----:B-1----:R-:W-:-:S04]  /*2e8c0*/  IMAD.SHL.U32 R12, R12, 0x40, RZ ;  /* 0x000000400c0c7824 */ /* 0x002fc800078e00ff */
[----:B------:R-:W-:-:S05]  /*2e8d0*/  IMAD.SHL.U32 R12, R12, 0x2, RZ ;  /* 0x000000020c0c7824 */ /* 0x000fca00078e00ff */
[----:B----4-:R-:W-:-:S05]  /*2e8e0*/  IADD3 R9, P4, R9, R12, RZ ;  /* 0x0000000c09097210 */ /* 0x010fca0007f9e0ff */
[----:B------:R1:W-:Y:S04]  /*2e8f0*/  STL [R1+0x1320], R9 ;  /* 0x0013200901007387 */ /* 0x0003e80000100800 */
[----:B------:R2:W-:Y:S04]  /*2e900*/  STL [R1+0x1344], R11 ;  /* 0x0013440b01007387 */ /* 0x0005e80000100800 */
[----:B------:R-:W3:Y:S04]  /*2e910*/  LDL.LU R12, [R1+0x1b3c] ;  /* 0x001b3c00010c7983 */ /* 0x000ee80000300800 */
[----:B-1----:R-:W4:Y:S04]  /*2e920*/  LDL.LU R9, [R1+0x133c] ;  /* 0x00133c0001097983 */ /* 0x002f280000300800 */
[----:B--2---:R-:W2:Y:S01]  /*2e930*/  LDL.LU R11, [R1+0x1720] ;  /* 0x00172000010b7983 */ /* 0x004ea20000300800 */
[----:B---3--:R-:W-:Y:S01]  /*2e940*/  IADD3 R12, P5, R12, UR5, RZ ;  /* 0x000000050c0c7c10 */ /* 0x008fe2000ffbe0ff */
[----:B----4-:R-:W-:-:S04]  /*2e950*/  IMAD.X R9, R9, 0x1, R0, P6 ;  /* 0x0000000109097824 */ /* 0x010fc800030e0600 */
[----:B------:R1:W-:Y:S01]  /*2e960*/  STL [R1+0x1b3c], R12 ;  /* 0x001b3c0c01007387 */ /* 0x0003e20000100800 */
[----:B--2---:R-:W-:-:S03]  /*2e970*/  IADD3 R11, P6, R11, UR5, RZ ;  /* 0x000000050b0b7c10 */ /* 0x004fc6000ffde0ff */
[----:B------:R2:W-:Y:S04]  /*2e980*/  STL [R1+0x133c], R9 ;  /* 0x00133c0901007387 */ /* 0x0005e80000100800 */
[----:B------:R3:W-:Y:S04]  /*2e990*/  STL [R1+0x1720], R11 ;  /* 0x0017200b01007387 */ /* 0x0007e80000100800 */
[----:B-1----:R-:W4:Y:S04]  /*2e9a0*/  LDL.LU R12, [R1+0x1334] ;  /* 0x00133400010c7983 */ /* 0x002f280000300800 */
[----:B--2---:R-:W2:Y:S04]  /*2e9b0*/  LDL.LU R9, [R1+0x1b34] ;  /* 0x001b340001097983 */ /* 0x004ea80000300800 */
[----:B---3--:R-:W3:Y:S01]  /*2e9c0*/  LDL.LU R11, [R1+0x132c] ;  /* 0x00132c00010b7983 */ /* 0x008ee20000300800 */
[----:B----4-:R-:W-:Y:S01]  /*2e9d0*/  IMAD.X R12, R12, 0x1, R0, P1 ;  /* 0x000000010c0c7824 */ /* 0x010fe200008e0600 */
[----:B--2---:R-:W-:-:S04]  /*2e9e0*/  IADD3 R9, P1, R9, UR5, RZ ;  /* 0x0000000509097c10 */ /* 0x004fc8000ff3e0ff */
[----:B------:R1:W-:Y:S01]  /*2e9f0*/  STL [R1+0x1334], R12 ;  /* 0x0013340c01007387 */ /* 0x0003e20000100800 */
[----:B---3--:R-:W-:-:S03]  /*2ea00*/  IMAD.X R11, R11, 0x1, R0, P2 ;  /* 0x000000010b0b7824 */ /* 0x008fc600010e0600 */
[----:B------:R2:W-:Y:S04]  /*2ea10*/  STL [R1+0x1b34], R9 ;  /* 0x001b340901007387 */ /* 0x0005e80000100800 */
[----:B------:R3:W-:Y:S04]  /*2ea20*/  STL [R1+0x132c], R11 ;  /* 0x00132c0b01007387 */ /* 0x0007e80000100800 */
[----:B-1----:R-:W4:Y:S04]  /*2ea30*/  LDL.LU R12, [R1+0x1b30] ;  /* 0x001b3000010c7983 */ /* 0x002f280000300800 */
[----:B--2---:R-:W2:Y:S04]  /*2ea40*/  LDL.LU R9, [R1+0x1324] ;  /* 0x0013240001097983 */ /* 0x004ea80000300800 */
[----:B---3--:R-:W3:Y:S01]  /*2ea50*/  LDL.LU R11, [R1+0x1b2c] ;  /* 0x001b2c00010b7983 */ /* 0x008ee20000300800 */
[----:B----4-:R-:W-:Y:S01]  /*2ea60*/  IADD3 R12, P2, R12, UR5, RZ ;  /* 0x000000050c0c7c10 */ /* 0x010fe2000ff5e0ff */
[----:B--2---:R-:W-:-:S04]  /*2ea70*/  IMAD.X R9, R9, 0x1, R0, P3 ;  /* 0x0000000109097824 */ /* 0x004fc800018e0600 */
[----:B------:R1:W-:Y:S01]  /*2ea80*/  STL [R1+0x1b30], R12 ;  /* 0x001b300c01007387 */ /* 0x0003e20000100800 */
[----:B---3--:R-:W-:-:S03]  /*2ea90*/  IADD3 R11, P3, R11, UR5, RZ ;  /* 0x000000050b0b7c10 */ /* 0x008fc6000ff7e0ff */
        /* <DEDUP_REMOVED lines=8> */
[----:B---3--:R-:W-:-:S03]  /*2eb20*/  IADD3.X R11, R11, UR6, RZ, P5, !PT ;  /* 0x000000060b0b7c10 */ /* 0x008fc6000affe4ff */
[----:B------:R2:W-:Y:S04]  /*2eb30*/  STL [R1+0x1b28], R9 ;  /* 0x001b280901007387 */ /* 0x0005e80000100800 */
[----:B------:R3:W-:Y:S04]  /*2eb40*/  STL [R1+0x1b38], R11 ;  /* 0x001b380b01007387 */ /* 0x0007e80000100800 */
[----:B-1----:R-:W4:Y:S04]  /*2eb50*/  LDL.LU R12, [R1+0x1b24] ;  /* 0x001b2400010c7983 */ /* 0x002f280000300800 */
[----:B--2---:R-:W2:Y:S04]  /*2eb60*/  LDL.LU R9, [R1+0x1318] ;  /* 0x0013180001097983 */ /* 0x004ea80000300800 */
[----:B---3--:R-:W3:Y:S01]  /*2eb70*/  LDL.LU R11, [R1+0x1b20] ;  /* 0x001b2000010b7983 */ /* 0x008ee20000300800 */
[----:B----4-:R-:W-:-:S02]  /*2eb80*/  IADD3 R12, P5, R12, UR5, RZ ;  /* 0x000000050c0c7c10 */ /* 0x010fc4000ffbe0ff */
[----:B--2---:R-:W-:-:S03]  /*2eb90*/  IADD3.X R9, R9, UR6, RZ, P6, !PT ;  /* 0x0000000609097c10 */ /* 0x004fc6000b7fe4ff */
[----:B------:R1:W-:Y:S01]  /*2eba0*/  STL [R1+0x1b24], R12 ;  /* 0x001b240c01007387 */ /* 0x0003e20000100800 */
[----:B---3--:R-:W-:-:S03]  /*2ebb0*/  IADD3 R11, P6, R11, UR5, RZ ;  /* 0x000000050b0b7c10 */ /* 0x008fc6000ffde0ff */
[----:B------:R2:W-:Y:S04]  /*2ebc0*/  STL [R1+0x1318], R9 ;  /* 0x0013180901007387 */ /* 0x0005e80000100800 */
[----:B------:R3:W-:Y:S04]  /*2ebd0*/  STL [R1+0x1b20], R11 ;  /* 0x001b200b01007387 */ /* 0x0007e80000100800 */
[----:B-1----:R-:W4:Y:S04]  /*2ebe0*/  LDL.LU R12, [R1+0x171c] ;  /* 0x00171c00010c7983 */ /* 0x002f280000300800 */
[----:B--2---:R-:W2:Y:S04]  /*2ebf0*/  LDL.LU R9, [R1+0x1b1c] ;  /* 0x001b1c0001097983 */ /* 0x004ea80000300800 */
[----:B---3--:R-:W3:Y:S01]  /*2ec00*/  LDL.LU R11, [R1+0x1718] ;  /* 0x00171800010b7983 */ /* 0x008ee20000300800 */
[----:B----4-:R-:W-:-:S02]  /*2ec10*/  IADD3.X R12, R12, UR6, RZ, P1, !PT ;  /* 0x000000060c0c7c10 */ /* 0x010fc40008ffe4ff */
[----:B--2---:R-:W-:-:S03]  /*2ec20*/  IADD3 R9, P1, R9, UR5, RZ ;  /* 0x0000000509097c10 */ /* 0x004fc6000ff3e0ff */
        /* <DEDUP_REMOVED lines=997> */
[----:B------:R-:W-:-:S05]  /*32a80*/  IADD3 R205, P5, R205, UR5, RZ ;  /* 0x00000005cdcd7c10 */ /* 0x000fca000ffbe0ff */
[----:B------:R1:W-:Y:S04]  /*32a90*/  STL [R1+0x11dc], R205 ;  /* 0x0011dccd01007387 */ /* 0x0003e80000100800 */
[----:B-1----:R0:W5:Y:S01]  /*32aa0*/  LDL.LU R205, [R1+0x1c00] ;  /* 0x001c000001cd7983 */ /* 0x0021620000300800 */
[----:B----4-:R-:W-:Y:S02]  /*32ab0*/  IADD3.X R12, R12, UR6, RZ, P6, !PT ;  /* 0x000000060c0c7c10 */ /* 0x010fe4000b7fe4ff */
[----:B--2---:R-:W-:Y:S02]  /*32ac0*/  IADD3 R9, P6, R9, UR5, RZ ;  /* 0x0000000509097c10 */ /* 0x004fe4000ffde0ff */
[----:B---3--:R-:W-:Y:S01]  /*32ad0*/  IADD3.X R11, R11, UR6, RZ, P1, !PT ;  /* 0x000000060b0b7c10 */ /* 0x008fe20008ffe4ff */
[----:B------:R-:W-:Y:S04]  /*32ae0*/  STL [R1+0x1200], R12 ;  /* 0x0012000c01007387 */ /* 0x000fe80000100800 */
[----:B------:R1:W-:Y:S04]  /*32af0*/  STL [R1+0x11f8], R11 ;  /* 0x0011f80b01007387 */ /* 0x0003e80000100800 */
[----:B------:R2:W-:Y:S04]  /*32b00*/  STL [R1+0x11d4], R9 ;  /* 0x0011d40901007387 */ /* 0x0005e80000100800 */
[----:B-1----:R-:W3:Y:S04]  /*32b10*/  LDL.LU R11, [R1+0x11cc] ;  /* 0x0011cc00010b7983 */ /* 0x002ee80000300800 */
[----:B------:R-:W4:Y:S04]  /*32b20*/  LDL.LU R12, [R1+0x11f0] ;  /* 0x0011f000010c7983 */ /* 0x000f280000300800 */
[----:B--2---:R-:W2:Y:S01]  /*32b30*/  LDL.LU R9, [R1+0x11c4] ;  /* 0x0011c40001097983 */ /* 0x004ea20000300800 */
[----:B---3--:R-:W-:-:S05]  /*32b40*/  IADD3 R11, P1, R11, UR5, RZ ;  /* 0x000000050b0b7c10 */ /* 0x008fca000ff3e0ff */
[----:B------:R1:W-:Y:S04]  /*32b50*/  STL [R1+0x11cc], R11 ;  /* 0x0011cc0b01007387 */ /* 0x0003e80000100800 */
[----:B-1----:R-:W3:Y:S01]  /*32b60*/  LDL.LU R11, [R1+0x11e8] ;  /* 0x0011e800010b7983 */ /* 0x002ee20000300800 */
[----:B----4-:R-:W-:Y:S02]  /*32b70*/  IADD3.X R12, R12, UR6, RZ, P2, !PT ;  /* 0x000000060c0c7c10 */ /* 0x010fe400097fe4ff */
[----:B--2---:R-:W-:-:S03]  /*32b80*/  IADD3 R9, P2, R9, UR5, RZ ;  /* 0x0000000509097c10 */ /* 0x004fc6000ff5e0ff */
[----:B------:R-:W-:Y:S04]  /*32b90*/  STL [R1+0x11f0], R12 ;  /* 0x0011f00c01007387 */ /* 0x000fe80000100800 */
[----:B------:R1:W-:Y:S04]  /*32ba0*/  STL [R1+0x11c4], R9 ;  /* 0x0011c40901007387 */ /* 0x0003e80000100800 */
[----:B-1----:R-:W2:Y:S01]  /*32bb0*/  LDL.LU R9, [R1+0x11bc] ;  /* 0x0011bc0001097983 */ /* 0x002ea20000300800 */
[----:B---3--:R-:W-:-:S05]  /*32bc0*/  IADD3.X R11, R11, UR6, RZ, P3, !PT ;  /* 0x000000060b0b7c10 */ /* 0x008fca0009ffe4ff */
[----:B------:R1:W-:Y:S04]  /*32bd0*/  STL [R1+0x11e8], R11 ;  /* 0x0011e80b01007387 */ /* 0x0003e80000100800 */
[----:B------:R-:W3:Y:S04]  /*32be0*/  LDL.LU R12, [R1+0x11e0] ;  /* 0x0011e000010c7983 */ /* 0x000ee80000300800 */
[----:B-1----:R-:W4:Y:S01]  /*32bf0*/  LDL.LU R11, [R1+0x11b4] ;  /* 0x0011b400010b7983 */ /* 0x002f220000300800 */
[----:B--2---:R-:W-:-:S05]  /*32c00*/  IADD3 R9, P3, R9, UR5, RZ ;  /* 0x0000000509097c10 */ /* 0x004fca000ff7e0ff */
[----:B------:R1:W-:Y:S04]  /*32c10*/  STL [R1+0x11bc], R9 ;  /* 0x0011bc0901007387 */ /* 0x0003e80000100800 */
[----:B-1----:R-:W2:Y:S01]  /*32c20*/  LDL.LU R9, [R1+0x11d8] ;  /* 0x0011d80001097983 */ /* 0x002ea20000300800 */
[----:B---3--:R-:W-:-:S05]  /*32c30*/  IADD3.X R12, R12, UR6, RZ, P4, !PT ;  /* 0x000000060c0c7c10 */ /* 0x008fca000a7fe4ff */
[----:B------:R-:W-:Y:S01]  /*32c40*/  STL [R1+0x11e0], R12 ;  /* 0x0011e00c01007387 */ /* 0x000fe20000100800 */
[----:B----4-:R-:W-:-:S05]  /*32c50*/  IADD3 R11, P4, R11, UR5, RZ ;  /* 0x000000050b0b7c10 */ /* 0x010fca000ff9e0ff */
[----:B------:R1:W-:Y:S04]  /*32c60*/  STL [R1+0x11b4], R11 ;  /* 0x0011b40b01007387 */ /* 0x0003e80000100800 */
[----:B-1----:R-:W3:Y:S01]  /*32c70*/  LDL.LU R11, [R1+0x11ac] ;  /* 0x0011ac00010b7983 */ /* 0x002ee20000300800 */
[----:B--2---:R-:W-:-:S05]  /*32c80*/  IADD3.X R9, R9, UR6, RZ, P5, !PT ;  /* 0x0000000609097c10 */ /* 0x004fca000affe4ff */
[----:B------:R1:W-:Y:S04]  /*32c90*/  STL [R1+0x11d8], R9 ;  /* 0x0011d80901007387 */ /* 0x0003e80000100800 */
[----:B------:R-:W2:Y:S04]  /*32ca0*/  LDL.LU R12, [R1+0x11d0] ;  /* 0x0011d000010c7983 */ /* 0x000ea80000300800 */
[----:B-1----:R-:W4:Y:S01]  /*32cb0*/  LDL.LU R9, [R1+0x11a4] ;  /* 0x0011a40001097983 */ /* 0x002f220000300800 */
[----:B---3--:R-:W-:-:S05]  /*32cc0*/  IADD3 R11, P5, R11, UR5, RZ ;  /* 0x000000050b0b7c10 */ /* 0x008fca000ffbe0ff */
[----:B------:R1:W-:Y:S04]  /*32cd0*/  STL [R1+0x11ac], R11 ;  /* 0x0011ac0b01007387 */ /* 0x0003e80000100800 */
[----:B-1----:R-:W3:Y:S01]  /*32ce0*/  LDL.LU R11, [R1+0x11c8] ;  /* 0x0011c800010b7983 */ /* 0x002ee20000300800 */
[----:B--2---:R-:W-:Y:S02]  /*32cf0*/  IADD3.X R12, R12, UR6, RZ, P6, !PT ;  /* 0x000000060c0c7c10 */ /* 0x004fe4000b7fe4ff */
[----:B----4-:R-:W-:-:S03]  /*32d00*/  IADD3 R9, P6, R9, UR5, RZ ;  /* 0x0000000509097c10 */ /* 0x010fc6000ffde0ff */
        /* <DEDUP_REMOVED lines=351> */
[----:B--2---:R-:W-:Y:S02]  /*34300*/  IADD3.X R9, R9, UR6, RZ, P5, !PT ;  /* 0x0000000609097c10 */ /* 0x004fe4000affe4ff */
[----:B------:R-:W-:Y:S02]  /*34310*/  IADD3 R208, P5, R208, UR5, RZ ;  /* 0x00000005d0d07c10 */ /* 0x000fe4000ffbe0ff */
[----:B------:R-:W-:Y:S01]  /*34320*/  IADD3.X R209, R209, UR6, RZ, P6, !PT ;  /* 0x00000006d1d17c10 */ /* 0x000fe2000b7fe4ff */
[----:B------:R1:W-:Y:S04]  /*34330*/  STL [R1+0xff8], R9 ;  /* 0x000ff80901007387 */ /* 0x0003e80000100800 */
[----:B------:R-:W2:Y:S01]  /*34340*/  LDL.LU R12, [R1+0xf5c] ;  /* 0x000f5c00010c7983 */ /* 0x000ea20000300800 */
[----:B------:R-:W-:-:S02]  /*34350*/  IADD3.X R212, R212, UR6, RZ, P1, !PT ;  /* 0x00000006d4d47c10 */ /* 0x000fc40008ffe4ff */
[----:B------:R-:W-:Y:S02]  /*34360*/  IADD3 R213, P1, R213, UR5, RZ ;  /* 0x00000005d5d57c10 */ /* 0x000fe4000ff3e0ff */
[----:B------:R-:W-:Y:S01]  /*34370*/  IADD3.X R216, R216, UR6, RZ, P2, !PT ;  /* 0x00000006d8d87c10 */ /* 0x000fe200097fe4ff */
[----:B-1----:R-:W4:Y:S04]  /*34380*/  LDL.LU R9, [R1+0xf80] ;  /* 0x000f800001097983 */ /* 0x002f280000300800 */
[----:B------:R1:W-:Y:S01]  /*34390*/  STL [R1+0xfcc], R208 ;  /* 0x000fccd001007387 */ /* 0x0003e20000100800 */
[----:B------:R-:W-:Y:S02]  /*343a0*/  IADD3 R217, P2, R217, UR5, RZ ;  /* 0x00000005d9d97c10 */ /* 0x000fe4000ff5e0ff */
[----:B------:R-:W-:Y:S01]  /*343b0*/  IADD3.X R220, R220, UR6, RZ, P3, !PT ;  /* 0x00000006dcdc7c10 */ /* 0x000fe20009ffe4ff */
[----:B-1----:R0:W5:Y:S04]  /*343c0*/  LDL.LU R208, [R1+0x1bfc] ;  /* 0x001bfc0001d07983 */ /* 0x0021680000300800 */
[----:B------:R1:W-:Y:S01]  /*343d0*/  STL [R1+0xff0], R209 ;  /* 0x000ff0d101007387 */ /* 0x0003e20000100800 */
[----:B------:R-:W-:-:S03]  /*343e0*/  IADD3 R221, P3, R221, UR5, RZ ;  /* 0x00000005dddd7c10 */ /* 0x000fc6000ff7e0ff */
[----:B-1----:R0:W5:Y:S01]  /*343f0*/  LDL.LU R209, [R1+0x1bf8] ;  /* 0x001bf80001d17983 */ /* 0x0021620000300800 */
[----:B------:R-:W-:Y:S02]  /*34400*/  IADD3.X R224, R224, UR6, RZ, P4, !PT ;  /* 0x00000006e0e07c10 */ /* 0x000fe4000a7fe4ff */
[----:B------:R-:W-:Y:S02]  /*34410*/  IADD3 R225, P4, R225, UR5, RZ ;  /* 0x00000005e1e17c10 */ /* 0x000fe4000ff9e0ff */
[----:B------:R-:W-:Y:S02]  /*34420*/  IADD3.X R228, R228, UR6, RZ, P5, !PT ;  /* 0x00000006e4e47c10 */ /* 0x000fe4000affe4ff */
[----:B------:R-:W-:Y:S02]  /*34430*/  IADD3 R229, P5, R229, UR5, RZ ;  /* 0x00000005e5e57c10 */ /* 0x000fe4000ffbe0ff */
[----:B------:R-:W-:Y:S02]  /*34440*/  IADD3.X R236, R236, UR6, RZ, P1, !PT ;  /* 0x00000006ecec7c10 */ /* 0x000fe40008ffe4ff */
[----:B------:R-:W-:-:S02]  /*34450*/  IADD3 R237, P1, R237, UR5, RZ ;  /* 0x00000005eded7c10 */ /* 0x000fc4000ff3e0ff */
[----:B------:R-:W-:Y:S02]  /*34460*/  IADD3.X R240, R240, UR6, RZ, P2, !PT ;  /* 0x00000006f0f07c10 */ /* 0x000fe400097fe4ff */
[----:B------:R-:W-:Y:S02]  /*34470*/  IADD3 R241, P2, R241, UR5, RZ ;  /* 0x00000005f1f17c10 */ /* 0x000fe4000ff5e0ff */
[----:B------:R-:W-:Y:S02]  /*34480*/  IADD3.X R244, R244, UR6, RZ, P3, !PT ;  /* 0x00000006f4f47c10 */ /* 0x000fe40009ffe4ff */
[----:B------:R-:W-:Y:S02]  /*34490*/  IADD3 R245, P3, R245, UR5, RZ ;  /* 0x00000005f5f57c10 */ /* 0x000fe4000ff7e0ff */
[----:B------:R-:W-:Y:S02]  /*344a0*/  IADD3.X R248, R248, UR6, RZ, P4, !PT ;  /* 0x00000006f8f87c10 */ /* 0x000fe4000a7fe4ff */
[----:B------:R-:W-:-:S02]  /*344b0*/  IADD3 R249, P4, R249, UR5, RZ ;  /* 0x00000005f9f97c10 */ /* 0x000fc4000ff9e0ff */
[----:B------:R-:W-:Y:S01]  /*344c0*/  IADD3.X R5, R5, UR6, RZ, P5, !PT ;  /* 0x0000000605057c10 */ /* 0x000fe2000affe4ff */
[----:B------:R-:W-:Y:S01]  /*344d0*/  WARPGROUP.ARRIVE ;  /* 0x00000000000079c5 */ /* 0x000fe20000000000 */
[----:B------:R-:W-:Y:S01]  /*344e0*/  UMOV UR48, UR56 ;  /* 0x0000003800307c82 */ /* 0x000fe20008000000 */
[----:B------:R-:W-:-:S04]  /*344f0*/  UMOV UR49, UR57 ;  /* 0x0000003900317c82 */ /* 0x000fc80008000000 */
[----:B------:R-:W-:Y:S01]  /*34500*/  HGMMA.64x256x16.F32.BF16 R24, gdesc[UR48].tnspA, R24, gsb0 ;  /* 0x23e00000301879f0 */ /* 0x000fe20008001818 */
[----:B---3--:R-:W-:-:S05]  /*34510*/  IADD3 R11, P6, R11, UR5, RZ ;  /* 0x000000050b0b7c10 */ /* 0x008fca000ffde0ff */
[----:B------:R1:W-:Y:S04]  /*34520*/  STL [R1+0xfc4], R11 ;  /* 0x000fc40b01007387 */ /* 0x0003e80000100800 */
[----:B-1----:R-:W3:Y:S04]  /*34530*/  LDL.LU R11, [R1+0xf68] ;  /* 0x000f6800010b7983 */ /* 0x002ee80000300800 */
[----:B------:R1:W-:Y:S04]  /*34540*/  STL [R1+0xfe8], R212 ;  /* 0x000fe8d401007387 */ /* 0x0003e80000100800 */
[----:B-1----:R0:W5:Y:S04]  /*34550*/  LDL.LU R212, [R1+0x1bf4] ;  /* 0x001bf40001d47983 */ /* 0x0021680000300800 */
[----:B------:R1:W-:Y:S04]  /*34560*/  STL [R1+0xfbc], R213 ;  /* 0x000fbcd501007387 */ /* 0x0003e80000100800 */
[----:B-1----:R0:W5:Y:S04]  /*34570*/  LDL.LU R213, [R1+0x1bf0] ;  /* 0x001bf00001d57983 */ /* 0x0021680000300800 */
[----:B------:R1:W-:Y:S04]  /*34580*/  STL [R1+0xfe0], R216 ;  /* 0x000fe0d801007387 */ /* 0x0003e80000100800 */
[----:B-1----:R0:W5:Y:S04]  /*34590*/  LDL.LU R216, [R1+0x1bec] ;  /* 0x001bec0001d87983 */ /* 0x0021680000300800 */
[----:B------:R1:W-:Y:S01]  /*345a0*/  STL [R1+0xfb4], R217 ;  /* 0x000fb4d901007387 */ /* 0x0003e20000100800 */
[----:B------:R-:W-:-:S03]  /*345b0*/  IADD3.X R232, R232, UR6, RZ, P6, !PT ;  /* 0x00000006e8e87c10 */ /* 0x000fc6000b7fe4ff */
[----:B-1----:R0:W5:Y:S04]  /*345c0*/  LDL.LU R217, [R1+0x1be8] ;  /* 0x001be80001d97983 */ /* 0x0021680000300800 */
[----:B------:R1:W-:Y:S01]  /*345d0*/  STL [R1+0xfd8], R220 ;  /* 0x000fd8dc01007387 */ /* 0x0003e20000100800 */
[----:B------:R-:W-:-:S03]  /*345e0*/  IADD3 R233, P6, R233, UR5, RZ ;  /* 0x00000005e9e97c10 */ /* 0x000fc6000ffde0ff */
[----:B-1----:R0:W5:Y:S04]  /*345f0*/  LDL.LU R220, [R1+0x1be4] ;  /* 0x001be40001dc7983 */ /* 0x0021680000300800 */
[----:B------:R1:W-:Y:S04]  /*34600*/  STL [R1+0xfac], R221 ;  /* 0x000facdd01007387 */ /* 0x0003e80000100800 */
        /* <DEDUP_REMOVED lines=30> */
[----:B-1----:R-:W3:Y:S01]  /*347f0*/  LDL.LU R5, [R1+0x1ba4] ;  /* 0x001ba40001057983 */ /* 0x002ee20000300800 */
[----:B------:R-:W-:-:S02]  /*34800*/  IADD3 R4, P5, R4, UR5, RZ ;  /* 0x0000000504047c10 */ /* 0x000fc4000ffbe0ff */
[----:B------:R-:W-:Y:S02]  /*34810*/  IADD3.X R3, R3, UR6, RZ, P6, !PT ;  /* 0x0000000603037c10 */ /* 0x000fe4000b7fe4ff */
[----:B------:R-:W-:Y:S01]  /*34820*/  IADD3 R2, P6, R2, UR5, RZ ;  /* 0x0000000502027c10 */ /* 0x000fe2000ffde0ff */
[----:B------:R1:W-:Y:S01]  /*34830*/  STL [R1+0xf6c], R4 ;  /* 0x000f6c0401007387 */ /* 0x0003e20000100800 */
[----:B------:R-:W-:Y:S02]  /*34840*/  IADD3.X R6, R6, UR6, RZ, P1, !PT ;  /* 0x0000000606067c10 */ /* 0x000fe40008ffe4ff */
[----:B--2---:R-:W-:Y:S02]  /*34850*/  IADD3 R12, P1, R12, UR5, RZ ;  /* 0x000000050c0c7c10 */ /* 0x004fe4000ff3e0ff */
[----:B----4-:R-:W-:Y:S01]  /*34860*/  IADD3.X R9, R9, UR6, RZ, P2, !PT ;  /* 0x0000000609097c10 */ /* 0x010fe200097fe4ff */
[----:B-1----:R-:W2:Y:S04]  /*34870*/  LDL.LU R4, [R1+0x1ba0] ;  /* 0x001ba00001047983 */ /* 0x002ea80000300800 */
[----:B------:R1:W-:Y:S04]  /*34880*/  STL [R1+0xf90], R3 ;  /* 0x000f900301007387 */ /* 0x0003e80000100800 */
[----:B-1----:R-:W4:Y:S04]  /*34890*/  LDL.LU R3, [R1+0x1b9c] ;  /* 0x001b9c0001037983 */ /* 0x002f280000300800 */
[----:B------:R1:W-:Y:S04]  /*348a0*/  STL [R1+0xf64], R2 ;  /* 0x000f640201007387 */ /* 0x0003e80000100800 */
[----:B-1----:R-:W2:Y:S04]  /*348b0*/  LDL.LU R2, [R1+0x1b98] ;  /* 0x001b980001027983 */ /* 0x002ea80000300800 */
[----:B------:R1:W-:Y:S04]  /*348c0*/  STL [R1+0xf88], R6 ;  /* 0x000f880601007387 */ /* 0x0003e80000100800 */
[----:B-1----:R-:W2:Y:S04]  /*348d0*/  LDL.LU R6, [R1+0x1b94] ;  /* 0x001b940001067983 */ /* 0x002ea80000300800 */
[----:B------:R1:W-:Y:S01]  /*348e0*/  STL [R1+0xf5c], R12 ;  /* 0x000f5c0c01007387 */ /* 0x0003e20000100800 */
[----:B------:R-:W-:-:S02]  /*348f0*/  WARPGROUP.DEPBAR.LE gsb0, 0x0 ;  /* 0x00008000000079c5 */ /* 0x000fc40000010000 */
[----:B------:R-:W-:Y:S01]  /*34900*/  WARPGROUP.ARRIVE ;  /* 0x00000000000079c5 */ /* 0x000fe20000000000 */
[----:B------:R-:W-:Y:S01]  /*34910*/  UMOV UR12, UR52 ;  /* 0x00000034000c7c82 */ /* 0x000fe20008000000 */
[----:B------:R-:W-:-:S04]  /*34920*/  UMOV UR13, UR53 ;  /* 0x00000035000d7c82 */ /* 0x000fc80008000000 */
[----:B------:R-:W-:Y:S01]  /*34930*/  HGMMA.64x256x16.F32.BF16 R24, gdesc[UR12].tnspA, R24, gsb0 ;  /* 0x23e000000c1879f0 */ /* 0x000fe20008001818 */
[----:B------:R-:W-:Y:S01]  /*34940*/  UMOV UR16, UR36 ;  /* 0x0000002400107c82 */ /* 0x000fe20008000000 */
[----:B------:R-:W-:Y:S01]  /*34950*/  UMOV UR17, UR37 ;  /* 0x0000002500117c82 */ /* 0x000fe20008000000 */
[----:B------:R-:W-:Y:S01]  /*34960*/  UMOV UR20, UR40 ;  /* 0x0000002800147c82 */ /* 0x000fe20008000000 */
[----:B------:R-:W-:Y:S01]  /*34970*/  UMOV UR21, UR41 ;  /* 0x0000002900157c82 */ /* 0x000fe20008000000 */
[----:B-1----:R-:W1:Y:S01]  /*34980*/  LDC R12, c[0x0][0x238] ;  /* 0x00008e00ff0c7b82 */ /* 0x002e620000000800 */
[----:B---3--:R-:W-:-:S05]  /*34990*/  IADD3 R5, P2, R5, UR5, RZ ;  /* 0x0000000505057c10 */ /* 0x008fca000ff5e0ff */
[----:B------:R3:W-:Y:S04]  /*349a0*/  STL [R1+0xf54], R5 ;  /* 0x000f540501007387 */ /* 0x0007e80000100800 */
[----:B---3--:R-:W3:Y:S01]  /*349b0*/  LDL.LU R5, [R1+0x1b90] ;  /* 0x001b900001057983 */ /* 0x008ee20000300800 */
[----:B------:R-:W-:Y:S02]  /*349c0*/  WARPGROUP.DEPBAR.LE gsb0, 0x0 ;  /* 0x00008000000079c5 */ /* 0x000fe40000010000 */
[----:B------:R-:W-:-:S10]  /*349d0*/  WARPGROUP.ARRIVE ;  /* 0x00000000000079c5 */ /* 0x000fd40000000000 */
[----:B------:R-:W-:Y:S01]  /*349e0*/  HGMMA.64x256x16.F32.BF16 R24, gdesc[UR16].tnspA, R24, gsb0 ;  /* 0x23e00000101879f0 */ /* 0x000fe20008001818 */
[----:B----4-:R-:W-:Y:S01]  /*349f0*/  IADD3.X R3, R3, UR6, RZ, P4, !PT ;  /* 0x0000000603037c10 */ /* 0x010fe2000a7fe4ff */
[----:B------:R-:W-:Y:S01]  /*34a00*/  STL [R1+0xf80], R9 ;  /* 0x000f800901007387 */ /* 0x000fe20000100800 */
[----:B------:R-:W-:Y:S02]  /*34a10*/  IADD3.X R11, R11, UR6, RZ, P5, !PT ;  /* 0x000000060b0b7c10 */ /* 0x000fe4000affe4ff */
[----:B--2---:R-:W-:Y:S02]  /*34a20*/  IADD3.X R2, R2, UR6, RZ, P3, !PT ;  /* 0x0000000602027c10 */ /* 0x004fe40009ffe4ff */
[----:B------:R-:W-:-:S03]  /*34a30*/  IADD3.X R4, R4, UR6, RZ, P2, !PT ;  /* 0x0000000604047c10 */ /* 0x000fc600097fe4ff */
[----:B------:R2:W-:Y:S01]  /*34a40*/  STL [R1+0xf78], R2 ;  /* 0x000f780201007387 */ /* 0x0005e20000100800 */
[----:B------:R-:W-:-:S03]  /*34a50*/  IADD3.X R6, R6, UR6, RZ, P6, !PT ;  /* 0x0000000606067c10 */ /* 0x000fc6000b7fe4ff */
[----:B--2---:R0:W5:Y:S04]  /*34a60*/  LDL.LU R2, [R1+0x1b8c] ;  /* 0x001b8c0001027983 */ /* 0x0041680000300800 */
[----:B------:R2:W-:Y:S04]  /*34a70*/  STL [R1+0xf70], R3 ;  /* 0x000f700301007387 */ /* 0x0005e80000100800 */
[----:B--2---:R0:W5:Y:S04]  /*34a80*/  LDL.LU R3, [R1+0x1b88] ;  /* 0x001b880001037983 */ /* 0x0041680000300800 */
[----:B------:R2:W-:Y:S04]  /*34a90*/  STL [R1+0xf60], R6 ;  /* 0x000f600601007387 */ /* 0x0005e80000100800 */
[----:B--2---:R0:W5:Y:S04]  /*34aa0*/  LDL.LU R6, [R1+0x1b84] ;  /* 0x001b840001067983 */ /* 0x0041680000300800 */
[----:B------:R-:W-:Y:S01]  /*34ab0*/  STL [R1+0xf68], R11 ;  /* 0x000f680b01007387 */ /* 0x000fe20000100800 */
[----:B---3--:R-:W-:-:S05]  /*34ac0*/  IADD3.X R5, R5, UR6, RZ, P1, !PT ;  /* 0x0000000605057c10 */ /* 0x008fca0008ffe4ff */
[----:B------:R2:W-:Y:S04]  /*34ad0*/  STL [R1+0xf58], R5 ;  /* 0x000f580501007387 */ /* 0x0005e80000100800 */
[----:B--2---:R0:W5:Y:S04]  /*34ae0*/  LDL.LU R5, [R1+0x1b80] ;  /* 0x001b800001057983 */ /* 0x0041680000300800 */
[----:B------:R2:W-:Y:S04]  /*34af0*/  STL [R1+0xf50], R4 ;  /* 0x000f500401007387 */ /* 0x0005e80000100800 */
[----:B--2---:R0:W5:Y:S01]  /*34b00*/  LDL.LU R4, [R1+0x1b7c] ;  /* 0x001b7c0001047983 */ /* 0x0041620000300800 */
[----:B------:R-:W-:-:S02]  /*34b10*/  WARPGROUP.DEPBAR.LE gsb0, 0x0 ;  /* 0x00008000000079c5 */ /* 0x000fc40000010000 */
[----:B------:R-:W-:-:S06]  /*34b20*/  WARPGROUP.ARRIVE ;  /* 0x00000000000079c5 */ /* 0x000fcc0000000000 */
[----:B------:R-:W-:Y:S01]  /*34b30*/  HGMMA.64x256x16.F32.BF16 R24, gdesc[UR20].tnspA, R24, gsb0 ;  /* 0x23e00000141879f0 */ /* 0x000fe20008001818 */
[----:B-1----:R-:W-:Y:S02]  /*34b40*/  IMAD.SHL.U32 R12, R12, 0x40, RZ ;  /* 0x000000400c0c7824 */ /* 0x002fe400078e00ff */
[----:B------:R-:W-:Y:S02]  /*34b50*/  IMAD.MOV.U32 R11, RZ, RZ, R10 ;  /* 0x000000ffff0b7224 */ /* 0x000fe400078e000a */
[----:B------:R-:W-:Y:S02]  /*34b60*/  IMAD.MOV.U32 R9, RZ, RZ, R8 ;  /* 0x000000ffff097224 */ /* 0x000fe400078e0008 */
[----:B------:R-:W-:Y:S02]  /*34b70*/  IMAD.MOV.U32 R10, RZ, RZ, R7 ;  /* 0x000000ffff0a7224 */ /* 0x000fe400078e0007 */
[----:B------:R-:W-:Y:S02]  /*34b80*/  IMAD.SHL.U32 R12, R12, 0x2, RZ ;  /* 0x000000020c0c7824 */ /* 0x000fe400078e00ff */
[----:B------:R-:W-:Y:S01]  /*34b90*/  IMAD.MOV.U32 R8, RZ, RZ, R13 ;  /* 0x000000ffff087224 */ /* 0x000fe200078e000d */
[----:B------:R-:W-:-:S02]  /*34ba0*/  WARPGROUP.DEPBAR.LE gsb0, 0x0 ;  /* 0x00008000000079c5 */ /* 0x000fc40000010000 */
[----:B0-----:R-:W-:Y:S05]  /*34bb0*/  @P0 BRA `(.L_x_1) ;  /* 0xfffffe5000200947 */ /* 0x001fea000383ffff */
[----:B------:R-:W2:Y:S04]  /*34bc0*/  LDL.LU R7, [R1+0x1b8] ;  /* 0x0001b80001077983 */ /* 0x000ea80000300800 */
[----:B------:R-:W3:Y:S04]  /*34bd0*/  LDL.LU R13, [R1+0x778] ;  /* 0x00077800010d7983 */ /* 0x000ee80000300800 */
[----:B-----5:R-:W4:Y:S04]  /*34be0*/  LDL.LU R3, [R1+0xba4] ;  /* 0x000ba40001037983 */ /* 0x020f280000300800 */
[----:B------:R-:W2:Y:S04]  /*34bf0*/  LDL.LU R2, [R1+0x7a8] ;  /* 0x0007a80001027983 */ /* 0x000ea80000300800 */
[----:B------:R-:W3:Y:S04]  /*34c00*/  LDL.LU R10, [R1+0x7a0] ;  /* 0x0007a000010a7983 */ /* 0x000ee80000300800 */
[----:B------:R-:W3:Y:S04]  /*34c10*/  LDL.LU R12, [R1+0x770] ;  /* 0x00077000010c7983 */ /* 0x000ee80000300800 */
[----:B------:R-:W3:Y:S04]  /*34c20*/  LDL.LU R11, [R1+0x3a8] ;  /* 0x0003a800010b7983 */ /* 0x000ee80000300800 */
[----:B------:R-:W3:Y:S04]  /*34c30*/  LDL.LU R0, [R1+0x378] ;  /* 0x0003780001007983 */ /* 0x000ee80000300800 */
[----:B------:R-:W3:Y:S04]  /*34c40*/  LDL.LU R8, [R1+0xba8] ;  /* 0x000ba80001087983 */ /* 0x000ee80000300800 */
[----:B------:R-:W3:Y:S04]  /*34c50*/  LDL.LU R9, [R1+0xb78] ;  /* 0x000b780001097983 */ /* 0x000ee80000300800 */
[----:B------:R0:W-:Y:S04]  /*34c60*/  STL [R1+0x1e74], R250 ;  /* 0x001e74fa01007387 */ /* 0x0001e80000100800 */
[----:B0-----:R-:W4:Y:S04]  /*34c70*/  LDL.LU R250, [R1+0x3a4] ;  /* 0x0003a40001fa7983 */ /* 0x001f280000300800 */
[----:B------:R0:W-:Y:S04]  /*34c80*/  STL [R1+0x1e70], R249 ;  /* 0x001e70f901007387 */ /* 0x0001e80000100800 */
[----:B0-----:R-:W2:Y:S04]  /*34c90*/  LDL.LU R249, [R1+0xbac] ;  /* 0x000bac0001f97983 */ /* 0x001ea80000300800 */
[----:B------:R0:W-:Y:S04]  /*34ca0*/  STL [R1+0x1e6c], R248 ;  /* 0x001e6cf801007387 */ /* 0x0001e80000100800 */
[----:B0-----:R-:W3:Y:S04]  /*34cb0*/  LDL.LU R248, [R1+0x3ac] ;  /* 0x0003ac0001f87983 */ /* 0x001ee80000300800 */
        /* <DEDUP_REMOVED lines=49> */
[----:B------:R3:W-:Y:S04]  /*34fd0*/  STL [R1+0x1e04], R222 ;  /* 0x001e04de01007387 */ /* 0x0007e80000100800 */
[----:B------:R4:W-:Y:S04]  /*34fe0*/  STL [R1+0x1e00], R221 ;  /* 0x001e00dd01007387 */ /* 0x0009e80000100800 */
[----:B------:R0:W-:Y:S04]  /*34ff0*/  STL [R1+0x1dfc], R220 ;  /* 0x001dfcdc01007387 */ /* 0x0001e80000100800 */
        /* <DEDUP_REMOVED lines=18> */
[----:B--2---:R-:W-:-:S03]  /*35120*/  IMAD.MOV.U32 R223, RZ, RZ, R239 ;  /* 0x000000ffffdf7224 */ /* 0x004fc600078e00ef */
[----:B------:R-:W-:Y:S04]  /*35130*/  STL [R1+0x1db0], R201 ;  /* 0x001db0c901007387 */ /* 0x000fe80000100800 */
[----:B------:R-:W-:Y:S04]  /*35140*/  STL [R1+0x1dac], R200 ;  /* 0x001dacc801007387 */ /* 0x000fe80000100800 */
[----:B------:R-:W-:Y:S04]  /*35150*/  STL [R1+0x1da8], R199 ;  /* 0x001da8c701007387 */ /* 0x000fe80000100800 */
[----:B------:R-:W-:Y:S01]  /*35160*/  STL [R1+0x1da4], R198 ;  /* 0x001da4c601007387 */ /* 0x000fe20000100800 */
[----:B---3--:R-:W-:-:S03]  /*35170*/  IMAD.MOV.U32 R222, RZ, RZ, R238 ;  /* 0x000000ffffde7224 */ /* 0x008fc600078e00ee */
[----:B------:R-:W-:Y:S04]  /*35180*/  STL [R1+0x1da0], R197 ;  /* 0x001da0c501007387 */ /* 0x000fe80000100800 */
[----:B------:R-:W-:Y:S04]  /*35190*/  STL [R1+0x1d9c], R196 ;  /* 0x001d9cc401007387 */ /* 0x000fe80000100800 */
[----:B------:R-:W-:Y:S01]  /*351a0*/  STL [R1+0x1d98], R187 ;  /* 0x001d98bb01007387 */ /* 0x000fe20000100800 */
[----:B----4-:R-:W-:-:S03]  /*351b0*/  IMAD.MOV.U32 R221, RZ, RZ, R237 ;  /* 0x000000ffffdd7224 */ /* 0x010fc600078e00ed */
[----:B------:R-:W-:Y:S04]  /*351c0*/  STL [R1+0x1d94], R186 ;  /* 0x001d94ba01007387 */ /* 0x000fe80000100800 */
[----:B------:R-:W-:Y:S04]  /*351d0*/  STL [R1+0x1d90], R185 ;  /* 0x001d90b901007387 */ /* 0x000fe80000100800 */
[----:B------:R-:W-:Y:S04]  /*351e0*/  STL [R1+0x1d8c], R184 ;  /* 0x001d8cb801007387 */ /* 0x000fe80000100800 */
[----:B------:R-:W-:Y:S01]  /*351f0*/  STL [R1+0x1d88], R183 ;  /* 0x001d88b701007387 */ /* 0x000fe20000100800 */
[----:B0-----:R-:W-:-:S03]  /*35200*/  IMAD.MOV.U32 R220, RZ, RZ, R236 ;  /* 0x000000ffffdc7224 */ /* 0x001fc600078e00ec */
        /* <DEDUP_REMOVED lines=50> */
[----:B------:R0:W-:Y:S04]  /*35530*/  STL [R1+0x1b84], R6 ;  /* 0x001b840601007387 */ /* 0x0001e80000100800 */
[----:B------:R1:W-:Y:S04]  /*35540*/  STL [R1+0x1b80], R5 ;  /* 0x001b800501007387 */ /* 0x0003e80000100800 */
[----:B------:R2:W-:Y:S01]  /*35550*/  STL [R1+0x1b7c], R4 ;  /* 0x001b7c0401007387 */ /* 0x0005e20000100800 */
[----:B0-----:R-:W-:Y:S01]  /*35560*/  F2FP.BF16.F32.PACK_AB R6, R226, R227 ;  /* 0x000000e3e206723e */ /* 0x001fe200000010ff */
[----:B------:R-:W-:-:S02]  /*35570*/  IMAD.MOV.U32 R226, RZ, RZ, R242 ;  /* 0x000000ffffe27224 */ /* 0x000fc400078e00f2 */
[----:B------:R-:W-:Y:S01]  /*35580*/  IMAD.MOV.U32 R227, RZ, RZ, R243 ;  /* 0x000000ffffe37224 */ /* 0x000fe200078e00f3 */
[----:B-1----:R-:W-:Y:S01]  /*35590*/  F2FP.BF16.F32.PACK_AB R5, R151, R224 ;  /* 0x000000e09705723e */ /* 0x002fe200000010ff */
[----:B------:R-:W-:Y:S01]  /*355a0*/  IMAD.MOV.U32 R224, RZ, RZ, R240 ;  /* 0x000000ffffe07224 */ /* 0x000fe200078e00f0 */
[----:B--2---:R-:W-:-:S03]  /*355b0*/  F2FP.BF16.F32.PACK_AB R4, R149, R225 ;  /* 0x000000e19504723e */ /* 0x004fc600000010ff */
[----:B------:R0:W-:Y:S01]  /*355c0*/  STL [R1+0xf1c], R5 ;  /* 0x000f1c0501007387 */ /* 0x0001e20000100800 */
[----:B------:R-:W-:-:S03]  /*355d0*/  IMAD.MOV.U32 R225, RZ, RZ, R241 ;  /* 0x000000ffffe17224 */ /* 0x000fc600078e00f1 */
[----:B------:R1:W-:Y:S04]  /*355e0*/  STL [R1+0xf18], R4 ;  /* 0x000f180401007387 */ /* 0x0003e80000100800 */
[----:B------:R2:W-:Y:S01]  /*355f0*/  STL [R1+0xf14], R6 ;  /* 0x000f140601007387 */ /* 0x0005e20000100800 */
[----:B0-----:R-:W-:Y:S02]  /*35600*/  F2FP.BF16.F32.PACK_AB R5, R228, R229 ;  /* 0x000000e5e405723e */ /* 0x001fe400000010ff */
[----:B-1----:R-:W-:-:S03]  /*35610*/  F2FP.BF16.F32.PACK_AB R4, R150, R230 ;  /* 0x000000e69604723e */ /* 0x002fc600000010ff */
[----:B------:R0:W-:Y:S01]  /*35620*/  STL [R1+0xf10], R5 ;  /* 0x000f100501007387 */ /* 0x0001e20000100800 */
[----:B--2---:R-:W-:-:S03]  /*35630*/  F2FP.BF16.F32.PACK_AB R6, R148, R231 ;  /* 0x000000e79406723e */ /* 0x004fc600000010ff */
[----:B------:R1:W-:Y:S04]  /*35640*/  STL [R1+0xf0c], R4 ;  /* 0x000f0c0401007387 */ /* 0x0003e80000100800 */
[----:B------:R-:W-:Y:S01]  /*35650*/  STL [R1+0xf08], R6 ;  /* 0x000f080601007387 */ /* 0x000fe20000100800 */
[----:B0-----:R-:W-:Y:S02]  /*35660*/  F2FP.BF16.F32.PACK_AB R5, R232, R233 ;  /* 0x000000e9e805723e */ /* 0x001fe400000010ff */
[----:B-1----:R-:W-:-:S03]  /*35670*/  F2FP.BF16.F32.PACK_AB R4, R234, R235 ;  /* 0x000000ebea04723e */ /* 0x002fc600000010ff */
[----:B------:R-:W-:Y:S04]  /*35680*/  STL [R1+0xf04], R5 ;  /* 0x000f040501007387 */ /* 0x000fe80000100800 */
[----:B------:R0:W-:Y:S04]  /*35690*/  STL [R1+0xf00], R4 ;  /* 0x000f000401007387 */ /* 0x0001e80000100800 */
[----:B------:R-:W2:Y:S04]  /*356a0*/  LDL.LU R228, [R1+0x3e8] ;  /* 0x0003e80001e47983 */ /* 0x000ea80000300800 */
[----:B------:R-:W2:Y:S04]  /*356b0*/  LDL.LU R229, [R1+0xbe8] ;  /* 0x000be80001e57983 */ /* 0x000ea80000300800 */
[----:B------:R-:W3:Y:S04]  /*356c0*/  LDL.LU R230, [R1+0x3e0] ;  /* 0x0003e00001e67983 */ /* 0x000ee80000300800 */
        /* <DEDUP_REMOVED lines=13> */
[----:B0-----:R-:W-:-:S02]  /*357a0*/  F2FP.BF16.F32.PACK_AB R4, R147, R220 ;  /* 0x000000dc9304723e */ /* 0x001fc400000010ff */
[----:B------:R-:W-:Y:S02]  /*357b0*/  F2FP.BF16.F32.PACK_AB R6, R145, R221 ;  /* 0x000000dd9106723e */ /* 0x000fe400000010ff */
[----:B------:R-:W-:Y:S01]  /*357c0*/  F2FP.BF16.F32.PACK_AB R5, R222, R223 ;  /* 0x000000dfde05723e */ /* 0x000fe200000010ff */
[----:B------:R0:W-:Y:S01]  /*357d0*/  STL [R1+0xefc], R4 ;  /* 0x000efc0401007387 */ /* 0x0001e20000100800 */
[----:B------:R-:W-:Y:S02]  /*357e0*/  IMAD.MOV.U32 R222, RZ, RZ, R244 ;  /* 0x000000ffffde7224 */ /* 0x000fe400078e00f4 */
[----:B------:R-:W-:Y:S01]  /*357f0*/  IMAD.MOV.U32 R223, RZ, RZ, R245 ;  /* 0x000000ffffdf7224 */ /* 0x000fe200078e00f5 */
[----:B------:R1:W-:Y:S04]  /*35800*/  STL [R1+0xef8], R6 ;  /* 0x000ef80601007387 */ /* 0x0003e80000100800 */
[----:B------:R1:W-:Y:S01]  /*35810*/  STL [R1+0xef4], R5 ;  /* 0x000ef40501007387 */ /* 0x0003e20000100800 */
[----:B0-----:R-:W-:-:S02]  /*35820*/  F2FP.BF16.F32.PACK_AB R4, R224, R225 ;  /* 0x000000e1e004723e */ /* 0x001fc400000010ff */
[----:B-1----:R-:W-:-:S03]  /*35830*/  F2FP.BF16.F32.PACK_AB R6, R146, R226 ;  /* 0x000000e29206723e */ /* 0x002fc600000010ff */
[----:B------:R2:W-:Y:S01]  /*35840*/  STL [R1+0xef0], R4 ;  /* 0x000ef00401007387 */ /* 0x0005e20000100800 */
[----:B------:R-:W-:-:S03]  /*35850*/  F2FP.BF16.F32.PACK_AB R5, R144, R227 ;  /* 0x000000e39005723e */ /* 0x000fc600000010ff */
[----:B------:R3:W-:Y:S04]  /*35860*/  STL [R1+0xeec], R6 ;  /* 0x000eec0601007387 */ /* 0x0007e80000100800 */
[----:B------:R4:W-:Y:S01]  /*35870*/  STL [R1+0xee8], R5 ;  /* 0x000ee80501007387 */ /* 0x0009e20000100800 */
[----:B--2---:R-:W-:-:S05]  /*35880*/  F2FP.BF16.F32.PACK_AB R4, R228, R229 ;  /* 0x000000e5e404723e */ /* 0x004fca00000010ff */
[----:B------:R0:W-:Y:S01]  /*35890*/  STL [R1+0xee4], R4 ;  /* 0x000ee40401007387 */ /* 0x0001e20000100800 */
[----:B---3--:R-:W-:Y:S02]  /*358a0*/  F2FP.BF16.F32.PACK_AB R6, R230, R231 ;  /* 0x000000e7e606723e */ /* 0x008fe400000010ff */
[----:B----4-:R-:W-:-:S03]  /*358b0*/  F2FP.BF16.F32.PACK_AB R5, R143, R232 ;  /* 0x000000e88f05723e */ /* 0x010fc600000010ff */
[----:B------:R1:W-:Y:S01]  /*358c0*/  STL [R1+0xee0], R6 ;  /* 0x000ee00601007387 */ /* 0x0003e20000100800 */
[----:B0-----:R-:W-:-:S03]  /*358d0*/  F2FP.BF16.F32.PACK_AB R4, R141, R233 ;  /* 0x000000e98d04723e */ /* 0x001fc600000010ff */
[----:B------:R0:W-:Y:S04]  /*358e0*/  STL [R1+0xedc], R5 ;  /* 0x000edc0501007387 */ /* 0x0001e80000100800 */
[----:B------:R2:W-:Y:S01]  /*358f0*/  STL [R1+0xed8], R4 ;  /* 0x000ed80401007387 */ /* 0x0005e20000100800 */
[----:B-1----:R-:W-:-:S05]  /*35900*/  F2FP.BF16.F32.PACK_AB R6, R234, R235 ;  /* 0x000000ebea06723e */ /* 0x002fca00000010ff */
[----:B------:R1:W-:Y:S01]  /*35910*/  STL [R1+0xed4], R6 ;  /* 0x000ed40601007387 */ /* 0x0003e20000100800 */
[----:B0-----:R-:W-:Y:S02]  /*35920*/  F2FP.BF16.F32.PACK_AB R5, R236, R237 ;  /* 0x000000edec05723e */ /* 0x001fe400000010ff */
[----:B--2---:R-:W-:-:S03]  /*35930*/  F2FP.BF16.F32.PACK_AB R4, R142, R238 ;  /* 0x000000ee8e04723e */ /* 0x004fc600000010ff */
[----:B------:R0:W-:Y:S01]  /*35940*/  STL [R1+0xed0], R5 ;  /* 0x000ed00501007387 */ /* 0x0001e20000100800 */
[----:B-1----:R-:W-:-:S03]  /*35950*/  F2FP.BF16.F32.PACK_AB R6, R140, R239 ;  /* 0x000000ef8c06723e */ /* 0x002fc600000010ff */
[----:B------:R1:W-:Y:S04]  /*35960*/  STL [R1+0xecc], R4 ;  /* 0x000ecc0401007387 */ /* 0x0003e80000100800 */
[----:B------:R-:W-:Y:S01]  /*35970*/  STL [R1+0xec8], R6 ;  /* 0x000ec80601007387 */ /* 0x000fe20000100800 */
[----:B0-----:R-:W-:-:S05]  /*35980*/  F2FP.BF16.F32.PACK_AB R5, R240, R241 ;  /* 0x000000f1f005723e */ /* 0x001fca00000010ff */
[----:B------:R-:W-:Y:S01]  /*35990*/  STL [R1+0xec4], R5 ;  /* 0x000ec40501007387 */ /* 0x000fe20000100800 */
[----:B-1----:R-:W-:-:S05]  /*359a0*/  F2FP.BF16.F32.PACK_AB R4, R242, R243 ;  /* 0x000000f3f204723e */ /* 0x002fca00000010ff */
        /* <DEDUP_REMOVED lines=23> */
[----:B0-----:R-:W-:Y:S01]  /*35b20*/  F2FP.BF16.F32.PACK_AB R4, R139, R222 ;  /* 0x000000de8b04723e */ /* 0x001fe200000010ff */
[----:B------:R-:W-:Y:S01]  /*35b30*/  IMAD.MOV.U32 R214, RZ, RZ, R246 ;  /* 0x000000ffffd67224 */ /* 0x000fe200078e00f6 */
[----:B------:R-:W-:Y:S01]  /*35b40*/  F2FP.BF16.F32.PACK_AB R6, R137, R223 ;  /* 0x000000df8906723e */ /* 0x000fe200000010ff */
[----:B------:R-:W-:-:S02]  /*35b50*/  IMAD.MOV.U32 R215, RZ, RZ, R247 ;  /* 0x000000ffffd77224 */ /* 0x000fc400078e00f7 */
[----:B------:R3:W-:Y:S01]  /*35b60*/  STL [R1+0xebc], R4 ;  /* 0x000ebc0401007387 */ /* 0x0007e20000100800 */
[----:B------:R-:W-:Y:S02]  /*35b70*/  IMAD.MOV.U32 R216, RZ, RZ, R248 ;  /* 0x000000ffffd87224 */ /* 0x000fe400078e00f8 */
[----:B------:R-:W-:Y:S01]  /*35b80*/  IMAD.MOV.U32 R217, RZ, RZ, R249 ;  /* 0x000000ffffd97224 */ /* 0x000fe200078e00f9 */
[----:B------:R4:W-:Y:S01]  /*35b90*/  STL [R1+0xeb8], R6 ;  /* 0x000eb80601007387 */ /* 0x0009e20000100800 */
[----:B------:R-:W-:Y:S02]  /*35ba0*/  IMAD.MOV.U32 R218, RZ, RZ, R250 ;  /* 0x000000ffffda7224 */ /* 0x000fe400078e00fa */
[----:B------:R-:W-:Y:S02]  /*35bb0*/  IMAD.MOV.U32 R219, RZ, RZ, R3 ;  /* 0x000000ffffdb7224 */ /* 0x000fe400078e0003 */
[----:B------:R-:W-:Y:S02]  /*35bc0*/  IMAD.MOV.U32 R220, RZ, RZ, R2 ;  /* 0x000000ffffdc7224 */ /* 0x000fe400078e0002 */
[----:B------:R-:W-:-:S02]  /*35bd0*/  IMAD.MOV.U32 R221, RZ, RZ, R10 ;  /* 0x000000ffffdd7224 */ /* 0x000fc400078e000a */
[----:B------:R-:W-:Y:S02]  /*35be0*/  IMAD.MOV.U32 R222, RZ, RZ, R11 ;  /* 0x000000ffffde7224 */ /* 0x000fe400078e000b */
[----:B------:R-:W-:Y:S01]  /*35bf0*/  IMAD.MOV.U32 R223, RZ, RZ, R8 ;  /* 0x000000ffffdf7224 */ /* 0x000fe200078e0008 */
        /* <DEDUP_REMOVED lines=15> */
[----:B------:R2:W-:Y:S01]  /*35cf0*/  STL [R1+0xe98], R4 ;  /* 0x000e980401007387 */ /* 0x0005e20000100800 */
[----:B0-----:R-:W-:-:S05]  /*35d00*/  F2FP.BF16.F32.PACK_AB R6, R236, R237 ;  /* 0x000000edec06723e */ /* 0x001fca00000010ff */
[----:B------:R0:W-:Y:S01]  /*35d10*/  STL [R1+0xe94], R6 ;  /* 0x000e940601007387 */ /* 0x0001e20000100800 */
[----:B-1----:R-:W-:Y:S02]  /*35d20*/  F2FP.BF16.F32.PACK_AB R5, R238, R239 ;  /* 0x000000efee05723e */ /* 0x002fe400000010ff */
[----:B--2---:R-:W-:-:S03]  /*35d30*/  F2FP.BF16.F32.PACK_AB R4, R134, R240 ;  /* 0x000000f08604723e */ /* 0x004fc600000010ff */
[----:B------:R1:W-:Y:S01]  /*35d40*/  STL [R1+0xe90], R5 ;  /* 0x000e900501007387 */ /* 0x0003e20000100800 */
[----:B0-----:R-:W-:-:S03]  /*35d50*/  F2FP.BF16.F32.PACK_AB R6, R132, R241 ;  /* 0x000000f18406723e */ /* 0x001fc600000010ff */
[----:B------:R0:W-:Y:S04]  /*35d60*/  STL [R1+0xe8c], R4 ;  /* 0x000e8c0401007387 */ /* 0x0001e80000100800 */
[----:B------:R-:W-:Y:S01]  /*35d70*/  STL [R1+0xe88], R6 ;  /* 0x000e880601007387 */ /* 0x000fe20000100800 */
[----:B-1----:R-:W-:-:S05]  /*35d80*/  F2FP.BF16.F32.PACK_AB R5, R242, R243 ;  /* 0x000000f3f205723e */ /* 0x002fca00000010ff */
[----:B------:R1:W-:Y:S01]  /*35d90*/  STL [R1+0xe84], R5 ;  /* 0x000e840501007387 */ /* 0x0003e20000100800 */
[----:B0-----:R-:W-:-:S05]  /*35da0*/  F2FP.BF16.F32.PACK_AB R4, R244, R245 ;  /* 0x000000f5f404723e */ /* 0x001fca00000010ff */
[----:B------:R0:W-:Y:S04]  /*35db0*/  STL [R1+0xe80], R4 ;  /* 0x000e800401007387 */ /* 0x0001e80000100800 */
[----:B------:R-:W2:Y:S04]  /*35dc0*/  LDL.LU R224, [R1+0x3a0] ;  /* 0x0003a00001e07983 */ /* 0x000ea80000300800 */
[----:B------:R-:W2:Y:S04]  /*35dd0*/  LDL.LU R225, [R1+0xba0] ;  /* 0x000ba00001e17983 */ /* 0x000ea80000300800 */
        /* <DEDUP_REMOVED lines=30> */
[----:B-1----:R-:W-:Y:S01]  /*35fc0*/  F2FP.BF16.F32.PACK_AB R5, R131, R214 ;  /* 0x000000d68305723e */ /* 0x002fe200000010ff */
[----:B------:R-:W-:Y:S01]  /*35fd0*/  IMAD.MOV.U32 R214, RZ, RZ, R0 ;  /* 0x000000ffffd67224 */ /* 0x000fe200078e0000 */
[----:B0-----:R-:W-:Y:S01]  /*35fe0*/  F2FP.BF16.F32.PACK_AB R4, R129, R215 ;  /* 0x000000d78104723e */ /* 0x001fe200000010ff */
[----:B------:R-:W-:Y:S01]  /*35ff0*/  IMAD.MOV.U32 R215, RZ, RZ, R9 ;  /* 0x000000ffffd77224 */ /* 0x000fe200078e0009 */
[----:B------:R-:W-:Y:S01]  /*36000*/  F2FP.BF16.F32.PACK_AB R6, R216, R217 ;  /* 0x000000d9d806723e */ /* 0x000fe200000010ff */
[----:B------:R0:W-:Y:S01]  /*36010*/  STL [R1+0xe7c], R5 ;  /* 0x000e7c0501007387 */ /* 0x0001e20000100800 */
[----:B------:R-:W-:-:S02]  /*36020*/  IMAD.MOV.U32 R213, RZ, RZ, R12 ;  /* 0x000000ffffd57224 */ /* 0x000fc400078e000c */
[----:B------:R-:W-:Y:S01]  /*36030*/  IMAD.MOV.U32 R212, RZ, RZ, R13 ;  /* 0x000000ffffd47224 */ /* 0x000fe200078e000d */
[----:B------:R1:W-:Y:S04]  /*36040*/  STL [R1+0xe78], R4 ;  /* 0x000e780401007387 */ /* 0x0003e80000100800 */
[----:B------:R1:W-:Y:S01]  /*36050*/  STL [R1+0xe74], R6 ;  /* 0x000e740601007387 */ /* 0x0003e20000100800 */
[----:B0-----:R-:W-:Y:S02]  /*36060*/  F2FP.BF16.F32.PACK_AB R5, R218, R219 ;  /* 0x000000dbda05723e */ /* 0x001fe400000010ff */
[----:B-1----:R-:W-:-:S03]  /*36070*/  F2FP.BF16.F32.PACK_AB R4, R130, R220 ;  /* 0x000000dc8204723e */ /* 0x002fc600000010ff */
[----:B------:R0:W-:Y:S01]  /*36080*/  STL [R1+0xe70], R5 ;  /* 0x000e700501007387 */ /* 0x0001e20000100800 */
[----:B------:R-:W-:-:S03]  /*36090*/  F2FP.BF16.F32.PACK_AB R6, R128, R221 ;  /* 0x000000dd8006723e */ /* 0x000fc600000010ff */
[----:B------:R2:W-:Y:S04]  /*360a0*/  STL [R1+0xe6c], R4 ;  /* 0x000e6c0401007387 */ /* 0x0005e80000100800 */
[----:B------:R3:W-:Y:S01]  /*360b0*/  STL [R1+0xe68], R6 ;  /* 0x000e680601007387 */ /* 0x0007e20000100800 */
[----:B0-----:R-:W-:-:S05]  /*360c0*/  F2FP.BF16.F32.PACK_AB R5, R222, R223 ;  /* 0x000000dfde05723e */ /* 0x001fca00000010ff */
[----:B------:R4:W-:Y:S01]  /*360d0*/  STL [R1+0xe64], R5 ;  /* 0x000e640501007387 */ /* 0x0009e20000100800 */
[----:B--2---:R-:W-:Y:S02]  /*360e0*/  F2FP.BF16.F32.PACK_AB R4, R224, R225 ;  /* 0x000000e1e004723e */ /* 0x004fe400000010ff */
[----:B---3--:R-:W-:-:S03]  /*360f0*/  F2FP.BF16.F32.PACK_AB R6, R127, R226 ;  /* 0x000000e27f06723e */ /* 0x008fc600000010ff */
[----:B------:R0:W-:Y:S01]  /*36100*/  STL [R1+0xe60], R4 ;  /* 0x000e600401007387 */ /* 0x0001e20000100800 */
[----:B----4-:R-:W-:-:S03]  /*36110*/  F2FP.BF16.F32.PACK_AB R5, R125, R227 ;  /* 0x000000e37d05723e */ /* 0x010fc600000010ff */
        /* <DEDUP_REMOVED lines=30> */
[----:B------:R-:W-:Y:S01]  /*36300*/  STL [R1+0xe20], R6 ;  /* 0x000e200601007387 */ /* 0x000fe20000100800 */
[----:B-1----:R-:W-:-:S03]  /*36310*/  F2FP.BF16.F32.PACK_AB R4, R117, R3 ;  /* 0x000000037504723e */ /* 0x002fc600000010ff */
[----:B------:R-:W-:Y:S04]  /*36320*/  STL [R1+0xe1c], R5 ;  /* 0x000e1c0501007387 */ /* 0x000fe80000100800 */
[----:B------:R-:W-:Y:S01]  /*36330*/  STL [R1+0xe18], R4 ;  /* 0x000e180401007387 */ /* 0x000fe20000100800 */
[----:B------:R-:W-:-:S05]  /*36340*/  F2FP.BF16.F32.PACK_AB R3, R2, R10 ;  /* 0x0000000a0203723e */ /* 0x000fca00000010ff */
[----:B------:R0:W-:Y:S01]  /*36350*/  STL [R1+0xe14], R3 ;  /* 0x000e140301007387 */ /* 0x0001e20000100800 */
[----:B------:R-:W-:-:S05]  /*36360*/  F2FP.BF16.F32.PACK_AB R2, R11, R8 ;  /* 0x000000080b02723e */ /* 0x000fca00000010ff */
        /* <DEDUP_REMOVED lines=36> */
[----:B0-----:R-:W4:Y:S04]  /*365b0*/  LDL.LU R3, [R1+0xb48] ;  /* 0x000b480001037983 */ /* 0x001f280000300800 */
[----:B-1----:R-:W4:Y:S04]  /*365c0*/  LDL.LU R2, [R1+0x340] ;  /* 0x0003400001027983 */ /* 0x002f280000300800 */
[----:B------:R-:W4:Y:S04]  /*365d0*/  LDL.LU R10, [R1+0xb40] ;  /* 0x000b4000010a7983 */ /* 0x000f280000300800 */
[----:B------:R-:W4:Y:S04]  /*365e0*/  LDL.LU R11, [R1+0x73c] ;  /* 0x00073c00010b7983 */ /* 0x000f280000300800 */
[----:B------:R-:W4:Y:S04]  /*365f0*/  LDL.LU R8, [R1+0x734] ;  /* 0x0007340001087983 */ /* 0x000f280000300800 */
[----:B------:R-:W4:Y:S04]  /*36600*/  LDL.LU R9, [R1+0x33c] ;  /* 0x00033c0001097983 */ /* 0x000f280000300800 */
[----:B------:R-:W4:Y:S04]  /*36610*/  LDL.LU R0, [R1+0xb3c] ;  /* 0x000b3c0001007983 */ /* 0x000f280000300800 */
[----:B------:R-:W4:Y:S04]  /*36620*/  LDL.LU R12, [R1+0x334] ;  /* 0x00033400010c7983 */ /* 0x000f280000300800 */
[----:B------:R-:W4:Y:S01]  /*36630*/  LDL.LU R13, [R1+0xb34] ;  /* 0x000b3400010d7983 */ /* 0x000f220000300800 */
[----:B------:R-:W-:-:S02]  /*36640*/  F2FP.BF16.F32.PACK_AB R5, R118, R212 ;  /* 0x000000d47605723e */ /* 0x000fc400000010ff */
[----:B------:R-:W-:Y:S02]  /*36650*/  F2FP.BF16.F32.PACK_AB R4, R116, R213 ;  /* 0x000000d57404723e */ /* 0x000fe400000010ff */
[----:B------:R-:W-:Y:S01]  /*36660*/  F2FP.BF16.F32.PACK_AB R6, R214, R215 ;  /* 0x000000d7d606723e */ /* 0x000fe200000010ff */
[----:B------:R2:W-:Y:S04]  /*36670*/  STL [R1+0xe0c], R5 ;  /* 0x000e0c0501007387 */ /* 0x0005e80000100800 */
[----:B------:R3:W-:Y:S04]  /*36680*/  STL [R1+0xe08], R4 ;  /* 0x000e080401007387 */ /* 0x0007e80000100800 */
[----:B------:R4:W-:Y:S01]  /*36690*/  STL [R1+0xe04], R6 ;  /* 0x000e040601007387 */ /* 0x0009e20000100800 */
[----:B--2---:R-:W-:-:S02]  /*366a0*/  F2FP.BF16.F32.PACK_AB R5, R216, R217 ;  /* 0x000000d9d805723e */ /* 0x004fc400000010ff */
        /* <DEDUP_REMOVED lines=41> */
[----:B------:R-:W-:Y:S01]  /*36940*/  STL [R1+0xbb0], R6 ;  /* 0x000bb00601007387 */ /* 0x000fe20000100800 */
[----:B0-----:R-:W-:-:S03]  /*36950*/  F2FP.BF16.F32.PACK_AB R4, R104, R249 ;  /* 0x000000f96804723e */ /* 0x001fc600000010ff */
[----:B------:R-:W-:Y:S04]  /*36960*/  STL [R1+0xbac], R5 ;  /* 0x000bac0501007387 */ /* 0x000fe80000100800 */
[----:B------:R0:W-:Y:S01]  /*36970*/  STL [R1+0xba8], R4 ;  /* 0x000ba80401007387 */ /* 0x0001e20000100800 */
[----:B------:R-:W-:-:S05]  /*36980*/  F2FP.BF16.F32.PACK_AB R3, R250, R3 ;  /* 0x00000003fa03723e */ /* 0x000fca00000010ff */
[----:B------:R1:W-:Y:S01]  /*36990*/  STL [R1+0xba4], R3 ;  /* 0x000ba40301007387 */ /* 0x0003e20000100800 */
[----:B------:R-:W-:Y:S02]  /*369a0*/  F2FP.BF16.F32.PACK_AB R2, R2, R10 ;  /* 0x0000000a0202723e */ /* 0x000fe400000010ff */
[----:B0-----:R-:W-:-:S03]  /*369b0*/  F2FP.BF16.F32.PACK_AB R4, R103, R11 ;  /* 0x0000000b6704723e */ /* 0x001fc600000010ff */
[----:B------:R0:W-:Y:S01]  /*369c0*/  STL [R1+0xba0], R2 ;  /* 0x000ba00201007387 */ /* 0x0001e20000100800 */
[----:B-1----:R-:W-:-:S03]  /*369d0*/  F2FP.BF16.F32.PACK_AB R3, R101, R8 ;  /* 0x000000086503723e */ /* 0x002fc600000010ff */
[----:B------:R-:W-:Y:S04]  /*369e0*/  STL [R1+0xb9c], R4 ;  /* 0x000b9c0401007387 */ /* 0x000fe80000100800 */
[----:B------:R1:W-:Y:S01]  /*369f0*/  STL [R1+0xb98], R3 ;  /* 0x000b980301007387 */ /* 0x0003e20000100800 */
[----:B0-----:R-:W-:-:S05]  /*36a00*/  F2FP.BF16.F32.PACK_AB R2, R9, R0 ;  /* 0x000000000902723e */ /* 0x001fca00000010ff */
[----:B------:R0:W-:Y:S01]  /*36a10*/  STL [R1+0xb94], R2 ;  /* 0x000b940201007387 */ /* 0x0001e20000100800 */
[----:B------:R-:W-:-:S03]  /*36a20*/  F2FP.BF16.F32.PACK_AB R0, R12, R13 ;  /* 0x0000000d0c00723e */ /* 0x000fc600000010ff */
[----:B------:R-:W2:Y:S04]  /*36a30*/  LDL.LU R212, [R1+0x738] ;  /* 0x0007380001d47983 */ /* 0x000ea80000300800 */
[----:B------:R3:W-:Y:S04]  /*36a40*/  STL [R1+0xb90], R0 ;  /* 0x000b900001007387 */ /* 0x0007e80000100800 */
        /* <DEDUP_REMOVED lines=38> */
[----:B-1----:R-:W4:Y:S04]  /*36cb0*/  LDL.LU R3, [R1+0xb08] ;  /* 0x000b080001037983 */ /* 0x002f280000300800 */
[----:B0-----:R-:W4:Y:S04]  /*36cc0*/  LDL.LU R2, [R1+0x300] ;  /* 0x0003000001027983 */ /* 0x001f280000300800 */
[----:B------:R-:W4:Y:S04]  /*36cd0*/  LDL.LU R10, [R1+0xb00] ;  /* 0x000b0000010a7983 */ /* 0x000f280000300800 */
[----:B------:R-:W4:Y:S04]  /*36ce0*/  LDL.LU R11, [R1+0x6fc] ;  /* 0x0006fc00010b7983 */ /* 0x000f280000300800 */
[----:B------:R-:W4:Y:S04]  /*36cf0*/  LDL.LU R8, [R1+0x6f4] ;  /* 0x0006f40001087983 */ /* 0x000f280000300800 */
[----:B------:R-:W4:Y:S04]  /*36d00*/  LDL.LU R9, [R1+0x2fc] ;  /* 0x0002fc0001097983 */ /* 0x000f280000300800 */
[----:B---3--:R-:W3:Y:S04]  /*36d10*/  LDL.LU R0, [R1+0xafc] ;  /* 0x000afc0001007983 */ /* 0x008ee80000300800 */
[----:B------:R-:W3:Y:S04]  /*36d20*/  LDL.LU R12, [R1+0x2f4] ;  /* 0x0002f400010c7983 */ /* 0x000ee80000300800 */
[----:B------:R-:W3:Y:S01]  /*36d30*/  LDL.LU R13, [R1+0xaf4] ;  /* 0x000af400010d7983 */ /* 0x000ee20000300800 */
[----:B--2---:R-:W-:-:S05]  /*36d40*/  F2FP.BF16.F32.PACK_AB R5, R102, R212 ;  /* 0x000000d46605723e */ /* 0x004fca00000010ff */
[----:B------:R0:W-:Y:S01]  /*36d50*/  STL [R1+0xb8c], R5 ;  /* 0x000b8c0501007387 */ /* 0x0001e20000100800 */
[----:B----4-:R-:W-:-:S05]  /*36d60*/  F2FP.BF16.F32.PACK_AB R4, R100, R213 ;  /* 0x000000d56404723e */ /* 0x010fca00000010ff */
[----:B------:R1:W-:Y:S01]  /*36d70*/  STL [R1+0xb88], R4 ;  /* 0x000b880401007387 */ /* 0x0003e20000100800 */
[----:B------:R-:W-:-:S05]  /*36d80*/  F2FP.BF16.F32.PACK_AB R6, R214, R215 ;  /* 0x000000d7d606723e */ /* 0x000fca00000010ff */
[----:B------:R2:W-:Y:S01]  /*36d90*/  STL [R1+0xb84], R6 ;  /* 0x000b840601007387 */ /* 0x0005e20000100800 */
[----:B0-----:R-:W-:Y:S02]  /*36da0*/  F2FP.BF16.F32.PACK_AB R5, R216, R217 ;  /* 0x000000d9d805723e */ /* 0x001fe400000010ff */
[----:B-1----:R-:W-:-:S03]  /*36db0*/  F2FP.BF16.F32.PACK_AB R4, R99, R218 ;  /* 0x000000da6304723e */ /* 0x002fc600000010ff */
[----:B------:R0:W-:Y:S01]  /*36dc0*/  STL [R1+0xb80], R5 ;  /* 0x000b800501007387 */ /* 0x0001e20000100800 */
[----:B--2---:R-:W-:-:S03]  /*36dd0*/  F2FP.BF16.F32.PACK_AB R6, R97, R219 ;  /* 0x000000db6106723e */ /* 0x004fc600000010ff */
        /* <DEDUP_REMOVED lines=50> */
[----:B---3--:R-:W-:-:S05]  /*37100*/  F2FP.BF16.F32.PACK_AB R2, R9, R0 ;  /* 0x000000000902723e */ /* 0x008fca00000010ff */
        /* <DEDUP_REMOVED lines=442> */
[----:B------:R-:W-:Y:S01]  /*38cb0*/  STL [R1+0x634], R6 ;  /* 0x0006340601007387 */ /* 0x000fe20000100800 */
[----:B0-----:R-:W-:-:S05]  /*38cc0*/  F2FP.BF16.F32.PACK_AB R5, R250, R3 ;  /* 0x00000003fa05723e */ /* 0x001fca00000010ff */
[----:B------:R-:W-:Y:S01]  /*38cd0*/  STL [R1+0x630], R5 ;  /* 0x0006300501007387 */ /* 0x000fe20000100800 */
[----:B--2---:R-:W-:-:S05]  /*38ce0*/  F2FP.BF16.F32.PACK_AB R4, R2, R10 ;  /* 0x0000000a0204723e */ /* 0x004fca00000010ff */
[----:B------:R-:W-:Y:S01]  /*38cf0*/  STL [R1+0x62c], R4 ;  /* 0x00062c0401007387 */ /* 0x000fe20000100800 */
[----:B------:R-:W-:-:S05]  /*38d00*/  F2FP.BF16.F32.PACK_AB R3, R11, R8 ;  /* 0x000000080b03723e */ /* 0x000fca00000010ff */
[----:B------:R0:W-:Y:S01]  /*38d10*/  STL [R1+0x628], R3 ;  /* 0x0006280301007387 */ /* 0x0001e20000100800 */
[----:B---3--:R-:W-:-:S05]  /*38d20*/  F2FP.BF16.F32.PACK_AB R2, R9, R0 ;  /* 0x000000000902723e */ /* 0x008fca00000010ff */
[----:B------:R1:W-:Y:S01]  /*38d30*/  STL [R1+0x624], R2 ;  /* 0x0006240201007387 */ /* 0x0003e20000100800 */
[----:B------:R-:W-:-:S03]  /*38d40*/  F2FP.BF16.F32.PACK_AB R0, R12, R13 ;  /* 0x0000000d0c00723e */ /* 0x000fc600000010ff */
[----:B------:R-:W2:Y:S04]  /*38d50*/  LDL.LU R196, [R1+0x1f8] ;  /* 0x0001f80001c47983 */ /* 0x000ea80000300800 */
[----:B------:R3:W-:Y:S04]  /*38d60*/  STL [R1+0x620], R0 ;  /* 0x0006200001007387 */ /* 0x0007e80000100800 */
[----:B------:R-:W2:Y:S04]  /*38d70*/  LDL.LU R197, [R1+0x9f8] ;  /* 0x0009f80001c57983 */ /* 0x000ea80000300800 */
        /* <DEDUP_REMOVED lines=68> */
[----:B0-----:R-:W-:-:S05]  /*391c0*/  F2FP.BF16.F32.PACK_AB R5, R202, R203 ;  /* 0x000000cbca05723e */ /* 0x001fca00000010ff */
[----:B------:R0:W-:Y:S01]  /*391d0*/  STL [R1+0x610], R5 ;  /* 0x0006100501007387 */ /* 0x0001e20000100800 */
[----:B-1----:R-:W-:-:S05]  /*391e0*/  F2FP.BF16.F32.PACK_AB R4, R204, R205 ;  /* 0x000000cdcc04723e */ /* 0x002fca00000010ff */
[----:B------:R1:W-:Y:S01]  /*391f0*/  STL [R1+0x60c], R4 ;  /* 0x00060c0401007387 */ /* 0x0003e20000100800 */
[----:B--2---:R-:W-:-:S05]  /*39200*/  F2FP.BF16.F32.PACK_AB R6, R206, R207 ;  /* 0x000000cfce06723e */ /* 0x004fca00000010ff */
        /* <DEDUP_REMOVED lines=42> */
[----:B------:R-:W-:Y:S01]  /*394b0*/  STL [R1+0x364], R6 ;  /* 0x0003640601007387 */ /* 0x000fe20000100800 */
[----:B0-----:R-:W-:Y:S01]  /*394c0*/  F2FP.BF16.F32.PACK_AB R5, R250, R3 ;  /* 0x00000003fa05723e */ /* 0x001fe200000010ff */
[----:B------:R-:W-:-:S04]  /*394d0*/  IMAD.MOV.U32 R250, RZ, RZ, R7 ;  /* 0x000000fffffa7224 */ /* 0x000fc800078e0007 */
[----:B------:R-:W-:Y:S01]  /*394e0*/  STL [R1+0x360], R5 ;  /* 0x0003600501007387 */ /* 0x000fe20000100800 */
[----:B-1----:R-:W-:-:S05]  /*394f0*/  F2FP.BF16.F32.PACK_AB R4, R2, R10 ;  /* 0x0000000a0204723e */ /* 0x002fca00000010ff */
[----:B------:R-:W-:Y:S01]  /*39500*/  STL [R1+0x33c], R4 ;  /* 0x00033c0401007387 */ /* 0x000fe20000100800 */
[----:B------:R-:W-:-:S05]  /*39510*/  F2FP.BF16.F32.PACK_AB R3, R11, R8 ;  /* 0x000000080b03723e */ /* 0x000fca00000010ff */
[----:B------:R-:W-:Y:S01]  /*39520*/  STL [R1+0x338], R3 ;  /* 0x0003380301007387 */ /* 0x000fe20000100800 */
[----:B---3--:R-:W-:-:S05]  /*39530*/  F2FP.BF16.F32.PACK_AB R2, R9, R0 ;  /* 0x000000000902723e */ /* 0x008fca00000010ff */
[----:B------:R-:W-:Y:S01]  /*39540*/  STL [R1+0x334], R2 ;  /* 0x0003340201007387 */ /* 0x000fe20000100800 */
[----:B------:R-:W-:-:S03]  /*39550*/  F2FP.BF16.F32.PACK_AB R0, R12, R13 ;  /* 0x0000000d0c00723e */ /* 0x000fc600000010ff */
[----:B------:R-:W2:Y:S04]  /*39560*/  LDL.LU R249, [R1+0x1b0] ;  /* 0x0001b00001f97983 */ /* 0x000ea80000300800 */
[----:B------:R-:W-:Y:S04]  /*39570*/  STL [R1+0x330], R0 ;  /* 0x0003300001007387 */ /* 0x000fe80000100800 */
        /* <DEDUP_REMOVED lines=85> */
[----:B------:R-:W2:Y:S04]  /*39ad0*/  LDL.LU R147, [R1+0x908] ;  /* 0x0009080001937983 */ /* 0x000ea80000300800 */
[----:B--2---:R0:W-:Y:S04]  /*39ae0*/  STL [R1+0x1d18], R147 ;  /* 0x001d189301007387 */ /* 0x0041e80000100800 */
[----:B0-----:R-:W2:Y:S04]  /*39af0*/  LDL.LU R147, [R1+0x504] ;  /* 0x0005040001937983 */ /* 0x001ea80000300800 */
[----:B------:R-:W3:Y:S04]  /*39b00*/  LDL.LU R146, [R1+0x900] ;  /* 0x0009000001927983 */ /* 0x000ee80000300800 */
[----:B---3--:R0:W-:Y:S04]  /*39b10*/  STL [R1+0x1d14], R146 ;  /* 0x001d149201007387 */ /* 0x0081e80000100800 */
[----:B0-----:R-:W3:Y:S04]  /*39b20*/  LDL.LU R146, [R1+0x108] ;  /* 0x0001080001927983 */ /* 0x001ee80000300800 */
[----:B------:R-:W4:Y:S04]  /*39b30*/  LDL.LU R145, [R1+0xd08] ;  /* 0x000d080001917983 */ /* 0x000f280000300800 */
[----:B----4-:R0:W-:Y:S04]  /*39b40*/  STL [R1+0x1d10], R145 ;  /* 0x001d109101007387 */ /* 0x0101e80000100800 */
[----:B0-----:R-:W4:Y:S04]  /*39b50*/  LDL.LU R145, [R1+0x100] ;  /* 0x0001000001917983 */ /* 0x001f280000300800 */
        /* <DEDUP_REMOVED lines=107> */
[----:B------:R-:W3:Y:S04]  /*3a210*/  LDL.LU R12, [R1+0xcb4] ;  /* 0x000cb400010c7983 */ /* 0x000ee80000300800 */
[----:B------:R-:W3:Y:S04]  /*3a220*/  LDL.LU R18, [R1+0xb8] ;  /* 0x0000b80001127983 */ /* 0x000ee80000300800 */
[----:B------:R-:W3:Y:S04]  /*3a230*/  LDL.LU R17, [R1+0xb0] ;  /* 0x0000b00001117983 */ /* 0x000ee80000300800 */
[----:B------:R-:W3:Y:S04]  /*3a240*/  LDL.LU R16, [R1+0x4b8] ;  /* 0x0004b80001107983 */ /* 0x000ee80000300800 */
[----:B------:R-:W3:Y:S04]  /*3a250*/  LDL.LU R23, [R1+0x4b0] ;  /* 0x0004b00001177983 */ /* 0x000ee80000300800 */
[----:B------:R-:W3:Y:S04]  /*3a260*/  LDL.LU R22, [R1+0xac] ;  /* 0x0000ac0001167983 */ /* 0x000ee80000300800 */
[----:B------:R-:W3:Y:S04]  /*3a270*/  LDL.LU R21, [R1+0xa4] ;  /* 0x0000a40001157983 */ /* 0x000ee80000300800 */
[----:B------:R-:W3:Y:S04]  /*3a280*/  LDL.LU R20, [R1+0x4ac] ;  /* 0x0004ac0001147983 */ /* 0x000ee80000300800 */
        /* <DEDUP_REMOVED lines=117> */
[----:B------:R-:W4:Y:S01]  /*3a9e0*/  LDL.LU R252, [R1+0x454] ;  /* 0x0004540001fc7983 */ /* 0x000f220000300800 */
[----:B------:R-:W-:-:S03]  /*3a9f0*/  F2FP.BF16.F32.PACK_AB R251, R250, R251 ;  /* 0x000000fbfafb723e */ /* 0x000fc600000010ff */
[----:B----4-:R0:W-:Y:S04]  /*3aa00*/  STL [R1+0x1bbc], R252 ;  /* 0x001bbcfc01007387 */ /* 0x0101e80000100800 */
[----:B0-----:R-:W4:Y:S04]  /*3aa10*/  LDL.LU R252, [R1+0x45c] ;  /* 0x00045c0001fc7983 */ /* 0x001f280000300800 */
        /* <DEDUP_REMOVED lines=76> */
[----:B------:R-:W2:Y:S02]  /*3aee0*/  LDL.LU R250, [R1+0x1e74] ;  /* 0x001e740001fa7983 */ /* 0x000ea40000300800 */
[----:B--2---:R-:W-:-:S02]  /*3aef0*/  F2FP.BF16.F32.PACK_AB R250, R249, R250 ;  /* 0x000000faf9fa723e */ /* 0x004fc400000010ff */
[----:B------:R-:W2:Y:S02]  /*3af00*/  LDL.LU R249, [R1+0x1e70] ;  /* 0x001e700001f97983 */ /* 0x000ea40000300800 */
[----:B--2---:R-:W-:Y:S02]  /*3af10*/  F2FP.BF16.F32.PACK_AB R249, R248, R249 ;  /* 0x000000f9f8f9723e */ /* 0x004fe400000010ff */
[----:B------:R-:W2:Y:S02]  /*3af20*/  LDL.LU R248, [R1+0x1e6c] ;  /* 0x001e6c0001f87983 */ /* 0x000ea40000300800 */
[----:B--2---:R-:W-:Y:S02]  /*3af30*/  F2FP.BF16.F32.PACK_AB R248, R247, R248 ;  /* 0x000000f8f7f8723e */ /* 0x004fe400000010ff */
        /* <DEDUP_REMOVED lines=338> */
[----:B------:R-:W3:Y:S02]  /*3c460*/  LDL.LU R78, [R1+0x1bc4] ;  /* 0x001bc400014e7983 */ /* 0x000ee40000300800 */
[----:B---3--:R-:W-:Y:S02]  /*3c470*/  F2FP.BF16.F32.PACK_AB R78, R77, R78 ;  /* 0x0000004e4d4e723e */ /* 0x008fe400000010ff */
[----:B------:R-:W4:Y:S02]  /*3c480*/  LDL.LU R77, [R1+0x1bc0] ;  /* 0x001bc000014d7983 */ /* 0x000f240000300800 */
[----:B----4-:R-:W-:Y:S02]  /*3c490*/  F2FP.BF16.F32.PACK_AB R77, R252, R77 ;  /* 0x0000004dfc4d723e */ /* 0x010fe400000010ff */
[----:B------:R-:W2:Y:S01]  /*3c4a0*/  LDL.LU R252, [R1+0x1bbc] ;  /* 0x001bbc0001fc7983 */ /* 0x000ea20000300800 */
[----:B------:R-:W-:Y:S02]  /*3c4b0*/  F2FP.BF16.F32.PACK_AB R83, R194, R83 ;  /* 0x00000053c253723e */ /* 0x000fe400000010ff */
[----:B------:R-:W-:-:S02]  /*3c4c0*/  F2FP.BF16.F32.PACK_AB R82, R195, R82 ;  /* 0x00000052c352723e */ /* 0x000fc400000010ff */
[----:B------:R-:W-:Y:S02]  /*3c4d0*/  F2FP.BF16.F32.PACK_AB R81, R192, R81 ;  /* 0x00000051c051723e */ /* 0x000fe400000010ff */
[----:B------:R-:W-:Y:S02]  /*3c4e0*/  F2FP.BF16.F32.PACK_AB R80, R193, R80 ;  /* 0x00000050c150723e */ /* 0x000fe400000010ff */
[----:B------:R-:W-:Y:S02]  /*3c4f0*/  F2FP.BF16.F32.PACK_AB R87, R159, R87 ;  /* 0x000000579f57723e */ /* 0x000fe400000010ff */
[----:B------:R-:W-:Y:S02]  /*3c500*/  F2FP.BF16.F32.PACK_AB R86, R191, R86 ;  /* 0x00000056bf56723e */ /* 0x000fe400000010ff */
        /* <DEDUP_REMOVED lines=9> */
[----:B--2---:R-:W-:Y:S02]  /*3c5a0*/  F2FP.BF16.F32.PACK_AB R76, R252, R76 ;  /* 0x0000004cfc4c723e */ /* 0x004fe400000010ff */
        /* <DEDUP_REMOVED lines=13> */
[----:B------:R0:W5:Y:S04]  /*3c680*/  LDL.LU R6, [R1+0x1b84] ;  /* 0x001b840001067983 */ /* 0x0001680000300800 */
[----:B------:R0:W5:Y:S04]  /*3c690*/  LDL.LU R5, [R1+0x1b80] ;  /* 0x001b800001057983 */ /* 0x0001680000300800 */
[----:B------:R0:W5:Y:S01]  /*3c6a0*/  LDL.LU R4, [R1+0x1b7c] ;  /* 0x001b7c0001047983 */ /* 0x0001620000300800 */
        /* <DEDUP_REMOVED lines=22> */
[----:B--2---:R-:W-:Y:S02]  /*3c810*/  F2FP.BF16.F32.PACK_AB R150, R7, R252 ;  /* 0x000000fc0796723e */ /* 0x004fe400000010ff */
[----:B---3--:R-:W-:Y:S02]  /*3c820*/  F2FP.BF16.F32.PACK_AB R149, R195, R194 ;  /* 0x000000c2c395723e */ /* 0x008fe400000010ff */
[----:B----4-:R-:W-:-:S02]  /*3c830*/  F2FP.BF16.F32.PACK_AB R148, R193, R192 ;  /* 0x000000c0c194723e */ /* 0x010fc400000010ff */
[----:B------:R-:W-:Y:S02]  /*3c840*/  F2FP.BF16.F32.PACK_AB R159, R191, R159 ;  /* 0x0000009fbf9f723e */ /* 0x000fe400000010ff */
[----:B------:R-:W-:Y:S02]  /*3c850*/  F2FP.BF16.F32.PACK_AB R158, R190, R158 ;  /* 0x0000009ebe9e723e */ /* 0x000fe400000010ff */
[----:B------:R-:W-:Y:S02]  /*3c860*/  F2FP.BF16.F32.PACK_AB R157, R189, R157 ;  /* 0x0000009dbd9d723e */ /* 0x000fe400000010ff */
[----:B0-----:R-:W-:-:S07]  /*3c870*/  F2FP.BF16.F32.PACK_AB R156, R188, R156 ;  /* 0x0000009cbc9c723e */ /* 0x001fce00000010ff */
.L_x_0:
[----:B------:R0:W-:Y:S01]  /*3c880*/  STL [R1+0x1c3c], R72 ;  /* 0x001c3c4801007387 */ /* 0x0001e20000100800 */
[----:B------:R-:W1:Y:S01]  /*3c890*/  LDC R66, c[0x0][0x244] ;  /* 0x00009100ff427b82 */ /* 0x000e620000000800 */
[C---:B-----5:R-:W-:Y:S01]  /*3c8a0*/  VIADD R64, R4.reuse, 0x137 ;  /* 0x0000013704407836 */ /* 0x060fe20000000000 */
[----:B------:R-:W-:Y:S01]  /*3c8b0*/  ULDC.64 UR12, c[0x0][0x228] ;  /* 0x00008a00000c7ab9 */ /* 0x000fe20000000a00 */
[----:B------:R3:W-:Y:S01]  /*3c8c0*/  STL [R1+0x1c38], R71 ;  /* 0x001c384701007387 */ /* 0x0007e20000100800 */
[----:B------:R-:W-:Y:S01]  /*3c8d0*/  VIADD R2, R4, 0x135 ;  /* 0x0000013504027836 */ /* 0x000fe20000000000 */
[----:B------:R-:W-:Y:S01]  /*3c8e0*/  ULDC.64 UR14, c[0x0][0x228] ;  /* 0x00008a00000e7ab9 */ /* 0x000fe20000000a00 */
[----:B------:R-:W-:Y:S01]  /*3c8f0*/  ISETP.GE.AND P5, PT, R64, UR13, PT ;  /* 0x0000000d40007c0c */ /* 0x000fe2000bfa6270 */
[----:B------:R4:W-:Y:S01]  /*3c900*/  STL [R1+0x1c34], R70 ;  /* 0x001c344601007387 */ /* 0x0009e20000100800 */
[----:B------:R-:W-:Y:S01]  /*3c910*/  ULDC UR5, c[0x0][0x244] ;  /* 0x0000910000057ab9 */ /* 0x000fe20000000800 */
[----:B------:R-:W-:Y:S01]  /*3c920*/  VIADD R65, R4, 0x136 ;  /* 0x0000013604417836 */ /* 0x000fe20000000000 */
[----:B------:R-:W-:Y:S01]  /*3c930*/  ISETP.GE.AND P1, PT, R2, UR15, PT ;  /* 0x0000000f02007c0c */ /* 0x000fe2000bf26270 */
[----:B------:R2:W-:Y:S01]  /*3c940*/  STL [R1+0x1c30], R69 ;  /* 0x001c304501007387 */ /* 0x0005e20000100800 */
[----:B------:R-:W-:Y:S01]  /*3c950*/  ULDC.64 UR6, c[0x0][0x228] ;  /* 0x00008a0000067ab9 */ /* 0x000fe20000000a00 */
[C---:B------:R-:W-:Y:S01]  /*3c960*/  IMAD R2, R5.reuse, UR5, RZ ;  /* 0x0000000505027c24 */ /* 0x040fe2000f8e02ff */
[----:B------:R-:W-:Y:S01]  /*3c970*/  ISETP.LT.AND P6, PT, R6, UR12, !P5 ;  /* 0x0000000c06007c0c */ /* 0x000fe2000efc1270 */
[----:B------:R2:W-:Y:S01]  /*3c980*/  STL [R1+0x1c2c], R68 ;  /* 0x001c2c4401007387 */ /* 0x0005e20000100800 */
[----:B------:R-:W-:Y:S01]  /*3c990*/  ISETP.LT.AND P5, PT, R5, UR14, !P5 ;  /* 0x0000000e05007c0c */ /* 0x000fe2000efa1270 */
[----:B------:R-:W-:Y:S01]  /*3c9a0*/  VIADD R64, R4, 0x134 ;  /* 0x0000013404407836 */ /* 0x000fe20000000000 */
[----:B------:R-:W-:Y:S01]  /*3c9b0*/  ULDC.64 UR16, c[0x0][0x228] ;  /* 0x00008a0000107ab9 */ /* 0x000fe20000000a00 */
[----:B------:R2:W-:Y:S01]  /*3c9c0*/  STL [R1+0x1c28], R63 ;  /* 0x001c283f01007387 */ /* 0x0005e20000100800 */
[----:B------:R-:W-:Y:S01]  /*3c9d0*/  ULDC.64 UR10, c[0x0][0x220] ;  /* 0x00008800000a7ab9 */ /* 0x000fe20000000a00 */
[----:B------:R-:W-:Y:S01]  /*3c9e0*/  LOP3.LUT R3, R3, 0x7fffffff, RZ, 0xc0, !PT ;  /* 0x7fffffff03037812 */ /* 0x000fe200078ec0ff */
[----:B------:R-:W-:Y:S01]  /*3c9f0*/  ULDC.64 UR22, c[0x0][0x228] ;  /* 0x00008a0000167ab9 */ /* 0x000fe20000000a00 */
[----:B------:R-:W-:Y:S01]  /*3ca00*/  STL [R1+0x1c24], R62 ;  /* 0x001c243e01007387 */ /* 0x000fe20000100800 */
[----:B------:R-:W-:Y:S01]  /*3ca10*/  ISETP.GE.AND P0, PT, R64, UR17, PT ;  /* 0x0000001140007c0c */ /* 0x000fe2000bf06270 */
[----:B------:R-:W-:Y:S01]  /*3ca20*/  ULDC.64 UR30, c[0x0][0x228] ;  /* 0x00008a00001e7ab9 */ /* 0x000fe20000000a00 */
[----:B------:R-:W-:Y:S01]  /*3ca30*/  ULDC.64 UR24, c[0x0][0x228] ;  /* 0x00008a0000187ab9 */ /* 0x000fe20000000a00 */
[----:B------:R-:W-:Y:S01]  /*3ca40*/  STL [R1+0x1c20], R61 ;  /* 0x001c203d01007387 */ /* 0x000fe20000100800 */
[C---:B0-----:R-:W-:Y:S01]  /*3ca50*/  VIADD R72, R4.reuse, 0x133 ;  /* 0x0000013304487836 */ /* 0x041fe20000000000 */
[----:B------:R-:W-:Y:S01]  /*3ca60*/  @P5 LOP3.LUT R3, R3, 0x80000000, RZ, 0xfc, !PT ;  /* 0x8000000003035812 */ /* 0x000fe200078efcff */
[----:B------:R-:W-:Y:S01]  /*3ca70*/  ULDC.64 UR12, c[0x0][0x228] ;  /* 0x00008a00000c7ab9 */ /* 0x000fe20000000a00 */
[----:B------:R-:W-:Y:S01]  /*3ca80*/  STL [R1+0x1c1c], R60 ;  /* 0x001c1c3c01007387 */ /* 0x000fe20000100800 */
[C---:B---3--:R-:W-:Y:S01]  /*3ca90*/  VIADD R71, R4.reuse, 0x131 ;  /* 0x0000013104477836 */ /* 0x048fe20000000000 */
[----:B------:R-:W-:Y:S01]  /*3caa0*/  LOP3.LUT R3, R3, 0xbfffffff, RZ, 0xc0, !PT ;  /* 0xbfffffff03037812 */ /* 0x000fe200078ec0ff */
[----:B------:R-:W-:Y:S01]  /*3cab0*/  ULDC UR33, c[0x0][0x248] ;  /* 0x0000920000217ab9 */ /* 0x000fe20000000800 */
[----:B------:R-:W-:Y:S01]  /*3cac0*/  STL [R1+0x1c18], R47 ;  /* 0x001c182f01007387 */ /* 0x000fe20000100800 */
[C---:B----4-:R-:W-:Y:S01]  /*3cad0*/  VIADD R70, R4.reuse, 0x12f ;  /* 0x0000012f04467836 */ /* 0x050fe20000000000 */
[----:B------:R-:W-:Y:S01]  /*3cae0*/  ULDC.64 UR28, c[0x0][0x228] ;  /* 0x00008a00001c7ab9 */ /* 0x000fe20000000a00 */
[----:B------:R-:W-:Y:S01]  /*3caf0*/  ULDC UR32, c[0x0][0x248] ;  /* 0x0000920000207ab9 */ /* 0x000fe20000000800 */
[----:B------:R0:W-:Y:S01]  /*3cb00*/  STL [R1+0x1c14], R46 ;  /* 0x001c142e01007387 */ /* 0x0001e20000100800 */
[C---:B--2---:R-:W-:Y:S01]  /*3cb10*/  VIADD R69, R4.reuse, 0x12d ;  /* 0x0000012d04457836 */ /* 0x044fe20000000000 */
[----:B------:R-:W-:Y:S01]  /*3cb20*/  ULDC.64 UR14, c[0x0][0x228] ;  /* 0x00008a00000e7ab9 */ /* 0x000fe20000000a00 */
[C---:B------:R-:W-:Y:S01]  /*3cb30*/  VIADD R68, R4.reuse, 0x12b ;  /* 0x0000012b04447836 */ /* 0x040fe20000000000 */
[----:B------:R2:W-:Y:S01]  /*3cb40*/  STL [R1+0x1c10], R45 ;  /* 0x001c102d01007387 */ /* 0x0005e20000100800 */
[----:B------:R-:W-:Y:S01]  /*3cb50*/  ULDC.64 UR20, c[0x0][0x228] ;  /* 0x00008a0000147ab9 */ /* 0x000fe20000000a00 */
[----:B------:R-:W-:Y:S01]  /*3cb60*/  ULDC UR35, c[0x0][0x248] ;  /* 0x0000920000237ab9 */ /* 0x000fe20000000800 */
[C---:B------:R-:W-:Y:S01]  /*3cb70*/  VIADD R63, R4.reuse, 0x129 ;  /* 0x00000129043f7836 */ /* 0x040fe20000000000 */
[----:B------:R3:W-:Y:S01]  /*3cb80*/  STL [R1+0x1c0c], R44 ;  /* 0x001c0c2c01007387 */ /* 0x0007e20000100800 */
[----:B------:R-:W-:Y:S01]  /*3cb90*/  ULDC.64 UR18, c[0x0][0x228] ;  /* 0x00008a0000127ab9 */ /* 0x000fe20000000a00 */
[----:B0-----:R-:W-:Y:S01]  /*3cba0*/  MOV R46, UR35 ;  /* 0x00000023002e7c02 */ /* 0x001fe20008000f00 */
[C---:B------:R-:W-:Y:S01]  /*3cbb0*/  VIADD R62, R4.reuse, 0x127 ;  /* 0x00000127043e7836 */ /* 0x040fe20000000000 */
[----:B------:R0:W-:Y:S01]  /*3cbc0*/  STL [R1+0x1c08], R43 ;  /* 0x001c082b01007387 */ /* 0x0001e20000100800 */
[----:B------:R-:W-:Y:S01]  /*3cbd0*/  ULDC.64 UR26, c[0x0][0x228] ;  /* 0x00008a00001a7ab9 */ /* 0x000fe20000000a00 */
[C---:B------:R-:W-:Y:S01]  /*3cbe0*/  VIADD R61, R4.reuse, 0x125 ;  /* 0x00000125043d7836 */ /* 0x040fe20000000000 */
[----:B------:R-:W-:Y:S01]  /*3cbf0*/  ULDC UR34, c[0x0][0x248] ;  /* 0x0000920000227ab9 */ /* 0x000fe20000000800 */
[----:B------:R4:W-:Y:S01]  /*3cc00*/  STL [R1+0x1c04], R42 ;  /* 0x001c042a01007387 */ /* 0x0009e20000100800 */
[----:B------:R-:W-:Y:S01]  /*3cc10*/  ULDC.64 UR46, c[0x0][0x228] ;  /* 0x00008a00002e7ab9 */ /* 0x000fe20000000a00 */
[----:B--2---:R-:W-:Y:S01]  /*3cc20*/  MOV R45, UR34 ;  /* 0x00000022002d7c02 */ /* 0x004fe20008000f00 */
[----:B------:R-:W-:Y:S01]  /*3cc30*/  UMOV UR34, UR46 ;  /* 0x0000002e00227c82 */ /* 0x000fe20008000000 */
[----:B------:R2:W-:Y:S01]  /*3cc40*/  STL [R1+0x1c00], R41 ;  /* 0x001c002901007387 */ /* 0x0005e20000100800 */
[C---:B------:R-:W-:Y:S01]  /*3cc50*/  VIADD R60, R4.reuse, 0x123 ;  /* 0x00000123043c7836 */ /* 0x040fe20000000000 */
[----:B------:R-:W-:Y:S01]  /*3cc60*/  UMOV UR61, UR47 ;  /* 0x0000002f003d7c82 */ /* 0x000fe20008000000 */
[C---:B------:R-:W-:Y:S01]  /*3cc70*/  VIADD R47, R4.reuse, 0x121 ;  /* 0x00000121042f7836 */ /* 0x040fe20000000000 */
[----:B------:R1:W-:Y:S01]  /*3cc80*/  STL [R1+0x1bfc], R40 ;  /* 0x001bfc2801007387 */ /* 0x0003e20000100800 */
[C---:B---3--:R-:W-:Y:S01]  /*3cc90*/  VIADD R44, R4.reuse, 0x11f ;  /* 0x0000011f042c7836 */ /* 0x048fe20000000000 */
[----:B------:R-:W-:Y:S01]  /*3cca0*/  ULDC.64 UR46, c[0x0][0x228] ;  /* 0x00008a00002e7ab9 */ /* 0x000fe20000000a00 */
[C---:B0-----:R-:W-:Y:S01]  /*3ccb0*/  VIADD R43, R4.reuse, 0x11d ;  /* 0x0000011d042b7836 */ /* 0x041fe20000000000 */
[----:B------:R0:W-:Y:S01]  /*3ccc0*/  STL [R1+0x1bf8], R39 ;  /* 0x001bf82701007387 */ /* 0x0001e20000100800 */
[C---:B----4-:R-:W-:Y:S01]  /*3ccd0*/  VIADD R42, R4.reuse, 0x11b ;  /* 0x0000011b042a7836 */ /* 0x050fe20000000000 */
[----:B------:R-:W-:Y:S01]  /*3cce0*/  LOP3.LUT R49, R49, 0x7fffffff, RZ, 0xc0, !PT ;  /* 0x7fffffff31317812 */ /* 0x000fe200078ec0ff */
[C---:B--2---:R-:W-:Y:S01]  /*3ccf0*/  VIADD R41, R4.reuse, 0x119 ;  /* 0x0000011904297836 */ /* 0x044fe20000000000 */
[----:B------:R2:W-:Y:S01]  /*3cd00*/  STL [R1+0x1bf4], R38 ;  /* 0x001bf42601007387 */ /* 0x0005e20000100800 */
[----:B------:R-:W-:Y:S01]  /*3cd10*/  LOP3.LUT R7, R7, 0x7fffffff, RZ, 0xc0, !PT ;  /* 0x7fffffff07077812 */ /* 0x000fe200078ec0ff */
[----:B------:R-:W-:Y:S01]  /*3cd20*/  ULDC UR5, c[0x0][0x248] ;  /* 0x0000920000057ab9 */ /* 0x000fe20000000800 */
[----:B-1----:R-:W-:Y:S01]  /*3cd30*/  MOV R40, UR33 ;  /* 0x0000002100287c02 */ /* 0x002fe20008000f00 */
[----:B------:R1:W-:Y:S01]  /*3cd40*/  STL [R1+0x1bf0], R37 ;  /* 0x001bf02501007387 */ /* 0x0003e20000100800 */
[----:B------:R-:W-:Y:S01]  /*3cd50*/  ULDC UR36, c[0x0][0x248] ;  /* 0x0000920000247ab9 */ /* 0x000fe20000000800 */
[----:B0-----:R-:W-:Y:S01]  /*3cd60*/  MOV R39, UR32 ;  /* 0x0000002000277c02 */ /* 0x001fe20008000f00 */
[----:B------:R-:W-:Y:S01]  /*3cd70*/  ULDC UR37, c[0x0][0x248] ;  /* 0x0000920000257ab9 */ /* 0x000fe20000000800 */
[----:B------:R0:W-:Y:S01]  /*3cd80*/  STL [R1+0x1bec], R36 ;  /* 0x001bec2401007387 */ /* 0x0001e20000100800 */
[----:B------:R-:W-:Y:S01]  /*3cd90*/  UMOV UR59, UR47 ;  /* 0x0000002f003b7c82 */ /* 0x000fe20008000000 */
[C---:B--2---:R-:W-:Y:S01]  /*3cda0*/  VIADD R38, R4.reuse, 0x117 ;  /* 0x0000011704267836 */ /* 0x044fe20000000000 */
[----:B------:R-:W-:Y:S01]  /*3cdb0*/  ULDC UR42, c[0x0][0x248] ;  /* 0x00009200002a7ab9 */ /* 0x000fe20000000800 */
[----:B------:R2:W-:Y:S01]  /*3cdc0*/  STL [R1+0x1be8], R35 ;  /* 0x001be82301007387 */ /* 0x0005e20000100800 */
[----:B------:R-:W-:Y:S01]  /*3cdd0*/  ULDC UR48, c[0x0][0x248] ;  /* 0x0000920000307ab9 */ /* 0x000fe20000000800 */
[----:B-1----:R-:W-:Y:S01]  /*3cde0*/  MOV R37, UR9 ;  /* 0x0000000900257c02 */ /* 0x002fe20008000f00 */
[C---:B------:R-:W-:Y:S01]  /*3cdf0*/  VIADD R252, R4.reuse, 0xe1 ;  /* 0x000000e104fc7836 */ /* 0x040fe20000000000 */
[----:B------:R1:W-:Y:S01]  /*3ce00*/  STL [R1+0x1be4], R34 ;  /* 0x001be42201007387 */ /* 0x0003e20000100800 */
[----:B------:R-:W-:Y:S01]  /*3ce10*/  ULDC UR49, c[0x0][0x248] ;  /* 0x0000920000317ab9 */ /* 0x000fe20000000800 */
[----:B0-----:R-:W-:Y:S01]  /*3ce20*/  MOV R36, UR8 ;  /* 0x0000000800247c02 */ /* 0x001fe20008000f00 */
[----:B------:R-:W-:Y:S01]  /*3ce30*/  ULDC.64 UR8, c[0x0][0x228] ;  /* 0x00008a0000087ab9 */ /* 0x000fe20000000a00 */
[----:B------:R0:W-:Y:S01]  /*3ce40*/  STL [R1+0x1be0], R33 ;  /* 0x001be02101007387 */ /* 0x0001e20000100800 */
[----:B------:R-:W-:Y:S01]  /*3ce50*/  UMOV UR51, UR9 ;  /* 0x0000000900337c82 */ /* 0x000fe20008000000 */
[C---:B--2---:R-:W-:Y:S01]  /*3ce60*/  VIADD R35, R4.reuse, 0x115 ;  /* 0x0000011504237836 */ /* 0x044fe20000000000 */
[----:B------:R-:W-:Y:S01]  /*3ce70*/  ULDC UR52, c[0x0][0x248] ;  /* 0x0000920000347ab9 */ /* 0x000fe20000000800 */
[----:B------:R2:W-:Y:S01]  /*3ce80*/  STL [R1+0x1bdc], R32 ;  /* 0x001bdc2001007387 */ /* 0x0005e20000100800 */
[C---:B------:R-:W-:Y:S01]  /*3ce90*/  VIADD R195, R4.reuse, 0xdf ;  /* 0x000000df04c37836 */ /* 0x040fe20000000000 */
[----:B------:R-:W-:Y:S01]  /*3cea0*/  ULDC UR53, c[0x0][0x248] ;  /* 0x0000920000357ab9 */ /* 0x000fe20000000800 */
[C---:B-1----:R-:W-:Y:S01]  /*3ceb0*/  VIADD R34, R4.reuse, 0x113 ;  /* 0x0000011304227836 */ /* 0x042fe20000000000 */
[----:B------:R1:W-:Y:S01]  /*3cec0*/  STL [R1+0x1bd8], R31 ;  /* 0x001bd81f01007387 */ /* 0x0003e20000100800 */
[----:B------:R-:W-:Y:S01]  /*3ced0*/  VIADD R194, R4, 0xdd ;  /* 0x000000dd04c27836 */ /* 0x000fe20000000000 */
[----:B------:R-:W-:Y:S01]  /*3cee0*/  LOP3.LUT R0, R0, 0xfffffffe, RZ, 0xc0, !PT ;  /* 0xfffffffe00007812 */ /* 0x000fe200078ec0ff */
[C---:B0-----:R-:W-:Y:S01]  /*3cef0*/  VIADD R33, R4.reuse, 0x111 ;  /* 0x0000011104217836 */ /* 0x041fe20000000000 */
[----:B------:R0:W-:Y:S01]  /*3cf00*/  STL [R1+0x1bd4], R30 ;  /* 0x001bd41e01007387 */ /* 0x0001e20000100800 */
[C---:B------:R-:W-:Y:S01]  /*3cf10*/  VIADD R193, R4.reuse, 0xdb ;  /* 0x000000db04c17836 */ /* 0x040fe20000000000 */
[----:B------:R-:W-:Y:S01]  /*3cf20*/  LOP3.LUT R51, R51, 0xffffefff, RZ, 0xc0, !PT ;  /* 0xffffefff33337812 */ /* 0x000fe200078ec0ff */
[----:B--2---:R-:W-:Y:S01]  /*3cf30*/  VIADD R32, R4, 0x10f ;  /* 0x0000010f04207836 */ /* 0x004fe20000000000 */
[----:B------:R2:W-:Y:S01]  /*3cf40*/  STL [R1+0x1bd0], R29 ;  /* 0x001bd01d01007387 */ /* 0x0005e20000100800 */
[----:B------:R-:W-:Y:S01]  /*3cf50*/  LOP3.LUT R48, R48, 0x7fffffff, RZ, 0xc0, !PT ;  /* 0x7fffffff30307812 */ /* 0x000fe200078ec0ff */
[----:B-1----:R-:W-:Y:S01]  /*3cf60*/  VIADD R31, R4, 0x10d ;  /* 0x0000010d041f7836 */ /* 0x002fe20000000000 */
[----:B------:R-:W-:Y:S01]  /*3cf70*/  LOP3.LUT R50, R50, 0x7fffffff, RZ, 0xc0, !PT ;  /* 0x7fffffff32327812 */ /* 0x000fe200078ec0ff */
[----:B------:R1:W-:Y:S01]  /*3cf80*/  STL [R1+0x1bcc], R28 ;  /* 0x001bcc1c01007387 */ /* 0x0003e20000100800 */
[----:B------:R-:W-:Y:S01]  /*3cf90*/  LOP3.LUT R52, R52, 0x7fffffff, RZ, 0xc0, !PT ;  /* 0x7fffffff34347812 */ /* 0x000fe200078ec0ff */
[----:B0-----:R-:W-:Y:S01]  /*3cfa0*/  VIADD R30, R4, 0x10b ;  /* 0x0000010b041e7836 */ /* 0x001fe20000000000 */
[----:B------:R-:W-:Y:S01]  /*3cfb0*/  LOP3.LUT R53, R53, 0x7fffffff, RZ, 0xc0, !PT ;  /* 0x7fffffff35357812 */ /* 0x000fe200078ec0ff */
[----:B------:R0:W-:Y:S01]  /*3cfc0*/  STL [R1+0x1bc8], R27 ;  /* 0x001bc81b01007387 */ /* 0x0001e20000100800 */
[----:B------:R-:W-:Y:S01]  /*3cfd0*/  LOP3.LUT R54, R54, 0x7fffffff, RZ, 0xc0, !PT ;  /* 0x7fffffff36367812 */ /* 0x000fe200078ec0ff */
[----:B--2---:R-:W-:Y:S01]  /*3cfe0*/  VIADD R29, R4, 0x109 ;  /* 0x00000109041d7836 */ /* 0x004fe20000000000 */
[----:B------:R-:W-:Y:S01]  /*3cff0*/  LOP3.LUT R55, R55, 0x7fffffff, RZ, 0xc0, !PT ;  /* 0x7fffffff37377812 */ /* 0x000fe200078ec0ff */
        /* <DEDUP_REMOVED lines=9> */
[----:B------:R-:W-:-:S02]  /*3d090*/  LOP3.LUT R188, R188, 0x7fffffff, RZ, 0xc0, !PT ;  /* 0x7fffffffbcbc7812 */ /* 0x000fc400078ec0ff */
[----:B--2---:R-:W-:Y:S01]  /*3d0a0*/  MOV R26, UR4 ;  /* 0x00000004001a7c02 */ /* 0x004fe20008000f00 */
[----:B------:R2:W-:Y:S01]  /*3d0b0*/  STL [R1+0x1bb8], R23 ;  /* 0x001bb81701007387 */ /* 0x0005e20000100800 */
[----:B------:R-:W-:Y:S01]  /*3d0c0*/  UMOV UR4, UR7 ;  /* 0x0000000700047c82 */ /* 0x000fe20008000000 */
[----:B-1----:R-:W-:Y:S01]  /*3d0d0*/  VIADD R25, R4, 0xe3 ;  /* 0x000000e304197836 */ /* 0x002fe20000000000 */
[----:B------:R-:W-:Y:S01]  /*3d0e0*/  ISETP.GE.AND P2, PT, R65, UR4, PT ;  /* 0x0000000441007c0c */ /* 0x000fe2000bf46270 */
[----:B------:R1:W-:Y:S01]  /*3d0f0*/  STL [R1+0x1bb4], R22 ;  /* 0x001bb41601007387 */ /* 0x0003e20000100800 */
[----:B------:R-:W-:Y:S01]  /*3d100*/  IMAD R65, R66, 0x80, R2 ;  /* 0x0000008042417824 */ /* 0x000fe200078e0202 */
[----:B------:R-:W-:Y:S01]  /*3d110*/  LOP3.LUT R189, R189, 0x7fffffff, RZ, 0xc0, !PT ;  /* 0x7fffffffbdbd7812 */ /* 0x000fe200078ec0ff */
[----:B0-----:R-:W-:Y:S01]  /*3d120*/  VIADD R24, R4, 0xe5 ;  /* 0x000000e504187836 */ /* 0x001fe20000000000 */
[----:B------:R0:W-:Y:S01]  /*3d130*/  STL [R1+0x1bb0], R21 ;  /* 0x001bb01501007387 */ /* 0x0001e20000100800 */
[----:B------:R-:W-:Y:S01]  /*3d140*/  LOP3.LUT R190, R190, 0x7fffffff, RZ, 0xc0, !PT ;  /* 0x7fffffffbebe7812 */ /* 0x000fe200078ec0ff */
[C---:B--2---:R-:W-:Y:S01]  /*3d150*/  VIADD R23, R4.reuse, 0xe7 ;  /* 0x000000e704177836 */ /* 0x044fe20000000000 */
[----:B------:R-:W-:Y:S01]  /*3d160*/  LEA R64, P3, R65, UR10, 0x1 ;  /* 0x0000000a41407c11 */ /* 0x000fe2000f8608ff */
[----:B------:R2:W-:Y:S01]  /*3d170*/  STL [R1+0x1bac], R20 ;  /* 0x001bac1401007387 */ /* 0x0005e20000100800 */
[----:B------:R-:W-:Y:S01]  /*3d180*/  LOP3.LUT R191, R191, 0x7fffffff, RZ, 0xc0, !PT ;  /* 0x7fffffffbfbf7812 */ /* 0x000fe200078ec0ff */
[C---:B-1----:R-:W-:Y:S01]  /*3d190*/  VIADD R22, R4.reuse, 0xe9 ;  /* 0x000000e904167836 */ /* 0x042fe20000000000 */
[----:B------:R-:W-:Y:S01]  /*3d1a0*/  LEA.HI.X.SX32 R65, R65, UR11, 0x1, P3 ;  /* 0x0000000b41417c11 */ /* 0x000fe200098f0eff */
[----:B------:R1:W-:Y:S01]  /*3d1b0*/  STL [R1+0x1ba8], R19 ;  /* 0x001ba81301007387 */ /* 0x0003e20000100800 */
[----:B------:R-:W-:Y:S01]  /*3d1c0*/  ISETP.LT.AND P3, PT, R5, UR22, !P2 ;  /* 0x0000001605007c0c */ /* 0x000fe2000d761270 */
[----:B------:R-:W-:Y:S01]  /*3d1d0*/  ULDC.64 UR10, c[0x0][0x228] ;  /* 0x00008a00000a7ab9 */ /* 0x000fe20000000a00 */
[C---:B0-----:R-:W-:Y:S01]  /*3d1e0*/  VIADD R21, R4.reuse, 0xeb ;  /* 0x000000eb04157836 */ /* 0x041fe20000000000 */
[----:B------:R0:W-:Y:S01]  /*3d1f0*/  STL [R1+0x1ba4], R18 ;  /* 0x001ba41201007387 */ /* 0x0001e20000100800 */
[----:B------:R-:W-:Y:S01]  /*3d200*/  UMOV UR57, UR11 ;  /* 0x0000000b00397c82 */ /* 0x000fe20008000000 */
[----:B--2---:R-:W-:Y:S01]  /*3d210*/  VIADD R20, R4, 0xed ;  /* 0x000000ed04147836 */ /* 0x004fe20000000000 */
[----:B------:R-:W-:Y:S01]  /*3d220*/  LOP3.LUT R192, R192, 0x7fffffff, RZ, 0xc0, !PT ;  /* 0x7fffffffc0c07812 */ /* 0x000fe200078ec0ff */
[----:B------:R2:W-:Y:S01]  /*3d230*/  STL [R1+0x1ba0], R17 ;  /* 0x001ba01101007387 */ /* 0x0005e20000100800 */
[----:B------:R-:W-:Y:S01]  /*3d240*/  @P6 LOP3.LUT R0, R0, 0x1, RZ, 0xfc, !PT ;  /* 0x0000000100006812 */ /* 0x000fe200078efcff */
[----:B-1----:R-:W-:-:S02]  /*3d250*/  VIADD R19, R4, 0xef ;  /* 0x000000ef04137836 */ /* 0x002fc40000000000 */
[----:B------:R1:W-:Y:S01]  /*3d260*/  STL [R1+0x1b9c], R16 ;  /* 0x001b9c1001007387 */ /* 0x0003e20000100800 */
[----:B0-----:R-:W-:-:S03]  /*3d270*/  VIADD R18, R4, 0xf1 ;  /* 0x000000f104127836 */ /* 0x001fc60000000000 */
[----:B------:R0:W-:Y:S01]  /*3d280*/  STL [R1+0x1b98], R15 ;  /* 0x001b980f01007387 */ /* 0x0001e20000100800 */
[----:B--2---:R-:W-:-:S03]  /*3d290*/  VIADD R17, R4, 0xf3 ;  /* 0x000000f304117836 */ /* 0x004fc60000000000 */
[----:B------:R2:W-:Y:S01]  /*3d2a0*/  STL [R1+0x1b94], R14 ;  /* 0x001b940e01007387 */ /* 0x0005e20000100800 */
[----:B-1----:R-:W-:-:S03]  /*3d2b0*/  VIADD R16, R4, 0xf5 ;  /* 0x000000f504107836 */ /* 0x002fc60000000000 */
        /* <DEDUP_REMOVED lines=8> */
[----:B------:R-:W-:Y:S01]  /*3d340*/  STL [R1+0x1b80], R9 ;  /* 0x001b800901007387 */ /* 0x000fe20000100800 */
[----:B--2---:R-:W-:Y:S01]  /*3d350*/  IMAD.U32 R11, RZ, RZ, UR6 ;  /* 0x00000006ff0b7e24 */ /* 0x004fe2000f8e00ff */
[----:B------:R-:W-:Y:S02]  /*3d360*/  ULDC.64 UR6, c[0x0][0x220] ;  /* 0x0000880000067ab9 */ /* 0x000fe40000000a00 */
[----:B------:R0:W-:Y:S01]  /*3d370*/  STL [R1+0x1b7c], R8 ;  /* 0x001b7c0801007387 */ /* 0x0001e20000100800 */
[----:B------:R-:W-:Y:S01]  /*3d380*/  LEA R66, P4, R2, UR6, 0x1 ;  /* 0x0000000602427c11 */ /* 0x000fe2000f8808ff */
[----:B-1----:R-:W-:-:S03]  /*3d390*/  VIADD R10, R4, 0xff ;  /* 0x000000ff040a7836 */ /* 0x002fc60000000000 */
[----:B------:R-:W-:Y:S01]  /*3d3a0*/  LEA.HI.X.SX32 R67, R2, UR7, 0x1, P4 ;  /* 0x0000000702437c11 */ /* 0x000fe2000a0f0eff */
[----:B------:R-:W-:Y:S01]  /*3d3b0*/  UMOV UR7, UR8 ;  /* 0x0000000800077c82 */ /* 0x000fe20008000000 */
[C---:B------:R-:W-:Y:S01]  /*3d3c0*/  ISETP.LT.AND P4, PT, R6.reuse, UR16, !P2 ;  /* 0x0000001006007c0c */ /* 0x040fe2000d781270 */
[----:B------:R-:W-:Y:S01]  /*3d3d0*/  ULDC.64 UR8, c[0x0][0x228] ;  /* 0x00008a0000087ab9 */ /* 0x000fe20000000a00 */
[----:B------:R-:W-:Y:S01]  /*3d3e0*/  ISETP.LT.AND P2, PT, R6, UR7, !P1 ;  /* 0x0000000706007c0c */ /* 0x000fe2000cf41270 */
[----:B------:R-:W-:Y:S01]  /*3d3f0*/  UMOV UR6, UR8 ;  /* 0x0000000800067c82 */ /* 0x000fe20008000000 */
[----:B------:R-:W-:Y:S01]  /*3d400*/  ISETP.LT.AND P1, PT, R5, UR30, !P1 ;  /* 0x0000001e05007c0c */ /* 0x000fe2000cf21270 */
[----:B------:R-:W-:Y:S01]  /*3d410*/  UMOV UR8, UR10 ;  /* 0x0000000a00087c82 */ /* 0x000fe20008000000 */
[----:B------:R-:W-:Y:S01]  /*3d420*/  ULDC.64 UR16, c[0x0][0x228] ;  /* 0x00008a0000107ab9 */ /* 0x000fe20000000a00 */
[----:B------:R-:W-:Y:S01]  /*3d430*/  ULDC.64 UR10, c[0x0][0x228] ;  /* 0x00008a00000a7ab9 */ /* 0x000fe20000000a00 */
[----:B------:R-:W-:Y:S01]  /*3d440*/  UMOV UR38, UR9 ;  /* 0x0000000900267c82 */ /* 0x000fe20008000000 */
[----:B------:R-:W-:Y:S01]  /*3d450*/  UMOV UR33, UR10 ;  /* 0x0000000a00217c82 */ /* 0x000fe20008000000 */
[----:B------:R-:W-:Y:S01]  /*3d460*/  UMOV UR55, UR11 ;  /* 0x0000000b00377c82 */ /* 0x000fe20008000000 */
[----:B------:R-:W-:Y:S01]  /*3d470*/  ULDC.64 UR10, c[0x0][0x228] ;  /* 0x00008a00000a7ab9 */ /* 0x000fe20000000a00 */
[----:B0-----:R-:W-:Y:S01]  /*3d480*/  VIADD R8, R4, 0x103 ;  /* 0x0000010304087836 */ /* 0x001fe20000000000 */
[----:B------:R-:W-:Y:S01]  /*3d490*/  @P4 LOP3.LUT R3, R3, 0x40000000, RZ, 0xfc, !PT ;  /* 0x4000000003034812 */ /* 0x000fe200078efcff */
[----:B------:R-:W-:Y:S01]  /*3d4a0*/  UMOV UR32, UR10 ;  /* 0x0000000a00207c82 */ /* 0x000fe20008000000 */
[----:B------:R-:W-:Y:S01]  /*3d4b0*/  UMOV UR41, UR11 ;  /* 0x0000000b00297c82 */ /* 0x000fe20008000000 */
[----:B------:R-:W-:Y:S01]  /*3d4c0*/  ULDC.64 UR10, c[0x0][0x228] ;  /* 0x00008a00000a7ab9 */ /* 0x000fe20000000a00 */
[----:B------:R-:W-:Y:S01]  /*3d4d0*/  LOP3.LUT R3, R3, 0xdfffffff, RZ, 0xc0, !PT ;  /* 0xdfffffff03037812 */ /* 0x000fe200078ec0ff */
[----:B------:R-:W-:Y:S01]  /*3d4e0*/  UMOV UR40, UR10 ;  /* 0x0000000a00287c82 */ /* 0x000fe20008000000 */
[----:B------:R-:W-:Y:S01]  /*3d4f0*/  UMOV UR50, UR11 ;  /* 0x0000000b00327c82 */ /* 0x000fe20008000000 */
[----:B------:R-:W-:Y:S01]  /*3d500*/  ULDC.64 UR10, c[0x0][0x228] ;  /* 0x00008a00000a7ab9 */ /* 0x000fe20000000a00 */
        /* <DEDUP_REMOVED lines=10> */
[----:B------:R-:W-:Y:S01]  /*3d5b0*/  ISETP.LT.AND P2, PT, R6, UR6, !P0 ;  /* 0x0000000606007c0c */ /* 0x000fe2000c741270 */
[----:B------:R-:W-:Y:S01]  /*3d5c0*/  UMOV UR44, UR11 ;  /* 0x0000000b002c7c82 */ /* 0x000fe20008000000 */
[----:B------:R-:W-:Y:S01]  /*3d5d0*/  LOP3.LUT R3, R3, 0xf7ffffff, RZ, 0xc0, !PT ;  /* 0xf7ffffff03037812 */ /* 0x000fe200078ec0ff */
[----:B------:R-:W-:Y:S01]  /*3d5e0*/  ULDC.64 UR10, c[0x0][0x228] ;  /* 0x00008a00000a7ab9 */ /* 0x000fe20000000a00 */
[----:B------:R-:W-:Y:S01]  /*3d5f0*/  ULDC.64 UR6, c[0x0][0x228] ;  /* 0x00008a0000067ab9 */ /* 0x000fe20000000a00 */
[C---:B------:R-:W-:Y:S01]  /*3d600*/  VIADD R9, R4.reuse, 0x101 ;  /* 0x0000010104097836 */ /* 0x040fe20000000000 */
[----:B------:R-:W-:Y:S01]  /*3d610*/  @P1 LOP3.LUT R3, R3, 0x8000000, RZ, 0xfc, !PT ;  /* 0x0800000003031812 */ /* 0x000fe200078efcff */
[----:B------:R-:W-:Y:S01]  /*3d620*/  VIADD R2, R4, 0xd9 ;  /* 0x000000d904027836 */ /* 0x000fe20000000000 */
[----:B------:R-:W-:-:S02]  /*3d630*/  ISETP.LT.AND P1, PT, R5, UR24, !P0 ;  /* 0x0000001805007c0c */ /* 0x000fc4000c721270 */
[----:B------:R-:W-:Y:S02]  /*3d640*/  LOP3.LUT R3, R3, 0xfbffffff, RZ, 0xc0, !PT ;  /* 0xfbffffff03037812 */ /* 0x000fe400078ec0ff */
[----:B------:R-:W-:Y:S01]  /*3d650*/  ISETP.GE.AND P0, PT, R72, UR23, PT ;  /* 0x0000001748007c0c */ /* 0x000fe2000bf06270 */
[----:B------:R-:W-:Y:S01]  /*3d660*/  ULDC.64 UR22, c[0x0][0x228] ;  /* 0x00008a0000167ab9 */ /* 0x000fe20000000a00 */
[----:B------:R-:W-:Y:S01]  /*3d670*/  @P2 LOP3.LUT R3, R3, 0x4000000, RZ, 0xfc, !PT ;  /* 0x0400000003032812 */ /* 0x000fe200078efcff */
[----:B------:R-:W2:Y:S01]  /*3d680*/  LDL.LU R72, [R1+0x1c3c] ;  /* 0x001c3c0001487983 */ /* 0x000ea20000300800 */
[----:B------:R-:W-:Y:S02]  /*3d690*/  UMOV UR43, UR23 ;  /* 0x00000017002b7c82 */ /* 0x000fe40008000000 */
[----:B------:R-:W-:-:S04]  /*3d6a0*/  LOP3.LUT R3, R3, 0xfdffffff, RZ, 0xc0, !PT ;  /* 0xfdffffff03037812 */ /* 0x000fc800078ec0ff */
[----:B------:R-:W-:Y:S02]  /*3d6b0*/  @P1 LOP3.LUT R3, R3, 0x2000000, RZ, 0xfc, !PT ;  /* 0x0200000003031812 */ /* 0x000fe400078efcff */
[----:B------:R-:W-:Y:S01]  /*3d6c0*/  ISETP.LT.AND P1, PT, R6, UR8, !P0 ;  /* 0x0000000806007c0c */ /* 0x000fe2000c721270 */
[----:B------:R-:W-:Y:S01]  /*3d6d0*/  UMOV UR8, UR22 ;  /* 0x0000001600087c82 */ /* 0x000fe20008000000 */
[----:B------:R-:W-:Y:S01]  /*3d6e0*/  ISETP.LT.AND P0, PT, R5, UR12, !P0 ;  /* 0x0000000c05007c0c */ /* 0x000fe2000c701270 */
[----:B------:R-:W-:Y:S01]  /*3d6f0*/  ULDC.64 UR22, c[0x0][0x228] ;  /* 0x00008a0000167ab9 */ /* 0x000fe20000000a00 */
[----:B------:R-:W-:-:S09]  /*3d700*/  LOP3.LUT R3, R3, 0xfeffffff, RZ, 0xc0, !PT ;  /* 0xfeffffff03037812 */ /* 0x000fd200078ec0ff */
[----:B------:R-:W-:-:S04]  /*3d710*/  @P1 LOP3.LUT R3, R3, 0x1000000, RZ, 0xfc, !PT ;  /* 0x0100000003031812 */ /* 0x000fc800078efcff */
[----:B------:R-:W-:-:S04]  /*3d720*/  LOP3.LUT R3, R3, 0xff7fffff, RZ, 0xc0, !PT ;  /* 0xff7fffff03037812 */ /* 0x000fc800078ec0ff */
[----:B------:R-:W-:Y:S02]  /*3d730*/  @P0 LOP3.LUT R3, R3, 0x800000, RZ, 0xfc, !PT ;  /* 0x0080000003030812 */ /* 0x000fe400078efcff */
[----:B------:R-:W-:Y:S01]  /*3d740*/  ISETP.GE.AND P0, PT, R71, UR31, PT ;  /* 0x0000001f47007c0c */ /* 0x000fe2000bf06270 */
[----:B------:R-:W-:Y:S01]  /*3d750*/  ULDC.64 UR30, c[0x0][0x228] ;  /* 0x00008a00001e7ab9 */ /* 0x000fe20000000a00 */
[----:B------:R-:W-:Y:S01]  /*3d760*/  LOP3.LUT R3, R3, 0xffbfffff, RZ, 0xc0, !PT ;  /* 0xffbfffff03037812 */ /* 0x000fe200078ec0ff */
[----:B------:R-:W3:Y:S01]  /*3d770*/  LDL.LU R71, [R1+0x1c38] ;  /* 0x001c380001477983 */ /* 0x000ee20000300800 */
[----:B------:R-:W-:Y:S02]  /*3d780*/  ISETP.LT.AND P1, PT, R6, UR16, !P0 ;  /* 0x0000001006007c0c */ /* 0x000fe4000c721270 */
[----:B------:R-:W-:Y:S01]  /*3d790*/  ISETP.LT.AND P0, PT, R5, UR33, !P0 ;  /* 0x0000002105007c0c */ /* 0x000fe2000c701270 */
[----:B------:R-:W-:-:S10]  /*3d7a0*/  UMOV UR33, UR30 ;  /* 0x0000001e00217c82 */ /* 0x000fd40008000000 */
        /* <DEDUP_REMOVED lines=9> */
[----:B------:R-:W-:Y:S01]  /*3d840*/  UMOV UR32, UR46 ;  /* 0x0000002e00207c82 */ /* 0x000fe20008000000 */
[----:B------:R-:W-:-:S09]  /*3d850*/  ULDC.64 UR46, c[0x0][0x228] ;  /* 0x00008a00002e7ab9 */ /* 0x000fd20000000a00 */
[----:B------:R-:W-:-:S04]  /*3d860*/  @P1 LOP3.LUT R3, R3, 0x100000, RZ, 0xfc, !PT ;  /* 0x0010000003031812 */ /* 0x000fc800078efcff */
[----:B------:R-:W-:-:S04]  /*3d870*/  LOP3.LUT R3, R3, 0xfff7ffff, RZ, 0xc0, !PT ;  /* 0xfff7ffff03037812 */ /* 0x000fc800078ec0ff */
[----:B------:R-:W-:Y:S02]  /*3d880*/  @P0 LOP3.LUT R3, R3, 0x80000, RZ, 0xfc, !PT ;  /* 0x0008000003030812 */ /* 0x000fe400078efcff */
[----:B------:R-:W-:Y:S01]  /*3d890*/  ISETP.GE.AND P0, PT, R69, UR13, PT ;  /* 0x0000000d45007c0c */ /* 0x000fe2000bf06270 */
[----:B------:R-:W-:Y:S01]  /*3d8a0*/  ULDC.64 UR12, c[0x0][0x228] ;  /* 0x00008a00000c7ab9 */ /* 0x000fe20000000a00 */
[----:B------:R-:W-:Y:S01]  /*3d8b0*/  LOP3.LUT R3, R3, 0xfffbffff, RZ, 0xc0, !PT ;  /* 0xfffbffff03037812 */ /* 0x000fe200078ec0ff */
[----:B------:R-:W-:Y:S01]  /*3d8c0*/  UMOV UR45, UR47 ;  /* 0x0000002f002d7c82 */ /* 0x000fe20008000000 */
[----:B------:R-:W-:Y:S01]  /*3d8d0*/  ISETP.LT.AND P2, PT, R6, UR14, !P0 ;  /* 0x0000000e06007c0c */ /* 0x000fe2000c741270 */
[----:B------:R-:W3:Y:S01]  /*3d8e0*/  LDL.LU R69, [R1+0x1c30] ;  /* 0x001c300001457983 */ /* 0x000ee20000300800 */
[----:B------:R-:W-:Y:S02]  /*3d8f0*/  ISETP.LT.AND P1, PT, R5, UR40, !P0 ;  /* 0x0000002805007c0c */ /* 0x000fe4000c721270 */
[----:B------:R-:W-:Y:S01]  /*3d900*/  ISETP.GE.AND P0, PT, R68, UR17, PT ;  /* 0x0000001144007c0c */ /* 0x000fe2000bf06270 */
[----:B------:R-:W-:Y:S01]  /*3d910*/  ULDC.64 UR16, c[0x0][0x228] ;  /* 0x00008a0000107ab9 */ /* 0x000fe20000000a00 */
[----:B------:R-:W3:Y:S07]  /*3d920*/  LDL.LU R68, [R1+0x1c2c] ;  /* 0x001c2c0001447983 */ /* 0x000eee0000300800 */
[----:B------:R-:W-:-:S04]  /*3d930*/  @P2 LOP3.LUT R3, R3, 0x40000, RZ, 0xfc, !PT ;  /* 0x0004000003032812 */ /* 0x000fc800078efcff */
[----:B------:R-:W-:-:S04]  /*3d940*/  LOP3.LUT R3, R3, 0xfffdffff, RZ, 0xc0, !PT ;  /* 0xfffdffff03037812 */ /* 0x000fc800078ec0ff */
[----:B------:R-:W-:Y:S02]  /*3d950*/  @P1 LOP3.LUT R3, R3, 0x20000, RZ, 0xfc, !PT ;  /* 0x0002000003031812 */ /* 0x000fe400078efcff */
[----:B------:R-:W-:Y:S02]  /*3d960*/  ISETP.LT.AND P1, PT, R6, UR20, !P0 ;  /* 0x0000001406007c0c */ /* 0x000fe4000c721270 */
[----:B------:R-:W-:Y:S02]  /*3d970*/  ISETP.LT.AND P0, PT, R5, UR35, !P0 ;  /* 0x0000002305007c0c */ /* 0x000fe4000c701270 */
[----:B------:R-:W-:-:S09]  /*3d980*/  LOP3.LUT R3, R3, 0xfffeffff, RZ, 0xc0, !PT ;  /* 0xfffeffff03037812 */ /* 0x000fd200078ec0ff */
[----:B------:R-:W-:-:S04]  /*3d990*/  @P1 LOP3.LUT R3, R3, 0x10000, RZ, 0xfc, !PT ;  /* 0x0001000003031812 */ /* 0x000fc800078efcff */
[----:B------:R-:W-:-:S04]  /*3d9a0*/  LOP3.LUT R3, R3, 0xffff7fff, RZ, 0xc0, !PT ;  /* 0xffff7fff03037812 */ /* 0x000fc800078ec0ff */
[----:B------:R-:W-:Y:S02]  /*3d9b0*/  @P0 LOP3.LUT R3, R3, 0x8000, RZ, 0xfc, !PT ;  /* 0x0000800003030812 */ /* 0x000fe400078efcff */
[----:B------:R-:W-:Y:S02]  /*3d9c0*/  ISETP.GE.AND P0, PT, R63, UR29, PT ;  /* 0x0000001d3f007c0c */ /* 0x000fe4000bf06270 */
[----:B------:R-:W-:Y:S01]  /*3d9d0*/  LOP3.LUT R3, R3, 0xffffbfff, RZ, 0xc0, !PT ;  /* 0xffffbfff03037812 */ /* 0x000fe200078ec0ff */
[----:B------:R-:W-:Y:S01]  /*3d9e0*/  UMOV UR30, UR16 ;  /* 0x00000010001e7c82 */ /* 0x000fe20008000000 */
[----:B------:R-:W-:Y:S01]  /*3d9f0*/  ISETP.LT.AND P1, PT, R6, UR18, !P0 ;  /* 0x0000001206007c0c */ /* 0x000fe2000c721270 */
[----:B------:R-:W-:Y:S01]  /*3da00*/  UMOV UR28, UR17 ;  /* 0x00000011001c7c82 */ /* 0x000fe20008000000 */
[----:B------:R-:W-:Y:S01]  /*3da10*/  ISETP.LT.AND P0, PT, R5, UR9, !P0 ;  /* 0x0000000905007c0c */ /* 0x000fe2000c701270 */
[----:B------:R-:W-:Y:S01]  /*3da20*/  ULDC.64 UR16, c[0x0][0x228] ;  /* 0x00008a0000107ab9 */ /* 0x000fe20000000a00 */
[----:B------:R-:W4:Y:S09]  /*3da30*/  LDL.LU R63, [R1+0x1c28] ;  /* 0x001c2800013f7983 */ /* 0x000f320000300800 */
[----:B------:R-:W-:-:S04]  /*3da40*/  @P1 LOP3.LUT R3, R3, 0x4000, RZ, 0xfc, !PT ;  /* 0x0000400003031812 */ /* 0x000fc800078efcff */
[----:B------:R-:W-:-:S04]  /*3da50*/  LOP3.LUT R3, R3, 0xffffdfff, RZ, 0xc0, !PT ;  /* 0xffffdfff03037812 */ /* 0x000fc800078ec0ff */
[----:B------:R-:W-:Y:S02]  /*3da60*/  @P0 LOP3.LUT R3, R3, 0x2000, RZ, 0xfc, !PT ;  /* 0x0000200003030812 */ /* 0x000fe400078efcff */
[----:B------:R-:W-:Y:S01]  /*3da70*/  ISETP.GE.AND P0, PT, R62, UR15, PT ;  /* 0x0000000f3e007c0c */ /* 0x000fe2000bf06270 */
[----:B------:R-:W-:Y:S01]  /*3da80*/  UMOV UR9, UR46 ;  /* 0x0000002e00097c82 */ /* 0x000fe20008000000 */
[----:B------:R-:W-:Y:S01]  /*3da90*/  LOP3.LUT R3, R3, 0xffffefff, RZ, 0xc0, !PT ;  /* 0xffffefff03037812 */ /* 0x000fe200078ec0ff */
[----:B------:R-:W-:Y:S01]  /*3daa0*/  ULDC.64 UR14, c[0x0][0x228] ;  /* 0x00008a00000e7ab9 */ /* 0x000fe20000000a00 */
[----:B------:R-:W-:Y:S01]  /*3dab0*/  ISETP.LT.AND P1, PT, R6, UR26, !P0 ;  /* 0x0000001a06007c0c */ /* 0x000fe2000c721270 */
[----:B------:R-:W-:Y:S01]  /*3dac0*/  ULDC.64 UR46, c[0x0][0x228] ;  /* 0x00008a00002e7ab9 */ /* 0x000fe20000000a00 */
[----:B------:R-:W-:Y:S01]  /*3dad0*/  ISETP.LT.AND P0, PT, R5, UR4, !P0 ;  /* 0x0000000405007c0c */ /* 0x000fe2000c701270 */
[----:B------:R-:W4:Y:S10]  /*3dae0*/  LDL.LU R62, [R1+0x1c24] ;  /* 0x001c2400013e7983 */ /* 0x000f340000300800 */
        /* <DEDUP_REMOVED lines=8> */
[----:B------:R-:W-:Y:S01]  /*3db70*/  UMOV UR58, UR47 ;  /* 0x0000002f003a7c82 */ /* 0x000fe20008000000 */
[----:B------:R-:W-:Y:S01]  /*3db80*/  ISETP.LT.AND P1, PT, R5, UR34, !P0 ;  /* 0x0000002205007c0c */ /* 0x000fe2000c721270 */
[----:B------:R-:W-:Y:S01]  /*3db90*/  ULDC.64 UR34, c[0x0][0x228] ;  /* 0x00008a0000227ab9 */ /* 0x000fe20000000a00 */
[----:B------:R-:W-:Y:S01]  /*3dba0*/  ISETP.GE.AND P0, PT, R60, UR19, PT ;  /* 0x000000133c007c0c */ /* 0x000fe2000bf06270 */
[----:B------:R-:W-:Y:S01]  /*3dbb0*/  ULDC.64 UR18, c[0x0][0x228] ;  /* 0x00008a0000127ab9 */ /* 0x000fe20000000a00 */
[----:B------:R-:W4:Y:S07]  /*3dbc0*/  LDL.LU R61, [R1+0x1c20] ;  /* 0x001c2000013d7983 */ /* 0x000f2e0000300800 */
[----:B------:R-:W-:Y:S01]  /*3dbd0*/  @P2 LOP3.LUT R3, R3, 0x400, RZ, 0xfc, !PT ;  /* 0x0000040003032812 */ /* 0x000fe200078efcff */
[----:B------:R-:W-:Y:S01]  /*3dbe0*/  UMOV UR26, UR19 ;  /* 0x00000013001a7c82 */ /* 0x000fe20008000000 */
[----:B------:R-:W-:Y:S01]  /*3dbf0*/  UMOV UR47, UR34 ;  /* 0x00000022002f7c82 */ /* 0x000fe20008000000 */
[----:B------:R-:W-:Y:S01]  /*3dc00*/  UMOV UR29, UR35 ;  /* 0x00000023001d7c82 */ /* 0x000fe20008000000 */
[----:B------:R-:W-:Y:S01]  /*3dc10*/  LOP3.LUT R3, R3, 0xfffffdff, RZ, 0xc0, !PT ;  /* 0xfffffdff03037812 */ /* 0x000fe200078ec0ff */
[----:B------:R-:W4:Y:S03]  /*3dc20*/  LDL.LU R60, [R1+0x1c1c] ;  /* 0x001c1c00013c7983 */ /* 0x000f260000300800 */
[----:B------:R-:W-:-:S02]  /*3dc30*/  @P1 LOP3.LUT R3, R3, 0x200, RZ, 0xfc, !PT ;  /* 0x0000020003031812 */ /* 0x000fc400078efcff */
        /* <DEDUP_REMOVED lines=17> */
[----:B------:R-:W-:-:S03]  /*3dd50*/  ULDC.64 UR10, c[0x0][0x228] ;  /* 0x00008a00000a7ab9 */ /* 0x000fc60000000a00 */
[----:B------:R-:W-:Y:S02]  /*3dd60*/  ISETP.LT.AND P1, PT, R6, UR24, !P0 ;  /* 0x0000001806007c0c */ /* 0x000fe4000c721270 */
[----:B------:R-:W-:Y:S01]  /*3dd70*/  ISETP.LT.AND P0, PT, R5, UR32, !P0 ;  /* 0x0000002005007c0c */ /* 0x000fe2000c701270 */
[----:B------:R-:W-:Y:S01]  /*3dd80*/  ULDC.64 UR32, c[0x0][0x228] ;  /* 0x00008a0000207ab9 */ /* 0x000fe20000000a00 */
[----:B------:R-:W-:-:S09]  /*3dd90*/  LOP3.LUT R3, R3, 0xffffffef, RZ, 0xc0, !PT ;  /* 0xffffffef03037812 */ /* 0x000fd200078ec0ff */
[----:B------:R-:W-:-:S04]  /*3dda0*/  @P1 LOP3.LUT R3, R3, 0x10, RZ, 0xfc, !PT ;  /* 0x0000001003031812 */ /* 0x000fc800078efcff */
[----:B------:R-:W-:-:S04]  /*3ddb0*/  LOP3.LUT R3, R3, 0xfffffff7, RZ, 0xc0, !PT ;  /* 0xfffffff703037812 */ /* 0x000fc800078ec0ff */
[----:B------:R-:W-:Y:S02]  /*3ddc0*/  @P0 LOP3.LUT R3, R3, 0x8, RZ, 0xfc, !PT ;  /* 0x0000000803030812 */ /* 0x000fe400078efcff */
[----:B------:R-:W-:Y:S01]  /*3ddd0*/  ISETP.GE.AND P0, PT, R43, UR7, PT ;  /* 0x000000072b007c0c */ /* 0x000fe2000bf06270 */
[----:B------:R-:W-:Y:S01]  /*3dde0*/  UMOV UR27, UR32 ;  /* 0x00000020001b7c82 */ /* 0x000fe20008000000 */
[----:B------:R-:W-:Y:S01]  /*3ddf0*/  LOP3.LUT R3, R3, 0xfffffffb, RZ, 0xc0, !PT ;  /* 0xfffffffb03037812 */ /* 0x000fe200078ec0ff */
[----:B------:R-:W-:Y:S01]  /*3de00*/  ULDC.64 UR6, c[0x0][0x228] ;  /* 0x00008a0000067ab9 */ /* 0x000fe20000000a00 */
[----:B------:R-:W-:Y:S02]  /*3de10*/  ISETP.LT.AND P2, PT, R6, UR12, !P0 ;  /* 0x0000000c06007c0c */ /* 0x000fe4000c741270 */
[----:B------:R-:W-:Y:S02]  /*3de20*/  ISETP.LT.AND P1, PT, R5, UR30, !P0 ;  /* 0x0000001e05007c0c */ /* 0x000fe4000c721270 */
[----:B------:R-:W-:Y:S01]  /*3de30*/  ISETP.GE.AND P0, PT, R42, UR23, PT ;  /* 0x000000172a007c0c */ /* 0x000fe2000bf06270 */
[----:B------:R-:W-:-:S08]  /*3de40*/  ULDC.64 UR22, c[0x0][0x228] ;  /* 0x00008a0000167ab9 */ /* 0x000fd00000000a00 */
[----:B------:R-:W-:-:S04]  /*3de50*/  @P2 LOP3.LUT R3, R3, 0x4, RZ, 0xfc, !PT ;  /* 0x0000000403032812 */ /* 0x000fc800078efcff */
[----:B------:R-:W-:-:S04]  /*3de60*/  LOP3.LUT R3, R3, 0xfffffffd, RZ, 0xc0, !PT ;  /* 0xfffffffd03037812 */ /* 0x000fc800078ec0ff */
[----:B------:R-:W-:Y:S02]  /*3de70*/  @P1 LOP3.LUT R3, R3, 0x2, RZ, 0xfc, !PT ;  /* 0x0000000203031812 */ /* 0x000fe400078efcff */
[----:B------:R-:W-:Y:S02]  /*3de80*/  ISETP.LT.AND P1, PT, R6, UR16, !P0 ;  /* 0x0000001006007c0c */ /* 0x000fe4000c721270 */
[----:B------:R-:W-:Y:S02]  /*3de90*/  ISETP.LT.AND P0, PT, R5, UR9, !P0 ;  /* 0x0000000905007c0c */ /* 0x000fe4000c701270 */
[----:B------:R-:W-:-:S11]  /*3dea0*/  LOP3.LUT R3, R3, 0xfffffffe, RZ, 0xc0, !PT ;  /* 0xfffffffe03037812 */ /* 0x000fd600078ec0ff */
[----:B------:R-:W-:Y:S02]  /*3deb0*/  @P0 LOP3.LUT R49, R49, 0x80000000, RZ, 0xfc, !PT ;  /* 0x8000000031310812 */ /* 0x000fe400078efcff */
[----:B------:R-:W-:Y:S02]  /*3dec0*/  ISETP.GE.AND P0, PT, R41, UR25, PT ;  /* 0x0000001929007c0c */ /* 0x000fe4000bf06270 */
[----:B------:R-:W-:Y:S02]  /*3ded0*/  @P1 LOP3.LUT R3, R3, 0x1, RZ, 0xfc, !PT ;  /* 0x0000000103031812 */ /* 0x000fe400078efcff */
[----:B------:R-:W-:Y:S02]  /*3dee0*/  ISETP.LT.AND P1, PT, R6, UR14, !P0 ;  /* 0x0000000e06007c0c */ /* 0x000fe4000c721270 */
[----:B------:R-:W-:Y:S02]  /*3def0*/  ISETP.LT.AND P0, PT, R5, UR4, !P0 ;  /* 0x0000000405007c0c */ /* 0x000fe4000c701270 */
[----:B------:R-:W-:-:S09]  /*3df00*/  LOP3.LUT R49, R49, 0xbfffffff, RZ, 0xc0, !PT ;  /* 0xbfffffff31317812 */ /* 0x000fd200078ec0ff */
[----:B------:R-:W-:-:S04]  /*3df10*/  @P1 LOP3.LUT R49, R49, 0x40000000, RZ, 0xfc, !PT ;  /* 0x4000000031311812 */ /* 0x000fc800078efcff */
[----:B------:R-:W-:-:S04]  /*3df20*/  LOP3.LUT R49, R49, 0xdfffffff, RZ, 0xc0, !PT ;  /* 0xdfffffff31317812 */ /* 0x000fc800078ec0ff */
[----:B------:R-:W-:Y:S02]  /*3df30*/  @P0 LOP3.LUT R49, R49, 0x20000000, RZ, 0xfc, !PT ;  /* 0x2000000031310812 */ /* 0x000fe400078efcff */
[----:B------:R-:W-:Y:S01]  /*3df40*/  ISETP.GE.AND P0, PT, R38, UR13, PT ;  /* 0x0000000d26007c0c */ /* 0x000fe2000bf06270 */
[----:B------:R-:W-:Y:S01]  /*3df50*/  UMOV UR30, UR22 ;  /* 0x00000016001e7c82 */ /* 0x000fe20008000000 */
[----:B------:R-:W-:Y:S01]  /*3df60*/  LOP3.LUT R49, R49, 0xefffffff, RZ, 0xc0, !PT ;  /* 0xefffffff31317812 */ /* 0x000fe200078ec0ff */
[----:B------:R-:W-:Y:S01]  /*3df70*/  UMOV UR24, UR23 ;  /* 0x0000001700187c82 */ /* 0x000fe20008000000 */
[----:B------:R-:W-:Y:S01]  /*3df80*/  ISETP.LT.AND P1, PT, R6, UR20, !P0 ;  /* 0x0000001406007c0c */ /* 0x000fe2000c721270 */
[----:B------:R-:W-:Y:S01]  /*3df90*/  ULDC.64 UR22, c[0x0][0x228] ;  /* 0x00008a0000167ab9 */ /* 0x000fe20000000a00 */
[----:B------:R-:W-:Y:S01]  /*3dfa0*/  ISETP.LT.AND P0, PT, R5, UR8, !P0 ;  /* 0x0000000805007c0c */ /* 0x000fe2000c701270 */
[----:B------:R-:W-:Y:S01]  /*3dfb0*/  UMOV UR56, UR33 ;  /* 0x0000002100387c82 */ /* 0x000fe20008000000 */
[----:B------:R-:W-:Y:S01]  /*3dfc0*/  ULDC.64 UR32, c[0x0][0x228] ;  /* 0x00008a0000207ab9 */ /* 0x000fe20000000a00 */
[----:B------:R-:W-:-:S08]  /*3dfd0*/  ULDC.64 UR12, c[0x0][0x228] ;  /* 0x00008a00000c7ab9 */ /* 0x000fd00000000a00 */
[----:B------:R-:W-:Y:S01]  /*3dfe0*/  @P1 LOP3.LUT R49, R49, 0x10000000, RZ, 0xfc, !PT ;  /* 0x1000000031311812 */ /* 0x000fe200078efcff */
[----:B------:R-:W-:-:S03]  /*3dff0*/  ULDC.64 UR8, c[0x0][0x228] ;  /* 0x00008a0000087ab9 */ /* 0x000fc60000000a00 */
        /* <DEDUP_REMOVED lines=27> */
[----:B------:R-:W-:-:S10]  /*3e1b0*/  ULDC.64 UR20, c[0x0][0x228] ;  /* 0x00008a0000147ab9 */ /* 0x000fd40000000a00 */
        /* <DEDUP_REMOVED lines=9> */
[----:B------:R-:W-:-:S11]  /*3e250*/  ISETP.LT.AND P0, PT, R5, UR4, !P0 ;  /* 0x0000000405007c0c */ /* 0x000fd6000c701270 */
[----:B------:R-:W-:-:S04]  /*3e260*/  @P1 LOP3.LUT R49, R49, 0x100000, RZ, 0xfc, !PT ;  /* 0x0010000031311812 */ /* 0x000fc800078efcff */
[----:B------:R-:W-:-:S04]  /*3e270*/  LOP3.LUT R49, R49, 0xfff7ffff, RZ, 0xc0, !PT ;  /* 0xfff7ffff31317812 */ /* 0x000fc800078ec0ff */
[----:B------:R-:W-:Y:S02]  /*3e280*/  @P0 LOP3.LUT R49, R49, 0x80000, RZ, 0xfc, !PT ;  /* 0x0008000031310812 */ /* 0x000fe400078efcff */
[----:B------:R-:W-:-:S04]  /*3e290*/  ISETP.GE.AND P0, PT, R31, UR11, PT ;  /* 0x0000000b1f007c0c */ /* 0x000fc8000bf06270 */
[----:B------:R-:W-:Y:S02]  /*3e2a0*/  ISETP.LT.AND P2, PT, R6, UR12, !P0 ;  /* 0x0000000c06007c0c */ /* 0x000fe4000c741270 */
[----:B------:R-:W-:Y:S01]  /*3e2b0*/  ISETP.LT.AND P1, PT, R5, UR46, !P0 ;  /* 0x0000002e05007c0c */ /* 0x000fe2000c721270 */
[----:B------:R-:W-:Y:S01]  /*3e2c0*/  UMOV UR39, UR20 ;  /* 0x0000001400277c82 */ /* 0x000fe20008000000 */
[----:B------:R-:W-:Y:S01]  /*3e2d0*/  LOP3.LUT R49, R49, 0xfffbffff, RZ, 0xc0, !PT ;  /* 0xfffbffff31317812 */ /* 0x000fe200078ec0ff */
[----:B------:R-:W-:Y:S01]  /*3e2e0*/  UMOV UR29, UR28 ;  /* 0x0000001c001d7c82 */ /* 0x000fe20008000000 */
[----:B------:R-:W-:Y:S01]  /*3e2f0*/  ISETP.GE.AND P0, PT, R30, UR7, PT ;  /* 0x000000071e007c0c */ /* 0x000fe2000bf06270 */
[----:B------:R-:W-:Y:S01]  /*3e300*/  UMOV UR22, UR38 ;  /* 0x0000002600167c82 */ /* 0x000fe20008000000 */
[----:B------:R-:W-:Y:S01]  /*3e310*/  UMOV UR4, UR19 ;  /* 0x0000001300047c82 */ /* 0x000fe20008000000 */
[----:B------:R-:W-:-:S04]  /*3e320*/  ULDC.64 UR46, c[0x0][0x228] ;  /* 0x00008a00002e7ab9 */ /* 0x000fc80000000a00 */
[----:B------:R-:W-:Y:S01]  /*3e330*/  @P2 LOP3.LUT R49, R49, 0x40000, RZ, 0xfc, !PT ;  /* 0x0004000031312812 */ /* 0x000fe200078efcff */
[----:B------:R-:W-:Y:S01]  /*3e340*/  UMOV UR28, UR31 ;  /* 0x0000001f001c7c82 */ /* 0x000fe20008000000 */
[----:B------:R-:W-:Y:S02]  /*3e350*/  ULDC.64 UR6, c[0x0][0x228] ;  /* 0x00008a0000067ab9 */ /* 0x000fe40000000a00 */
[----:B------:R-:W-:-:S04]  /*3e360*/  LOP3.LUT R49, R49, 0xfffdffff, RZ, 0xc0, !PT ;  /* 0xfffdffff31317812 */ /* 0x000fc800078ec0ff */
[----:B------:R-:W-:Y:S02]  /*3e370*/  @P1 LOP3.LUT R49, R49, 0x20000, RZ, 0xfc, !PT ;  /* 0x0002000031311812 */ /* 0x000fe400078efcff */
[----:B------:R-:W-:Y:S02]  /*3e380*/  ISETP.LT.AND P1, PT, R6, UR16, !P0 ;  /* 0x0000001006007c0c */ /* 0x000fe4000c721270 */
[----:B------:R-:W-:Y:S01]  /*3e390*/  ISETP.LT.AND P0, PT, R5, UR10, !P0 ;  /* 0x0000000a05007c0c */ /* 0x000fe2000c701270 */
[----:B------:R-:W-:Y:S01]  /*3e3a0*/  UMOV UR31, UR21 ;  /* 0x00000015001f7c82 */ /* 0x000fe20008000000 */
[----:B------:R-:W-:Y:S01]  /*3e3b0*/  LOP3.LUT R49, R49, 0xfffeffff, RZ, 0xc0, !PT ;  /* 0xfffeffff31317812 */ /* 0x000fe200078ec0ff */
[----:B------:R-:W-:Y:S01]  /*3e3c0*/  ULDC.64 UR20, c[0x0][0x228] ;  /* 0x00008a0000147ab9 */ /* 0x000fe20000000a00 */
[----:B------:R-:W-:Y:S01]  /*3e3d0*/  UMOV UR38, UR18 ;  /* 0x0000001200267c82 */ /* 0x000fe20008000000 */
[----:B------:R-:W-:Y:S01]  /*3e3e0*/  ULDC.64 UR18, c[0x0][0x228] ;  /* 0x00008a0000127ab9 */ /* 0x000fe20000000a00 */
[----:B------:R-:W-:-:S05]  /*3e3f0*/  ULDC.64 UR10, c[0x0][0x228] ;  /* 0x00008a00000a7ab9 */ /* 0x000fca0000000a00 */
[----:B------:R-:W-:-:S04]  /*3e400*/  @P1 LOP3.LUT R49, R49, 0x10000, RZ, 0xfc, !PT ;  /* 0x0001000031311812 */ /* 0x000fc800078efcff */
[----:B------:R-:W-:-:S04]  /*3e410*/  LOP3.LUT R49, R49, 0xffff7fff, RZ, 0xc0, !PT ;  /* 0xffff7fff31317812 */ /* 0x000fc800078ec0ff */
[----:B------:R-:W-:Y:S02]  /*3e420*/  @P0 LOP3.LUT R49, R49, 0x8000, RZ, 0xfc, !PT ;  /* 0x0000800031310812 */ /* 0x000fe400078efcff */
[----:B------:R-:W-:-:S04]  /*3e430*/  ISETP.GE.AND P0, PT, R29, UR23, PT ;  /* 0x000000171d007c0c */ /* 0x000fc8000bf06270 */
[----:B------:R-:W-:Y:S02]  /*3e440*/  ISETP.LT.AND P2, PT, R6, UR14, !P0 ;  /* 0x0000000e06007c0c */ /* 0x000fe4000c741270 */
[----:B------:R-:W-:Y:S02]  /*3e450*/  ISETP.LT.AND P1, PT, R5, UR39, !P0 ;  /* 0x0000002705007c0c */ /* 0x000fe4000c721270 */
[----:B------:R-:W-:Y:S02]  /*3e460*/  LOP3.LUT R49, R49, 0xffffbfff, RZ, 0xc0, !PT ;  /* 0xffffbfff31317812 */ /* 0x000fe400078ec0ff */
[----:B------:R-:W-:Y:S01]  /*3e470*/  ISETP.GE.AND P0, PT, R28, UR13, PT ;  /* 0x0000000d1c007c0c */ /* 0x000fe2000bf06270 */
[----:B------:R-:W-:-:S06]  /*3e480*/  ULDC.64 UR12, c[0x0][0x228] ;  /* 0x00008a00000c7ab9 */ /* 0x000fcc0000000a00 */
[----:B------:R-:W-:-:S04]  /*3e490*/  @P2 LOP3.LUT R49, R49, 0x4000, RZ, 0xfc, !PT ;  /* 0x0000400031312812 */ /* 0x000fc800078efcff */
[----:B------:R-:W-:-:S04]  /*3e4a0*/  LOP3.LUT R49, R49, 0xffffdfff, RZ, 0xc0, !PT ;  /* 0xffffdfff31317812 */ /* 0x000fc800078ec0ff */
[----:B------:R-:W-:Y:S02]  /*3e4b0*/  @P1 LOP3.LUT R49, R49, 0x2000, RZ, 0xfc, !PT ;  /* 0x0000200031311812 */ /* 0x000fe400078efcff */
        /* <DEDUP_REMOVED lines=8> */
[----:B------:R-:W-:-:S03]  /*3e540*/  ULDC.64 UR16, c[0x0][0x228] ;  /* 0x00008a0000107ab9 */ /* 0x000fc60000000a00 */
        /* <DEDUP_REMOVED lines=11> */
[----:B------:R-:W-:-:S11]  /*3e600*/  ISETP.LT.AND P0, PT, R5, UR46, !P0 ;  /* 0x0000002e05007c0c */ /* 0x000fd6000c701270 */
        /* <DEDUP_REMOVED lines=42> */
[----:B------:R-:W-:-:S11]  /*3e8b0*/  ULDC.64 UR50, c[0x0][0x228] ;  /* 0x00008a0000327ab9 */ /* 0x000fd60000000a00 */
[----:B------:R-:W-:Y:S02]  /*3e8c0*/  @P0 LOP3.LUT R7, R7, 0x80000000, RZ, 0xfc, !PT ;  /* 0x8000000007070812 */ /* 0x000fe400078efcff */
[----:B------:R-:W-:Y:S01]  /*3e8d0*/  ISETP.GE.AND P0, PT, R14, UR17, PT ;  /* 0x000000110e007c0c */ /* 0x000fe2000bf06270 */
[----:B------:R-:W-:-:S03]  /*3e8e0*/  ULDC.64 UR16, c[0x0][0x228] ;  /* 0x00008a0000107ab9 */ /* 0x000fc60000000a00 */
[----:B------:R-:W-:Y:S02]  /*3e8f0*/  ISETP.LT.AND P2, PT, R6, UR10, !P0 ;  /* 0x0000000a06007c0c */ /* 0x000fe4000c741270 */
[----:B------:R-:W-:Y:S02]  /*3e900*/  @P1 LOP3.LUT R49, R49, 0x1, RZ, 0xfc, !PT ;  /* 0x0000000131311812 */ /* 0x000fe400078efcff */
[----:B------:R-:W-:Y:S02]  /*3e910*/  ISETP.LT.AND P1, PT, R5, UR50, !P0 ;  /* 0x0000003205007c0c */ /* 0x000fe4000c721270 */
[----:B------:R-:W-:Y:S02]  /*3e920*/  LOP3.LUT R7, R7, 0xbfffffff, RZ, 0xc0, !PT ;  /* 0xbfffffff07077812 */ /* 0x000fe400078ec0ff */
[----:B------:R-:W-:Y:S01]  /*3e930*/  ISETP.GE.AND P0, PT, R15, UR15, PT ;  /* 0x0000000f0f007c0c */ /* 0x000fe2000bf06270 */
[----:B------:R-:W-:-:S04]  /*3e940*/  ULDC.64 UR14, c[0x0][0x228] ;  /* 0x00008a00000e7ab9 */ /* 0x000fc80000000a00 */
        /* <DEDUP_REMOVED lines=9> */
[----:B------:R-:W-:-:S04]  /*3e9e0*/  ISETP.GE.AND P0, PT, R16, UR19, PT ;  /* 0x0000001310007c0c */ /* 0x000fc8000bf06270 */
[----:B------:R-:W-:Y:S01]  /*3e9f0*/  ISETP.LT.AND P1, PT, R6, UR14, !P0 ;  /* 0x0000000e06007c0c */ /* 0x000fe2000c721270 */
[----:B------:R-:W-:Y:S01]  /*3ea00*/  IMAD R8, R4, UR5, RZ ;  /* 0x0000000504087c24 */ /* 0x000fe2000f8e02ff */
[----:B------:R-:W-:Y:S01]  /*3ea10*/  UMOV UR18, UR27 ;  /* 0x0000001b00127c82 */ /* 0x000fe20008000000 */
[----:B------:R-:W-:Y:S01]  /*3ea20*/  UMOV UR5, UR26 ;  /* 0x0000001a00057c82 */ /* 0x000fe20008000000 */
[----:B------:R-:W-:Y:S01]  /*3ea30*/  ULDC.64 UR26, c[0x0][0x228] ;  /* 0x00008a00001a7ab9 */ /* 0x000fe20000000a00 */
[----:B------:R-:W-:Y:S02]  /*3ea40*/  LOP3.LUT R7, R7, 0xfbffffff, RZ, 0xc0, !PT ;  /* 0xfbffffff07077812 */ /* 0x000fe400078ec0ff */
[----:B------:R-:W-:-:S06]  /*3ea50*/  ISETP.LT.AND P0, PT, R5, UR26, !P0 ;  /* 0x0000001a05007c0c */ /* 0x000fcc000c701270 */
[----:B------:R-:W-:-:S04]  /*3ea60*/  @P1 LOP3.LUT R7, R7, 0x4000000, RZ, 0xfc, !PT ;  /* 0x0400000007071812 */ /* 0x000fc800078efcff */
[----:B------:R-:W-:Y:S01]  /*3ea70*/  LOP3.LUT R7, R7, 0xfdffffff, RZ, 0xc0, !PT ;  /* 0xfdffffff07077812 */ /* 0x000fe200078ec0ff */
[----:B------:R-:W-:Y:S01]  /*3ea80*/  UMOV UR26, UR20 ;  /* 0x00000014001a7c82 */ /* 0x000fe20008000000 */
[----:B------:R-:W-:Y:S02]  /*3ea90*/  UMOV UR20, UR24 ;  /* 0x0000001800147c82 */ /* 0x000fe40008000000 */
[----:B------:R-:W-:Y:S01]  /*3eaa0*/  @P0 LOP3.LUT R7, R7, 0x2000000, RZ, 0xfc, !PT ;  /* 0x0200000007070812 */ /* 0x000fe200078efcff */
[----:B------:R-:W-:Y:S01]  /*3eab0*/  UMOV UR24, UR31 ;  /* 0x0000001f00187c82 */ /* 0x000fe20008000000 */
[----:B------:R-:W-:Y:S01]  /*3eac0*/  ISETP.GE.AND P0, PT, R17, UR11, PT ;  /* 0x0000000b11007c0c */ /* 0x000fe2000bf06270 */
[----:B------:R-:W-:Y:S01]  /*3ead0*/  UMOV UR16, UR30 ;  /* 0x0000001e00107c82 */ /* 0x000fe20008000000 */
[----:B------:R-:W-:Y:S01]  /*3eae0*/  ULDC.64 UR30, c[0x0][0x228] ;  /* 0x00008a00001e7ab9 */ /* 0x000fe20000000a00 */
[----:B------:R-:W-:Y:S01]  /*3eaf0*/  UMOV UR40, UR38 ;  /* 0x0000002600287c82 */ /* 0x000fe20008000000 */
[----:B------:R-:W-:Y:S01]  /*3eb00*/  ISETP.LT.AND P1, PT, R6, UR30, !P0 ;  /* 0x0000001e06007c0c */ /* 0x000fe2000c721270 */
[----:B------:R-:W-:Y:S01]  /*3eb10*/  UMOV UR38, UR46 ;  /* 0x0000002e00267c82 */ /* 0x000fe20008000000 */
[----:B------:R-:W-:Y:S01]  /*3eb20*/  UMOV UR50, UR23 ;  /* 0x0000001700327c82 */ /* 0x000fe20008000000 */
[----:B------:R-:W-:Y:S01]  /*3eb30*/  UMOV UR46, UR22 ;  /* 0x00000016002e7c82 */ /* 0x000fe20008000000 */
[----:B------:R-:W-:Y:S01]  /*3eb40*/  ULDC.64 UR22, c[0x0][0x228] ;  /* 0x00008a0000167ab9 */ /* 0x000fe20000000a00 */
[----:B------:R-:W-:Y:S01]  /*3eb50*/  LOP3.LUT R7, R7, 0xfeffffff, RZ, 0xc0, !PT ;  /* 0xfeffffff07077812 */ /* 0x000fe200078ec0ff */
[----:B------:R-:W-:Y:S01]  /*3eb60*/  ULDC.64 UR10, c[0x0][0x228] ;  /* 0x00008a00000a7ab9 */ /* 0x000fe20000000a00 */
[----:B------:R-:W-:-:S06]  /*3eb70*/  ISETP.LT.AND P0, PT, R5, UR22, !P0 ;  /* 0x0000001605007c0c */ /* 0x000fcc000c701270 */
[----:B------:R-:W-:-:S04]  /*3eb80*/  @P1 LOP3.LUT R7, R7, 0x1000000, RZ, 0xfc, !PT ;  /* 0x0100000007071812 */ /* 0x000fc800078efcff */
[----:B------:R-:W-:-:S04]  /*3eb90*/  LOP3.LUT R7, R7, 0xff7fffff, RZ, 0xc0, !PT ;  /* 0xff7fffff07077812 */ /* 0x000fc800078ec0ff */
[----:B------:R-:W-:Y:S02]  /*3eba0*/  @P0 LOP3.LUT R7, R7, 0x800000, RZ, 0xfc, !PT ;  /* 0x0080000007070812 */ /* 0x000fe400078efcff */
[----:B------:R-:W-:Y:S01]  /*3ebb0*/  ISETP.GE.AND P0, PT, R18, UR13, PT ;  /* 0x0000000d12007c0c */ /* 0x000fe2000bf06270 */
[----:B------:R-:W-:Y:S01]  /*3ebc0*/  UMOV UR30, UR18 ;  /* 0x00000012001e7c82 */ /* 0x000fe20008000000 */
[----:B------:R-:W-:Y:S01]  /*3ebd0*/  ULDC.64 UR18, c[0x0][0x228] ;  /* 0x00008a0000127ab9 */ /* 0x000fe20000000a00 */
[----:B------:R-:W-:Y:S01]  /*3ebe0*/  LOP3.LUT R7, R7, 0xffbfffff, RZ, 0xc0, !PT ;  /* 0xffbfffff07077812 */ /* 0x000fe200078ec0ff */
[----:B------:R-:W-:Y:S01]  /*3ebf0*/  ULDC.64 UR12, c[0x0][0x228] ;  /* 0x00008a00000c7ab9 */ /* 0x000fe20000000a00 */
[----:B------:R-:W-:Y:S02]  /*3ec00*/  ISETP.LT.AND P1, PT, R6, UR10, !P0 ;  /* 0x0000000a06007c0c */ /* 0x000fe4000c721270 */
[----:B------:R-:W-:Y:S02]  /*3ec10*/  ISETP.LT.AND P0, PT, R5, UR18, !P0 ;  /* 0x0000001205007c0c */ /* 0x000fe4000c701270 */
[----:B------:R-:W-:-:S02]  /*3ec20*/  R2UR UR35, R46 ;  /* 0x000000002e2372ca */ /* 0x000fc400000e0000 */
[----:B------:R-:W4:Y:S07]  /*3ec30*/  LDL.LU R46, [R1+0x1c14] ;  /* 0x001c1400012e7983 */ /* 0x000f2e0000300800 */
[----:B------:R-:W-:-:S04]  /*3ec40*/  @P1 LOP3.LUT R7, R7, 0x400000, RZ, 0xfc, !PT ;  /* 0x0040000007071812 */ /* 0x000fc800078efcff */
[----:B------:R-:W-:Y:S02]  /*3ec50*/  LOP3.LUT R7, R7, 0xffdfffff, RZ, 0xc0, !PT ;  /* 0xffdfffff07077812 */ /* 0x000fe400078ec0ff */
[----:B------:R-:W-:Y:S02]  /*3ec60*/  R2UR UR34, R45 ;  /* 0x000000002d2272ca */ /* 0x000fe400000e0000 */
[----:B------:R-:W-:Y:S01]  /*3ec70*/  @P0 LOP3.LUT R7, R7, 0x200000, RZ, 0xfc, !PT ;  /* 0x0020000007070812 */ /* 0x000fe200078efcff */
[----:B------:R-:W4:Y:S01]  /*3ec80*/  LDL.LU R45, [R1+0x1c10] ;  /* 0x001c1000012d7983 */ /* 0x000f220000300800 */
[----:B------:R-:W-:Y:S02]  /*3ec90*/  ISETP.GE.AND P0, PT, R19, UR15, PT ;  /* 0x0000000f13007c0c */ /* 0x000fe4000bf06270 */
[----:B------:R-:W-:Y:S01]  /*3eca0*/  R2UR UR33, R40 ;  /* 0x00000000282172ca */ /* 0x000fe200000e0000 */
[----:B------:R-:W4:Y:S01]  /*3ecb0*/  LDL.LU R44, [R1+0x1c0c] ;  /* 0x001c0c00012c7983 */ /* 0x000f220000300800 */
[----:B------:R-:W-:Y:S01]  /*3ecc0*/  ISETP.LT.AND P1, PT, R6, UR12, !P0 ;  /* 0x0000000c06007c0c */ /* 0x000fe2000c721270 */
[----:B------:R-:W-:Y:S01]  /*3ecd0*/  UMOV UR60, UR9 ;  /* 0x00000009003c7c82 */ /* 0x000fe20008000000 */
[----:B------:R-:W-:Y:S01]  /*3ece0*/  R2UR UR32, R39 ;  /* 0x00000000272072ca */ /* 0x000fe200000e0000 */
[----:B------:R-:W4:Y:S01]  /*3ecf0*/  LDL.LU R43, [R1+0x1c08] ;  /* 0x001c0800012b7983 */ /* 0x000f220000300800 */
[----:B------:R-:W-:Y:S01]  /*3ed00*/  R2UR UR8, R36 ;  /* 0x00000000240872ca */ /* 0x000fe200000e0000 */
[----:B------:R-:W-:Y:S01]  /*3ed10*/  UMOV UR22, UR29 ;  /* 0x0000001d00167c82 */ /* 0x000fe20008000000 */
[----:B------:R-:W-:Y:S01]  /*3ed20*/  UMOV UR18, UR28 ;  /* 0x0000001c00127c82 */ /* 0x000fe20008000000 */
[----:B------:R-:W4:Y:S01]  /*3ed30*/  LDL.LU R42, [R1+0x1c04] ;  /* 0x001c0400012a7983 */ /* 0x000f220000300800 */
[----:B------:R-:W-:Y:S01]  /*3ed40*/  R2UR UR9, R37 ;  /* 0x00000000250972ca */ /* 0x000fe200000e0000 */
[----:B------:R-:W-:Y:S01]  /*3ed50*/  ULDC.64 UR28, c[0x0][0x228] ;  /* 0x00008a00001c7ab9 */ /* 0x000fe20000000a00 */
[----:B------:R-:W-:Y:S01]  /*3ed60*/  LOP3.LUT R7, R7, 0xffefffff, RZ, 0xc0, !PT ;  /* 0xffefffff07077812 */ /* 0x000fe200078ec0ff */
[----:B------:R-:W4:Y:S01]  /*3ed70*/  LDL.LU R41, [R1+0x1c00] ;  /* 0x001c000001297983 */ /* 0x000f220000300800 */
[----:B------:R-:W-:-:S03]  /*3ed80*/  ULDC.64 UR14, c[0x0][0x228] ;  /* 0x00008a00000e7ab9 */ /* 0x000fc60000000a00 */
[----:B------:R-:W4:Y:S04]  /*3ed90*/  LDL.LU R40, [R1+0x1bfc] ;  /* 0x001bfc0001287983 */ /* 0x000f280000300800 */
[----:B------:R-:W4:Y:S04]  /*3eda0*/  LDL.LU R39, [R1+0x1bf8] ;  /* 0x001bf80001277983 */ /* 0x000f280000300800 */
[----:B------:R-:W4:Y:S01]  /*3edb0*/  LDL.LU R38, [R1+0x1bf4] ;  /* 0x001bf40001267983 */ /* 0x000f220000300800 */
[----:B------:R-:W-:-:S03]  /*3edc0*/  ISETP.LT.AND P0, PT, R5, UR28, !P0 ;  /* 0x0000001c05007c0c */ /* 0x000fc6000c701270 */
[----:B------:R-:W4:Y:S04]  /*3edd0*/  LDL.LU R37, [R1+0x1bf0] ;  /* 0x001bf00001257983 */ /* 0x000f280000300800 */
[----:B------:R-:W4:Y:S04]  /*3ede0*/  LDL.LU R36, [R1+0x1bec] ;  /* 0x001bec0001247983 */ /* 0x000f280000300800 */
[----:B------:R-:W4:Y:S04]  /*3edf0*/  LDL.LU R35, [R1+0x1be8] ;  /* 0x001be80001237983 */ /* 0x000f280000300800 */
[----:B------:R-:W4:Y:S04]  /*3ee00*/  LDL.LU R34, [R1+0x1be4] ;  /* 0x001be40001227983 */ /* 0x000f280000300800 */
[----:B------:R-:W4:Y:S01]  /*3ee10*/  LDL.LU R33, [R1+0x1be0] ;  /* 0x001be00001217983 */ /* 0x000f220000300800 */
[----:B------:R-:W-:-:S03]  /*3ee20*/  @P1 LOP3.LUT R7, R7, 0x100000, RZ, 0xfc, !PT ;  /* 0x0010000007071812 */ /* 0x000fc600078efcff */
[----:B------:R-:W4:Y:S04]  /*3ee30*/  LDL.LU R32, [R1+0x1bdc] ;  /* 0x001bdc0001207983 */ /* 0x000f280000300800 */
[----:B------:R-:W4:Y:S04]  /*3ee40*/  LDL.LU R31, [R1+0x1bd8] ;  /* 0x001bd800011f7983 */ /* 0x000f280000300800 */
[----:B------:R-:W4:Y:S04]  /*3ee50*/  LDL.LU R30, [R1+0x1bd4] ;  /* 0x001bd400011e7983 */ /* 0x000f280000300800 */
[----:B------:R-:W4:Y:S01]  /*3ee60*/  LDL.LU R29, [R1+0x1bd0] ;  /* 0x001bd000011d7983 */ /* 0x000f220000300800 */
[----:B------:R-:W-:-:S03]  /*3ee70*/  LOP3.LUT R7, R7, 0xfff7ffff, RZ, 0xc0, !PT ;  /* 0xfff7ffff07077812 */ /* 0x000fc600078ec0ff */
[----:B------:R-:W4:Y:S04]  /*3ee80*/  LDL.LU R28, [R1+0x1bcc] ;  /* 0x001bcc00011c7983 */ /* 0x000f280000300800 */
[----:B------:R-:W4:Y:S04]  /*3ee90*/  LDL.LU R27, [R1+0x1bc8] ;  /* 0x001bc800011b7983 */ /* 0x000f280000300800 */
[----:B------:R0:W-:Y:S01]  /*3eea0*/  STL [R1+0x910], R8 ;  /* 0x0009100801007387 */ /* 0x0001e20000100800 */
[----:B------:R-:W-:Y:S02]  /*3eeb0*/  @P0 LOP3.LUT R7, R7, 0x80000, RZ, 0xfc, !PT ;  /* 0x0008000007070812 */ /* 0x000fe400078efcff */
[----:B------:R-:W-:Y:S01]  /*3eec0*/  ISETP.GE.AND P0, PT, R20, UR31, PT ;  /* 0x0000001f14007c0c */ /* 0x000fe2000bf06270 */
[----:B0-----:R-:W-:-:S05]  /*3eed0*/  VIADD R8, R8, UR32 ;  /* 0x0000002008087c36 */ /* 0x001fca0008000000 */
[----:B------:R0:W-:Y:S02]  /*3eee0*/  STL [R1+0x81c], R8 ;  /* 0x00081c0801007387 */ /* 0x0001e40000100800 */
[----:B0-----:R-:W-:Y:S01]  /*3eef0*/  VIADD R8, R8, UR33 ;  /* 0x0000002108087c36 */ /* 0x001fe20008000000 */
[----:B------:R-:W-:Y:S02]  /*3ef00*/  ULDC.64 UR32, c[0x0][0x228] ;  /* 0x00008a0000207ab9 */ /* 0x000fe40000000a00 */
[----:B------:R-:W-:Y:S02]  /*3ef10*/  ISETP.LT.AND P1, PT, R6, UR32, !P0 ;  /* 0x0000002006007c0c */ /* 0x000fe4000c721270 */
[----:B------:R-:W-:Y:S02]  /*3ef20*/  ISETP.LT.AND P0, PT, R5, UR14, !P0 ;  /* 0x0000000e05007c0c */ /* 0x000fe4000c701270 */
[----:B------:R-:W-:Y:S01]  /*3ef30*/  LOP3.LUT R7, R7, 0xfffbffff, RZ, 0xc0, !PT ;  /* 0xfffbffff07077812 */ /* 0x000fe200078ec0ff */
[----:B------:R0:W-:Y:S08]  /*3ef40*/  STL [R1+0x55c], R8 ;  /* 0x00055c0801007387 */ /* 0x0001f00000100800 */
[----:B------:R-:W-:Y:S01]  /*3ef50*/  @P1 LOP3.LUT R7, R7, 0x40000, RZ, 0xfc, !PT ;  /* 0x0004000007071812 */ /* 0x000fe200078efcff */
[----:B0-----:R-:W-:-:S03]  /*3ef60*/  VIADD R8, R8, UR34 ;  /* 0x0000002208087c36 */ /* 0x001fc60008000000 */
[----:B------:R-:W-:Y:S01]  /*3ef70*/  LOP3.LUT R7, R7, 0xfffdffff, RZ, 0xc0, !PT ;  /* 0xfffdffff07077812 */ /* 0x000fe200078ec0ff */
[----:B------:R-:W-:Y:S01]  /*3ef80*/  UMOV UR14, UR30 ;  /* 0x0000001e000e7c82 */ /* 0x000fe20008000000 */
[----:B------:R-:W-:Y:S02]  /*3ef90*/  ULDC.64 UR30, c[0x0][0x228] ;  /* 0x00008a00001e7ab9 */ /* 0x000fe40000000a00 */
[----:B------:R-:W-:Y:S01]  /*3efa0*/  @P0 LOP3.LUT R7, R7, 0x20000, RZ, 0xfc, !PT ;  /* 0x0002000007070812 */ /* 0x000fe200078efcff */
[----:B------:R0:W-:Y:S01]  /*3efb0*/  STL [R1+0x4d0], R8 ;  /* 0x0004d00801007387 */ /* 0x0001e20000100800 */
[----:B------:R-:W-:Y:S01]  /*3efc0*/  ISETP.GE.AND P0, PT, R21, UR11, PT ;  /* 0x0000000b15007c0c */ /* 0x000fe2000bf06270 */
[----:B------:R-:W-:Y:S01]  /*3efd0*/  UMOV UR28, UR45 ;  /* 0x0000002d001c7c82 */ /* 0x000fe20008000000 */
[----:B------:R-:W-:Y:S01]  /*3efe0*/  LOP3.LUT R7, R7, 0xfffeffff, RZ, 0xc0, !PT ;  /* 0xfffeffff07077812 */ /* 0x000fe200078ec0ff */
[----:B------:R-:W-:Y:S01]  /*3eff0*/  ULDC.64 UR10, c[0x0][0x228] ;  /* 0x00008a00000a7ab9 */ /* 0x000fe20000000a00 */
[----:B------:R-:W-:Y:S01]  /*3f000*/  ISETP.LT.AND P1, PT, R6, UR30, !P0 ;  /* 0x0000001e06007c0c */ /* 0x000fe2000c721270 */
[----:B0-----:R-:W-:Y:S01]  /*3f010*/  VIADD R8, R8, UR35 ;  /* 0x0000002308087c36 */ /* 0x001fe20008000000 */
[----:B------:R-:W-:-:S04]  /*3f020*/  ULDC.64 UR34, c[0x0][0x228] ;  /* 0x00008a0000227ab9 */ /* 0x000fc80000000a00 */
[----:B------:R0:W-:Y:S02]  /*3f030*/  STL [R1+0x4d4], R8 ;  /* 0x0004d40801007387 */ /* 0x0001e40000100800 */
[----:B0-----:R-:W-:Y:S01]  /*3f040*/  VIADD R8, R8, UR36 ;  /* 0x0000002408087c36 */ /* 0x001fe20008000000 */
[----:B------:R-:W-:Y:S01]  /*3f050*/  UMOV UR36, UR44 ;  /* 0x0000002c00247c82 */ /* 0x000fe20008000000 */
[----:B------:R-:W-:Y:S02]  /*3f060*/  ULDC.64 UR44, c[0x0][0x228] ;  /* 0x00008a00002c7ab9 */ /* 0x000fe40000000a00 */
[----:B------:R-:W-:Y:S02]  /*3f070*/  ISETP.LT.AND P0, PT, R5, UR44, !P0 ;  /* 0x0000002c05007c0c */ /* 0x000fe4000c701270 */
[----:B------:R-:W-:-:S04]  /*3f080*/  @P1 LOP3.LUT R7, R7, 0x10000, RZ, 0xfc, !PT ;  /* 0x0001000007071812 */ /* 0x000fc800078efcff */
[----:B------:R-:W-:-:S07]  /*3f090*/  LOP3.LUT R7, R7, 0xffff7fff, RZ, 0xc0, !PT ;  /* 0xffff7fff07077812 */ /* 0x000fce00078ec0ff */
        /* <DEDUP_REMOVED lines=11> */
[----:B------:R-:W-:Y:S02]  /*3f150*/  UMOV UR22, UR16 ;  /* 0x0000001000167c82 */ /* 0x000fe40008000000 */
[----:B------:R-:W-:Y:S01]  /*3f160*/  ISETP.LT.AND P1, PT, R6, UR12, !P0 ;  /* 0x0000000c06007c0c */ /* 0x000fe2000c721270 */
[----:B------:R-:W-:Y:S01]  /*3f170*/  UMOV UR16, UR40 ;  /* 0x0000002800107c82 */ /* 0x000fe20008000000 */
[----:B------:R-:W-:Y:S01]  /*3f180*/  UMOV UR40, UR20 ;  /* 0x0000001400287c82 */ /* 0x000fe20008000000 */
[----:B------:R-:W-:Y:S01]  /*3f190*/  UMOV UR20, UR59 ;  /* 0x0000003b00147c82 */ /* 0x000fe20008000000 */
[----:B------:R-:W-:Y:S01]  /*3f1a0*/  UMOV UR30, UR58 ;  /* 0x0000003a001e7c82 */ /* 0x000fe20008000000 */
[----:B------:R-:W-:Y:S01]  /*3f1b0*/  ULDC.64 UR58, c[0x0][0x228] ;  /* 0x00008a00003a7ab9 */ /* 0x000fe20000000a00 */
[----:B------:R-:W-:-:S02]  /*3f1c0*/  LOP3.LUT R7, R7, 0xffffefff, RZ, 0xc0, !PT ;  /* 0xffffefff07077812 */ /* 0x000fc400078ec0ff */
[----:B------:R-:W-:Y:S01]  /*3f1d0*/  ISETP.LT.AND P0, PT, R5, UR58, !P0 ;  /* 0x0000003a05007c0c */ /* 0x000fe2000c701270 */
[----:B------:R0:W-:Y:S04]  /*3f1e0*/  STL [R1+0x4dc], R8 ;  /* 0x0004dc0801007387 */ /* 0x0001e80000100800 */
[----:B------:R-:W-:-:S04]  /*3f1f0*/  @P1 LOP3.LUT R7, R7, 0x1000, RZ, 0xfc, !PT ;  /* 0x0000100007071812 */ /* 0x000fc800078efcff */
[----:B------:R-:W-:Y:S01]  /*3f200*/  LOP3.LUT R7, R7, 0xfffff7ff, RZ, 0xc0, !PT ;  /* 0xfffff7ff07077812 */ /* 0x000fe200078ec0ff */
[----:B0-----:R-:W-:-:S03]  /*3f210*/  VIADD R8, R8, UR37 ;  /* 0x0000002508087c36 */ /* 0x001fc60008000000 */
[----:B------:R-:W-:Y:S01]  /*3f220*/  @P0 LOP3.LUT R7, R7, 0x800, RZ, 0xfc, !PT ;  /* 0x0000080007070812 */ /* 0x000fe200078efcff */
[----:B------:R-:W-:Y:S01]  /*3f230*/  UMOV UR44, UR43 ;  /* 0x0000002b002c7c82 */ /* 0x000fe20008000000 */
[----:B------:R-:W-:Y:S01]  /*3f240*/  ISETP.GE.AND P0, PT, R24, UR31, PT ;  /* 0x0000001f18007c0c */ /* 0x000fe2000bf06270 */
[----:B------:R0:W-:Y:S01]  /*3f250*/  STL [R1+0x4e4], R8 ;  /* 0x0004e40801007387 */ /* 0x0001e20000100800 */
[----:B------:R-:W-:Y:S01]  /*3f260*/  UMOV UR58, UR56 ;  /* 0x00000038003a7c82 */ /* 0x000fe20008000000 */
[----:B0-----:R-:W-:Y:S01]  /*3f270*/  VIADD R8, R8, UR42 ;  /* 0x0000002a08087c36 */ /* 0x001fe20008000000 */
[----:B------:R-:W-:Y:S02]  /*3f280*/  ULDC.64 UR42, c[0x0][0x228] ;  /* 0x00008a00002a7ab9 */ /* 0x000fe40000000a00 */
[----:B------:R-:W-:Y:S02]  /*3f290*/  ISETP.LT.AND P1, PT, R6, UR42, !P0 ;  /* 0x0000002a06007c0c */ /* 0x000fe4000c721270 */
[----:B------:R0:W-:Y:S01]  /*3f2a0*/  STL [R1+0x4ec], R8 ;  /* 0x0004ec0801007387 */ /* 0x0001e20000100800 */
[----:B------:R-:W-:Y:S01]  /*3f2b0*/  LOP3.LUT R7, R7, 0xfffffbff, RZ, 0xc0, !PT ;  /* 0xfffffbff07077812 */ /* 0x000fe200078ec0ff */
[----:B0-----:R-:W-:Y:S01]  /*3f2c0*/  VIADD R8, R8, UR48 ;  /* 0x0000003008087c36 */ /* 0x001fe20008000000 */
[----:B------:R-:W-:Y:S01]  /*3f2d0*/  UMOV UR48, UR57 ;  /* 0x0000003900307c82 */ /* 0x000fe20008000000 */
[----:B------:R-:W-:-:S02]  /*3f2e0*/  ULDC.64 UR56, c[0x0][0x228] ;  /* 0x00008a0000387ab9 */ /* 0x000fc40000000a00 */
[----:B------:R-:W-:-:S05]  /*3f2f0*/  ISETP.LT.AND P0, PT, R5, UR56, !P0 ;  /* 0x0000003805007c0c */ /* 0x000fca000c701270 */
[----:B------:R-:W-:-:S04]  /*3f300*/  @P1 LOP3.LUT R7, R7, 0x400, RZ, 0xfc, !PT ;  /* 0x0000040007071812 */ /* 0x000fc800078efcff */
[----:B------:R-:W-:Y:S01]  /*3f310*/  LOP3.LUT R7, R7, 0xfffffdff, RZ, 0xc0, !PT ;  /* 0xfffffdff07077812 */ /* 0x000fe200078ec0ff */
[----:B------:R-:W-:Y:S01]  /*3f320*/  UMOV UR42, UR36 ;  /* 0x00000024002a7c82 */ /* 0x000fe20008000000 */
[----:B------:R-:W-:Y:S02]  /*3f330*/  ULDC.64 UR36, c[0x0][0x228] ;  /* 0x00008a0000247ab9 */ /* 0x000fe40000000a00 */
[----:B------:R-:W-:Y:S02]  /*3f340*/  @P0 LOP3.LUT R7, R7, 0x200, RZ, 0xfc, !PT ;  /* 0x0000020007070812 */ /* 0x000fe400078efcff */
[----:B------:R-:W-:Y:S01]  /*3f350*/  ISETP.GE.AND P0, PT, R25, UR11, PT ;  /* 0x0000000b19007c0c */ /* 0x000fe2000bf06270 */
[----:B------:R-:W-:Y:S01]  /*3f360*/  UMOV UR34, UR30 ;  /* 0x0000001e00227c82 */ /* 0x000fe20008000000 */
[----:B------:R-:W-:Y:S01]  /*3f370*/  ULDC.64 UR30, c[0x0][0x228] ;  /* 0x00008a00001e7ab9 */ /* 0x000fe20000000a00 */
[----:B------:R-:W-:Y:S01]  /*3f380*/  LOP3.LUT R7, R7, 0xfffffeff, RZ, 0xc0, !PT ;  /* 0xfffffeff07077812 */ /* 0x000fe200078ec0ff */
[----:B------:R0:W-:Y:S01]  /*3f390*/  STL [R1+0x4f0], R8 ;  /* 0x0004f00801007387 */ /* 0x0001e20000100800 */
[----:B------:R-:W-:Y:S01]  /*3f3a0*/  ISETP.LT.AND P1, PT, R6, UR36, !P0 ;  /* 0x0000002406007c0c */ /* 0x000fe2000c721270 */
[----:B------:R-:W-:Y:S01]  /*3f3b0*/  ULDC.64 UR10, c[0x0][0x228] ;  /* 0x00008a00000a7ab9 */ /* 0x000fe20000000a00 */
[----:B------:R-:W-:-:S11]  /*3f3c0*/  ISETP.LT.AND P0, PT, R5, UR30, !P0 ;  /* 0x0000001e05007c0c */ /* 0x000fd6000c701270 */
[----:B------:R-:W-:-:S04]  /*3f3d0*/  @P1 LOP3.LUT R7, R7, 0x100, RZ, 0xfc, !PT ;  /* 0x0000010007071812 */ /* 0x000fc800078efcff */
[----:B------:R-:W-:Y:S01]  /*3f3e0*/  LOP3.LUT R7, R7, 0xffffff7f, RZ, 0xc0, !PT ;  /* 0xffffff7f07077812 */ /* 0x000fe200078ec0ff */
[----:B0-----:R-:W-:Y:S01]  /*3f3f0*/  VIADD R8, R8, UR49 ;  /* 0x0000003108087c36 */ /* 0x001fe20008000000 */
[----:B------:R-:W-:Y:S02]  /*3f400*/  UMOV UR49, UR44 ;  /* 0x0000002c00317c82 */ /* 0x000fe40008000000 */
[----:B------:R-:W-:Y:S01]  /*3f410*/  @P0 LOP3.LUT R7, R7, 0x80, RZ, 0xfc, !PT ;  /* 0x0000008007070812 */ /* 0x000fe200078efcff */
[----:B------:R-:W-:Y:S01]  /*3f420*/  UMOV UR44, UR32 ;  /* 0x00000020002c7c82 */ /* 0x000fe20008000000 */
[----:B------:R-:W-:Y:S01]  /*3f430*/  ISETP.GE.AND P0, PT, R252, UR13, PT ;  /* 0x0000000dfc007c0c */ /* 0x000fe2000bf06270 */
[----:B------:R-:W-:Y:S01]  /*3f440*/  ULDC.64 UR32, c[0x0][0x228] ;  /* 0x00008a0000207ab9 */ /* 0x000fe20000000a00 */
[----:B------:R-:W-:Y:S01]  /*3f450*/  LOP3.LUT R7, R7, 0xffffffbf, RZ, 0xc0, !PT ;  /* 0xffffffbf07077812 */ /* 0x000fe200078ec0ff */
[----:B------:R-:W-:Y:S01]  /*3f460*/  UMOV UR56, UR18 ;  /* 0x0000001200387c82 */ /* 0x000fe20008000000 */
[----:B------:R-:W-:Y:S01]  /*3f470*/  ISETP.LT.AND P1, PT, R6, UR32, !P0 ;  /* 0x0000002006007c0c */ /* 0x000fe2000c721270 */
[----:B------:R-:W-:Y:S01]  /*3f480*/  UMOV UR18, UR61 ;  /* 0x0000003d00127c82 */ /* 0x000fe20008000000 */
[----:B------:R-:W-:Y:S01]  /*3f490*/  ISETP.LT.AND P0, PT, R5, UR10, !P0 ;  /* 0x0000000a05007c0c */ /* 0x000fe2000c701270 */
[----:B------:R-:W-:Y:S01]  /*3f4a0*/  UMOV UR36, UR60 ;  /* 0x0000003c00247c82 */ /* 0x000fe20008000000 */
[----:B------:R-:W-:Y:S01]  /*3f4b0*/  ULDC.64 UR60, c[0x0][0x228] ;  /* 0x00008a00003c7ab9 */ /* 0x000fe20000000a00 */
[----:B------:R-:W-:Y:S01]  /*3f4c0*/  ULDC.64 UR12, c[0x0][0x228] ;  /* 0x00008a00000c7ab9 */ /* 0x000fe20000000a00 */
[----:B------:R0:W-:Y:S01]  /*3f4d0*/  STL [R1+0x4f4], R8 ;  /* 0x0004f40801007387 */ /* 0x0001e20000100800 */
[----:B------:R-:W-:Y:S01]  /*3f4e0*/  UMOV UR30, UR55 ;  /* 0x00000037001e7c82 */ /* 0x000fe20008000000 */
[----:B------:R-:W-:-:S05]  /*3f4f0*/  ULDC UR32, c[0x0][0x248] ;  /* 0x0000920000207ab9 */ /* 0x000fca0000000800 */
[----:B------:R-:W-:-:S04]  /*3f500*/  @P1 LOP3.LUT R7, R7, 0x40, RZ, 0xfc, !PT ;  /* 0x0000004007071812 */ /* 0x000fc800078efcff */
[----:B------:R-:W-:-:S04]  /*3f510*/  LOP3.LUT R7, R7, 0xffffffdf, RZ, 0xc0, !PT ;  /* 0xffffffdf07077812 */ /* 0x000fc800078ec0ff */
[----:B------:R-:W-:Y:S02]  /*3f520*/  @P0 LOP3.LUT R7, R7, 0x20, RZ, 0xfc, !PT ;  /* 0x0000002007070812 */ /* 0x000fe400078efcff */
[----:B------:R-:W-:-:S04]  /*3f530*/  ISETP.GE.AND P0, PT, R195, UR43, PT ;  /* 0x0000002bc3007c0c */ /* 0x000fc8000bf06270 */
[----:B------:R-:W-:Y:S02]  /*3f540*/  ISETP.LT.AND P1, PT, R6, UR60, !P0 ;  /* 0x0000003c06007c0c */ /* 0x000fe4000c721270 */
[----:B------:R-:W-:Y:S02]  /*3f550*/  ISETP.LT.AND P0, PT, R5, UR12, !P0 ;  /* 0x0000000c05007c0c */ /* 0x000fe4000c701270 */
[----:B------:R-:W-:-:S09]  /*3f560*/  LOP3.LUT R7, R7, 0xffffffef, RZ, 0xc0, !PT ;  /* 0xffffffef07077812 */ /* 0x000fd200078ec0ff */
[----:B------:R-:W-:-:S04]  /*3f570*/  @P1 LOP3.LUT R7, R7, 0x10, RZ, 0xfc, !PT ;  /* 0x0000001007071812 */ /* 0x000fc800078efcff */
[----:B------:R-:W-:Y:S01]  /*3f580*/  LOP3.LUT R7, R7, 0xfffffffb, RZ, 0xc0, !PT ;  /* 0xfffffffb07077812 */ /* 0x000fe200078ec0ff */
[----:B0-----:R-:W-:Y:S01]  /*3f590*/  VIADD R8, R8, UR52 ;  /* 0x0000003408087c36 */ /* 0x001fe20008000000 */
[----:B------:R-:W-:Y:S01]  /*3f5a0*/  UMOV UR52, UR54 ;  /* 0x0000003600347c82 */ /* 0x000fe20008000000 */
[----:B------:R-:W-:Y:S01]  /*3f5b0*/  ULDC.64 UR54, c[0x0][0x228] ;  /* 0x00008a0000367ab9 */ /* 0x000fe20000000a00 */
[----:B------:R-:W-:Y:S02]  /*3f5c0*/  @P0 LOP3.LUT R7, R7, 0x4, RZ, 0xfc, !PT ;  /* 0x0000000407070812 */ /* 0x000fe400078efcff */
[----:B------:R-:W-:-:S04]  /*3f5d0*/  ISETP.GE.AND P0, PT, R194, UR37, PT ;  /* 0x00000025c2007c0c */ /* 0x000fc8000bf06270 */
[----:B------:R-:W-:Y:S01]  /*3f5e0*/  ISETP.LT.AND P1, PT, R6, UR54, !P0 ;  /* 0x0000003606007c0c */ /* 0x000fe2000c721270 */
[----:B------:R0:W-:Y:S01]  /*3f5f0*/  STL [R1+0x4f8], R8 ;  /* 0x0004f80801007387 */ /* 0x0001e20000100800 */
[----:B------:R-:W-:Y:S01]  /*3f600*/  UMOV UR12, UR52 ;  /* 0x00000034000c7c82 */ /* 0x000fe20008000000 */
[----:B0-----:R-:W-:Y:S01]  /*3f610*/  VIADD R8, R8, UR53 ;  /* 0x0000003508087c36 */ /* 0x001fe20008000000 */
[----:B------:R-:W-:Y:S02]  /*3f620*/  ULDC.64 UR52, c[0x0][0x228] ;  /* 0x00008a0000347ab9 */ /* 0x000fe40000000a00 */
[----:B------:R-:W-:Y:S01]  /*3f630*/  ISETP.LT.AND P0, PT, R5, UR52, !P0 ;  /* 0x0000003405007c0c */ /* 0x000fe2000c701270 */
[----:B------:R-:W-:-:S06]  /*3f640*/  UMOV UR10, UR49 ;  /* 0x00000031000a7c82 */ /* 0x000fcc0008000000 */
[----:B------:R-:W-:Y:S01]  /*3f650*/  @P1 LOP3.LUT R51, R51, 0x1000, RZ, 0xfc, !PT ;  /* 0x0000100033331812 */ /* 0x000fe200078efcff */
[----:B------:R-:W-:Y:S01]  /*3f660*/  UMOV UR54, UR48 ;  /* 0x0000003000367c82 */ /* 0x000fe20008000000 */
[----:B------:R0:W-:Y:S01]  /*3f670*/  STL [R1+0x4fc], R8 ;  /* 0x0004fc0801007387 */ /* 0x0001e20000100800 */
[----:B------:R-:W-:Y:S01]  /*3f680*/  ULDC.64 UR48, c[0x0][0x228] ;  /* 0x00008a0000307ab9 */ /* 0x000fe20000000a00 */
[----:B------:R-:W-:Y:S01]  /*3f690*/  LOP3.LUT R51, R51, 0xfffff7ff, RZ, 0xc0, !PT ;  /* 0xfffff7ff33337812 */ /* 0x000fe200078ec0ff */
[----:B------:R-:W-:Y:S01]  /*3f6a0*/  UMOV UR60, UR36 ;  /* 0x00000024003c7c82 */ /* 0x000fe20008000000 */
[----:B------:R-:W-:Y:S01]  /*3f6b0*/  ULDC.64 UR36, c[0x0][0x228] ;  /* 0x00008a0000247ab9 */ /* 0x000fe20000000a00 */
[----:B------:R-:W-:Y:S01]  /*3f6c0*/  ULDC UR52, c[0x0][0x248] ;  /* 0x0000920000347ab9 */ /* 0x000fe20000000800 */
[----:B------:R-:W-:Y:S02]  /*3f6d0*/  @P0 LOP3.LUT R51, R51, 0x800, RZ, 0xfc, !PT ;  /* 0x0000080033330812 */ /* 0x000fe400078efcff */
[----:B------:R-:W-:Y:S01]  /*3f6e0*/  ISETP.GE.AND P0, PT, R193, UR33, PT ;  /* 0x00000021c1007c0c */ /* 0x000fe2000bf06270 */
[----:B0-----:R-:W-:Y:S01]  /*3f6f0*/  VIADD R8, R8, UR32 ;  /* 0x0000002008087c36 */ /* 0x001fe20008000000 */
[----:B------:R-:W-:Y:S01]  /*3f700*/  UMOV UR32, UR42 ;  /* 0x0000002a00207c82 */ /* 0x000fe20008000000 */
[----:B------:R-:W-:Y:S01]  /*3f710*/  ULDC UR42, c[0x0][0x248] ;  /* 0x00009200002a7ab9 */ /* 0x000fe20000000800 */
[----:B------:R-:W-:-:S02]  /*3f720*/  ISETP.LT.AND P1, PT, R6, UR48, !P0 ;  /* 0x0000003006007c0c */ /* 0x000fc4000c721270 */
[----:B------:R0:W-:Y:S01]  /*3f730*/  STL [R1+0x4d8], R8 ;  /* 0x0004d80801007387 */ /* 0x0001e20000100800 */
[----:B------:R-:W-:Y:S01]  /*3f740*/  LOP3.LUT R51, R51, 0xfffffeff, RZ, 0xc0, !PT ;  /* 0xfffffeff33337812 */ /* 0x000fe200078ec0ff */
[----:B0-----:R-:W-:Y:S01]  /*3f750*/  VIADD R8, R8, UR42 ;  /* 0x0000002a08087c36 */ /* 0x001fe20008000000 */
[----:B------:R-:W-:Y:S02]  /*3f760*/  ULDC.64 UR42, c[0x0][0x228] ;  /* 0x00008a00002a7ab9 */ /* 0x000fe40000000a00 */
[----:B------:R-:W-:-:S06]  /*3f770*/  ISETP.LT.AND P0, PT, R5, UR42, !P0 ;  /* 0x0000002a05007c0c */ /* 0x000fcc000c701270 */
[----:B------:R-:W-:-:S04]  /*3f780*/  @P1 LOP3.LUT R51, R51, 0x100, RZ, 0xfc, !PT ;  /* 0x0000010033331812 */ /* 0x000fc800078efcff */
[----:B------:R-:W-:-:S04]  /*3f790*/  LOP3.LUT R51, R51, 0xffffff7f, RZ, 0xc0, !PT ;  /* 0xffffff7f33337812 */ /* 0x000fc800078ec0ff */
[----:B------:R-:W-:Y:S02]  /*3f7a0*/  @P0 LOP3.LUT R51, R51, 0x80, RZ, 0xfc, !PT ;  /* 0x0000008033330812 */ /* 0x000fe400078efcff */
[----:B------:R-:W-:Y:S01]  /*3f7b0*/  ISETP.GE.AND P0, PT, R2, UR61, PT ;  /* 0x0000003d02007c0c */ /* 0x000fe2000bf06270 */
[----:B------:R0:W-:Y:S03]  /*3f7c0*/  STL [R1+0x4e0], R8 ;  /* 0x0004e00801007387 */ /* 0x0001e60000100800 */
[----:B------:R-:W-:Y:S01]  /*3f7d0*/  ISETP.LT.AND P1, PT, R6, UR36, !P0 ;  /* 0x0000002406007c0c */ /* 0x000fe2000c721270 */
[----:B0-----:R-:W-:Y:S01]  /*3f7e0*/  VIADD R8, R8, UR52 ;  /* 0x0000003408087c36 */ /* 0x001fe20008000000 */
[----:B------:R-:W-:Y:S01]  /*3f7f0*/  UMOV UR52, UR12 ;  /* 0x0000000c00347c82 */ /* 0x000fe20008000000 */
[----:B------:R-:W-:Y:S01]  /*3f800*/  UMOV UR12, UR32 ;  /* 0x00000020000c7c82 */ /* 0x000fe20008000000 */
[----:B------:R-:W-:Y:S01]  /*3f810*/  ULDC.64 UR32, c[0x0][0x228] ;  /* 0x00008a0000207ab9 */ /* 0x000fe20000000a00 */
[----:B------:R-:W-:-:S02]  /*3f820*/  LOP3.LUT R51, R51, 0xffffffef, RZ, 0xc0, !PT ;  /* 0xffffffef33337812 */ /* 0x000fc400078ec0ff */
[----:B------:R-:W-:-:S06]  /*3f830*/  ISETP.LT.AND P0, PT, R5, UR32, !P0 ;  /* 0x0000002005007c0c */ /* 0x000fcc000c701270 */
[----:B------:R-:W-:Y:S01]  /*3f840*/  @P1 LOP3.LUT R51, R51, 0x10, RZ, 0xfc, !PT ;  /* 0x0000001033331812 */ /* 0x000fe200078efcff */
[----:B------:R-:W-:-:S03]  /*3f850*/  VIADD R2, R4, 0x132 ;  /* 0x0000013204027836 */ /* 0x000fc60000000000 */
[----:B------:R-:W-:Y:S01]  /*3f860*/  LOP3.LUT R51, R51, 0xfffffff7, RZ, 0xc0, !PT ;  /* 0xfffffff733337812 */ /* 0x000fe200078ec0ff */
[----:B------:R-:W-:Y:S01]  /*3f870*/  UMOV UR32, UR5 ;  /* 0x0000000500207c82 */ /* 0x000fe20008000000 */
[----:B------:R-:W-:Y:S01]  /*3f880*/  UMOV UR42, UR54 ;  /* 0x00000036002a7c82 */ /* 0x000fe20008000000 */
[----:B------:R-:W-:Y:S01]  /*3f890*/  UMOV UR54, UR60 ;  /* 0x0000003c00367c82 */ /* 0x000fe20008000000 */
[----:B------:R-:W-:Y:S01]  /*3f8a0*/  ULDC.64 UR60, c[0x0][0x228] ;  /* 0x00008a00003c7ab9 */ /* 0x000fe20000000a00 */
[----:B------:R-:W-:Y:S01]  /*3f8b0*/  ULDC UR5, c[0x0][0x228] ;  /* 0x00008a0000057ab9 */ /* 0x000fe20000000800 */
[----:B------:R-:W-:Y:S02]  /*3f8c0*/  @P0 LOP3.LUT R51, R51, 0x8, RZ, 0xfc, !PT ;  /* 0x0000000833330812 */ /* 0x000fe400078efcff */
[----:B------:R-:W-:-:S04]  /*3f8d0*/  ISETP.GE.AND P0, PT, R2, UR32, PT ;  /* 0x0000002002007c0c */ /* 0x000fc8000bf06270 */
[----:B------:R-:W-:Y:S02]  /*3f8e0*/  ISETP.LT.AND P1, PT, R6, UR60, !P0 ;  /* 0x0000003c06007c0c */ /* 0x000fe4000c721270 */
[----:B------:R-:W-:Y:S02]  /*3f8f0*/  ISETP.LT.AND P0, PT, R5, UR5, !P0 ;  /* 0x0000000505007c0c */ /* 0x000fe4000c701270 */
[----:B------:R-:W-:Y:S01]  /*3f900*/  LOP3.LUT R7, R7, 0xfffffff7, RZ, 0xc0, !PT ;  /* 0xfffffff707077812 */ /* 0x000fe200078ec0ff */
[----:B------:R-:W-:Y:S01]  /*3f910*/  UMOV UR36, UR6 ;  /* 0x0000000600247c82 */ /* 0x000fe20008000000 */
[----:B------:R-:W-:Y:S01]  /*3f920*/  ULDC UR6, c[0x0][0x248] ;  /* 0x0000920000067ab9 */ /* 0x000fe20000000800 */
[----:B------:R0:W-:Y:S01]  /*3f930*/  STL [R1+0x4e8], R8 ;  /* 0x0004e80801007387 */ /* 0x0001e20000100800 */
[----:B------:R-:W-:Y:S01]  /*3f940*/  VIADD R2, R4, 0x130 ;  /* 0x0000013004027836 */ /* 0x000fe20000000000 */
[----:B------:R-:W-:Y:S01]  /*3f950*/  UMOV UR48, UR10 ;  /* 0x0000000a00307c82 */ /* 0x000fe20008000000 */
[----:B------:R-:W-:-:S03]  /*3f960*/  ULDC UR5, c[0x0][0x228] ;  /* 0x00008a0000057ab9 */ /* 0x000fc60000000800 */
[----:B------:R-:W-:Y:S01]  /*3f970*/  @P1 LOP3.LUT R7, R7, 0x8, RZ, 0xfc, !PT ;  /* 0x0000000807071812 */ /* 0x000fe200078efcff */
[----:B------:R-:W-:Y:S01]  /*3f980*/  UMOV UR32, UR36 ;  /* 0x0000002400207c82 */ /* 0x000fe20008000000 */
[----:B------:R-:W-:Y:S02]  /*3f990*/  ULDC UR10, c[0x0][0x248] ;  /* 0x00009200000a7ab9 */ /* 0x000fe40000000800 */
[----:B------:R-:W-:Y:S01]  /*3f9a0*/  LOP3.LUT R7, R7, 0xfffffffd, RZ, 0xc0, !PT ;  /* 0xfffffffd07077812 */ /* 0x000fe200078ec0ff */
[----:B0-----:R-:W-:Y:S01]  /*3f9b0*/  VIADD R8, R8, UR6 ;  /* 0x0000000608087c36 */ /* 0x001fe20008000000 */
[----:B------:R-:W-:Y:S01]  /*3f9c0*/  UMOV UR36, UR42 ;  /* 0x0000002a00247c82 */ /* 0x000fe20008000000 */
[----:B------:R-:W-:Y:S01]  /*3f9d0*/  ULDC UR6, c[0x0][0x248] ;  /* 0x0000920000067ab9 */ /* 0x000fe20000000800 */
[----:B------:R-:W-:Y:S02]  /*3f9e0*/  @P0 LOP3.LUT R7, R7, 0x2, RZ, 0xfc, !PT ;  /* 0x0000000207070812 */ /* 0x000fe400078efcff */
[----:B------:R-:W-:Y:S01]  /*3f9f0*/  ISETP.GE.AND P0, PT, R2, UR32, PT ;  /* 0x0000002002007c0c */ /* 0x000fe2000bf06270 */
[----:B------:R0:W-:Y:S03]  /*3fa00*/  STL [R1+0x500], R8 ;  /* 0x0005000801007387 */ /* 0x0001e60000100800 */
[----:B------:R-:W-:Y:S01]  /*3fa10*/  ISETP.LT.AND P1, PT, R6, UR5, !P0 ;  /* 0x0000000506007c0c */ /* 0x000fe2000c721270 */
[----:B------:R-:W-:Y:S01]  /*3fa20*/  VIADD R2, R4, 0x12e ;  /* 0x0000012e04027836 */ /* 0x000fe20000000000 */
[----:B------:R-:W-:Y:S01]  /*3fa30*/  UMOV UR42, UR48 ;  /* 0x00000030002a7c82 */ /* 0x000fe20008000000 */
[----:B0-----:R-:W-:Y:S01]  /*3fa40*/  VIADD R8, R8, UR10 ;  /* 0x0000000a08087c36 */ /* 0x001fe20008000000 */
[----:B------:R-:W-:Y:S01]  /*3fa50*/  ULDC UR10, c[0x0][0x228] ;  /* 0x00008a00000a7ab9 */ /* 0x000fe20000000800 */
[----:B------:R-:W-:Y:S01]  /*3fa60*/  UMOV UR32, UR36 ;  /* 0x0000002400207c82 */ /* 0x000fe20008000000 */
[----:B------:R-:W-:Y:S01]  /*3fa70*/  ISETP.LT.AND P0, PT, R5, UR10, !P0 ;  /* 0x0000000a05007c0c */ /* 0x000fe2000c701270 */
[----:B------:R-:W-:Y:S01]  /*3fa80*/  UMOV UR48, UR12 ;  /* 0x0000000c00307c82 */ /* 0x000fe20008000000 */
[----:B------:R-:W-:Y:S01]  /*3fa90*/  UMOV UR12, UR30 ;  /* 0x0000001e000c7c82 */ /* 0x000fe20008000000 */
[----:B------:R-:W-:Y:S01]  /*3faa0*/  UMOV UR30, UR56 ;  /* 0x00000038001e7c82 */ /* 0x000fe20008000000 */
[----:B------:R-:W-:Y:S01]  /*3fab0*/  LOP3.LUT R7, R7, 0xfffffffe, RZ, 0xc0, !PT ;  /* 0xfffffffe07077812 */ /* 0x000fe200078ec0ff */
[----:B------:R-:W-:Y:S01]  /*3fac0*/  UMOV UR56, UR44 ;  /* 0x0000002c00387c82 */ /* 0x000fe20008000000 */
[----:B------:R-:W-:Y:S01]  /*3fad0*/  UMOV UR44, UR14 ;  /* 0x0000000e002c7c82 */ /* 0x000fe20008000000 */
[----:B------:R-:W-:Y:S01]  /*3fae0*/  ULDC UR14, c[0x0][0x228] ;  /* 0x00008a00000e7ab9 */ /* 0x000fe20000000800 */
[----:B------:R-:W-:Y:S01]  /*3faf0*/  @P1 LOP3.LUT R7, R7, 0x1, RZ, 0xfc, !PT ;  /* 0x0000000107071812 */ /* 0x000fe200078efcff */
[----:B------:R-:W-:Y:S01]  /*3fb00*/  ULDC UR5, c[0x0][0x228] ;  /* 0x00008a0000057ab9 */ /* 0x000fe20000000800 */
[----:B------:R0:W-:Y:S01]  /*3fb10*/  STL [R1+0x504], R8 ;  /* 0x0005040801007387 */ /* 0x0001e20000100800 */
[----:B------:R-:W-:-:S02]  /*3fb20*/  ULDC UR10, c[0x0][0x248] ;  /* 0x00009200000a7ab9 */ /* 0x000fc40000000800 */
[----:B------:R-:W-:Y:S02]  /*3fb30*/  @P0 LOP3.LUT R48, R48, 0x80000000, RZ, 0xfc, !PT ;  /* 0x8000000030300812 */ /* 0x000fe400078efcff */
[----:B------:R-:W-:-:S04]  /*3fb40*/  ISETP.GE.AND P0, PT, R2, UR32, PT ;  /* 0x0000002002007c0c */ /* 0x000fc8000bf06270 */
[----:B------:R-:W-:Y:S02]  /*3fb50*/  ISETP.LT.AND P1, PT, R6, UR14, !P0 ;  /* 0x0000000e06007c0c */ /* 0x000fe4000c721270 */
[----:B------:R-:W-:Y:S01]  /*3fb60*/  LOP3.LUT R48, R48, 0xbfffffff, RZ, 0xc0, !PT ;  /* 0xbfffffff30307812 */ /* 0x000fe200078ec0ff */
[----:B0-----:R-:W-:Y:S01]  /*3fb70*/  VIADD R8, R8, UR6 ;  /* 0x0000000608087c36 */ /* 0x001fe20008000000 */
[----:B------:R-:W-:Y:S01]  /*3fb80*/  ISETP.LT.AND P0, PT, R5, UR5, !P0 ;  /* 0x0000000505007c0c */ /* 0x000fe2000c701270 */
[----:B------:R-:W-:Y:S01]  /*3fb90*/  ULDC UR6, c[0x0][0x248] ;  /* 0x0000920000067ab9 */ /* 0x000fe20000000800 */
[----:B------:R-:W-:Y:S01]  /*3fba0*/  VIADD R2, R4, 0x12c ;  /* 0x0000012c04027836 */ /* 0x000fe20000000000 */
[----:B------:R-:W-:Y:S01]  /*3fbb0*/  UMOV UR36, UR42 ;  /* 0x0000002a00247c82 */ /* 0x000fe20008000000 */
[----:B------:R0:W-:Y:S01]  /*3fbc0*/  STL [R1+0x508], R8 ;  /* 0x0005080801007387 */ /* 0x0001e20000100800 */
[----:B------:R-:W-:Y:S01]  /*3fbd0*/  ULDC UR5, c[0x0][0x228] ;  /* 0x00008a0000057ab9 */ /* 0x000fe20000000800 */
[----:B------:R-:W-:Y:S01]  /*3fbe0*/  UMOV UR60, UR16 ;  /* 0x00000010003c7c82 */ /* 0x000fe20008000000 */
[----:B------:R-:W-:-:S02]  /*3fbf0*/  ULDC UR14, c[0x0][0x248] ;  /* 0x00009200000e7ab9 */ /* 0x000fc40000000800 */
[----:B------:R-:W-:Y:S01]  /*3fc00*/  @P1 LOP3.LUT R48, R48, 0x40000000, RZ, 0xfc, !PT ;  /* 0x4000000030301812 */ /* 0x000fe200078efcff */
[----:B------:R-:W-:Y:S01]  /*3fc10*/  UMOV UR42, UR12 ;  /* 0x0000000c002a7c82 */ /* 0x000fe20008000000 */
[----:B------:R-:W-:Y:S01]  /*3fc20*/  UMOV UR32, UR36 ;  /* 0x0000002400207c82 */ /* 0x000fe20008000000 */
[----:B------:R-:W-:Y:S01]  /*3fc30*/  ULDC UR16, c[0x0][0x248] ;  /* 0x0000920000107ab9 */ /* 0x000fe20000000800 */
[----:B------:R-:W-:Y:S01]  /*3fc40*/  LOP3.LUT R48, R48, 0xdfffffff, RZ, 0xc0, !PT ;  /* 0xdfffffff30307812 */ /* 0x000fe200078ec0ff */
[----:B0-----:R-:W-:Y:S01]  /*3fc50*/  VIADD R8, R8, UR6 ;  /* 0x0000000608087c36 */ /* 0x001fe20008000000 */
[----:B------:R-:W-:Y:S01]  /*3fc60*/  ULDC UR6, c[0x0][0x248] ;  /* 0x0000920000067ab9 */ /* 0x000fe20000000800 */
[----:B------:R-:W-:Y:S01]  /*3fc70*/  ULDC UR12, c[0x0][0x248] ;  /* 0x00009200000c7ab9 */ /* 0x000fe20000000800 */
[----:B------:R-:W-:Y:S02]  /*3fc80*/  @P0 LOP3.LUT R48, R48, 0x20000000, RZ, 0xfc, !PT ;  /* 0x2000000030300812 */ /* 0x000fe400078efcff */
[----:B------:R0:W-:Y:S01]  /*3fc90*/  STL [R1+0x50c], R8 ;  /* 0x00050c0801007387 */ /* 0x0001e20000100800 */
[----:B------:R-:W-:Y:S01]  /*3fca0*/  ISETP.GE.AND P0, PT, R2, UR61, PT ;  /* 0x0000003d02007c0c */ /* 0x000fe2000bf06270 */
[----:B0-----:R-:W-:Y:S01]  /*3fcb0*/  VIADD R8, R8, UR6 ;  /* 0x0000000608087c36 */ /* 0x001fe20008000000 */
[----:B------:R-:W-:-:S02]  /*3fcc0*/  ULDC UR6, c[0x0][0x228] ;  /* 0x00008a0000067ab9 */ /* 0x000fc40000000800 */
[----:B------:R-:W-:Y:S02]  /*3fcd0*/  ISETP.LT.AND P1, PT, R6, UR6, !P0 ;  /* 0x0000000606007c0c */ /* 0x000fe4000c721270 */
[----:B------:R-:W-:Y:S01]  /*3fce0*/  LOP3.LUT R48, R48, 0xefffffff, RZ, 0xc0, !PT ;  /* 0xefffffff30307812 */ /* 0x000fe200078ec0ff */
[----:B------:R0:W-:Y:S01]  /*3fcf0*/  STL [R1+0x510], R8 ;  /* 0x0005100801007387 */ /* 0x0001e20000100800 */
[----:B------:R-:W-:Y:S01]  /*3fd00*/  VIADD R2, R4, 0x12a ;  /* 0x0000012a04027836 */ /* 0x000fe20000000000 */
[----:B------:R-:W-:Y:S01]  /*3fd10*/  UMOV UR36, UR42 ;  /* 0x0000002a00247c82 */ /* 0x000fe20008000000 */
[----:B------:R-:W-:Y:S01]  /*3fd20*/  ULDC UR6, c[0x0][0x228] ;  /* 0x00008a0000067ab9 */ /* 0x000fe20000000800 */
[----:B0-----:R-:W-:Y:S01]  /*3fd30*/  VIADD R8, R8, UR10 ;  /* 0x0000000a08087c36 */ /* 0x001fe20008000000 */
[----:B------:R-:W-:Y:S02]  /*3fd40*/  ULDC UR10, c[0x0][0x228] ;  /* 0x00008a00000a7ab9 */ /* 0x000fe40000000800 */
[----:B------:R-:W-:-:S03]  /*3fd50*/  ISETP.LT.AND P0, PT, R5, UR10, !P0 ;  /* 0x0000000a05007c0c */ /* 0x000fc6000c701270 */
[----:B------:R-:W-:Y:S01]  /*3fd60*/  @P1 LOP3.LUT R48, R48, 0x10000000, RZ, 0xfc, !PT ;  /* 0x1000000030301812 */ /* 0x000fe200078efcff */
[----:B------:R-:W-:Y:S01]  /*3fd70*/  UMOV UR42, UR18 ;  /* 0x00000012002a7c82 */ /* 0x000fe20008000000 */
[----:B------:R-:W-:Y:S01]  /*3fd80*/  ULDC UR18, c[0x0][0x228] ;  /* 0x00008a0000127ab9 */ /* 0x000fe20000000800 */
[----:B------:R0:W-:Y:S01]  /*3fd90*/  STL [R1+0x514], R8 ;  /* 0x0005140801007387 */ /* 0x0001e20000100800 */
[----:B------:R-:W-:Y:S01]  /*3fda0*/  LOP3.LUT R48, R48, 0xf7ffffff, RZ, 0xc0, !PT ;  /* 0xf7ffffff30307812 */ /* 0x000fe200078ec0ff */
[----:B------:R-:W-:-:S05]  /*3fdb0*/  ULDC UR10, c[0x0][0x228] ;  /* 0x00008a00000a7ab9 */ /* 0x000fca0000000800 */
[----:B------:R-:W-:Y:S02]  /*3fdc0*/  @P0 LOP3.LUT R48, R48, 0x8000000, RZ, 0xfc, !PT ;  /* 0x0800000030300812 */ /* 0x000fe400078efcff */
[----:B------:R-:W-:-:S04]  /*3fdd0*/  ISETP.GE.AND P0, PT, R2, UR36, PT ;  /* 0x0000002402007c0c */ /* 0x000fc8000bf06270 */
[----:B------:R-:W-:Y:S02]  /*3fde0*/  ISETP.LT.AND P1, PT, R6, UR18, !P0 ;  /* 0x0000001206007c0c */ /* 0x000fe4000c721270 */
[----:B------:R-:W-:Y:S01]  /*3fdf0*/  LOP3.LUT R48, R48, 0xfbffffff, RZ, 0xc0, !PT ;  /* 0xfbffffff30307812 */ /* 0x000fe200078ec0ff */
[----:B0-----:R-:W-:Y:S01]  /*3fe00*/  VIADD R8, R8, UR12 ;  /* 0x0000000c08087c36 */ /* 0x001fe20008000000 */
[----:B------:R-:W-:Y:S01]  /*3fe10*/  ISETP.LT.AND P0, PT, R5, UR5, !P0 ;  /* 0x0000000505007c0c */ /* 0x000fe2000c701270 */
[----:B------:R-:W-:Y:S01]  /*3fe20*/  VIADD R2, R4, 0x128 ;  /* 0x0000012804027836 */ /* 0x000fe20000000000 */
[----:B------:R-:W-:Y:S01]  /*3fe30*/  ULDC UR12, c[0x0][0x248] ;  /* 0x00009200000c7ab9 */ /* 0x000fe20000000800 */
[----:B------:R-:W-:Y:S01]  /*3fe40*/  UMOV UR36, UR26 ;  /* 0x0000001a00247c82 */ /* 0x000fe20008000000 */
[----:B------:R-:W-:-:S05]  /*3fe50*/  ULDC UR18, c[0x0][0x248] ;  /* 0x0000920000127ab9 */ /* 0x000fca0000000800 */
[----:B------:R-:W-:Y:S01]  /*3fe60*/  @P1 LOP3.LUT R48, R48, 0x4000000, RZ, 0xfc, !PT ;  /* 0x0400000030301812 */ /* 0x000fe200078efcff */
[----:B------:R0:W-:Y:S01]  /*3fe70*/  STL [R1+0x518], R8 ;  /* 0x0005180801007387 */ /* 0x0001e20000100800 */
[----:B------:R-:W-:Y:S01]  /*3fe80*/  ULDC UR5, c[0x0][0x228] ;  /* 0x00008a0000057ab9 */ /* 0x000fe20000000800 */
[----:B------:R-:W-:Y:S01]  /*3fe90*/  ULDC UR26, c[0x0][0x228] ;  /* 0x00008a00001a7ab9 */ /* 0x000fe20000000800 */
[----:B------:R-:W-:-:S04]  /*3fea0*/  LOP3.LUT R48, R48, 0xfdffffff, RZ, 0xc0, !PT ;  /* 0xfdffffff30307812 */ /* 0x000fc800078ec0ff */
[----:B------:R-:W-:Y:S02]  /*3feb0*/  @P0 LOP3.LUT R48, R48, 0x2000000, RZ, 0xfc, !PT ;  /* 0x0200000030300812 */ /* 0x000fe400078efcff */
[----:B------:R-:W-:Y:S01]  /*3fec0*/  ISETP.GE.AND P0, PT, R2, UR60, PT ;  /* 0x0000003c02007c0c */ /* 0x000fe2000bf06270 */
[----:B0-----:R-:W-:Y:S01]  /*3fed0*/  VIADD R8, R8, UR12 ;  /* 0x0000000c08087c36 */ /* 0x001fe20008000000 */
[----:B------:R-:W-:Y:S02]  /*3fee0*/  ULDC UR12, c[0x0][0x228] ;  /* 0x00008a00000c7ab9 */ /* 0x000fe40000000800 */
[----:B------:R-:W-:Y:S02]  /*3fef0*/  ISETP.LT.AND P1, PT, R6, UR12, !P0 ;  /* 0x0000000c06007c0c */ /* 0x000fe4000c721270 */
[----:B------:R-:W-:Y:S01]  /*3ff00*/  LOP3.LUT R48, R48, 0xfeffffff, RZ, 0xc0, !PT ;  /* 0xfeffffff30307812 */ /* 0x000fe200078ec0ff */
[----:B------:R-:W-:Y:S01]  /*3ff10*/  VIADD R2, R4, 0x126 ;  /* 0x0000012604027836 */ /* 0x000fe20000000000 */
[----:B------:R-:W-:Y:S01]  /*3ff20*/  ISETP.LT.AND P0, PT, R5, UR6, !P0 ;  /* 0x0000000605007c0c */ /* 0x000fe2000c701270 */
[----:B------:R0:W-:Y:S01]  /*3ff30*/  STL [R1+0x51c], R8 ;  /* 0x00051c0801007387 */ /* 0x0001e20000100800 */
[----:B------:R-:W-:Y:S01]  /*3ff40*/  UMOV UR60, UR52 ;  /* 0x00000034003c7c82 */ /* 0x000fe20008000000 */
[----:B------:R-:W-:Y:S01]  /*3ff50*/  ULDC UR6, c[0x0][0x228] ;  /* 0x00008a0000067ab9 */ /* 0x000fe20000000800 */
[----:B------:R-:W-:-:S05]  /*3ff60*/  ULDC UR12, c[0x0][0x228] ;  /* 0x00008a00000c7ab9 */ /* 0x000fca0000000800 */
[----:B------:R-:W-:-:S04]  /*3ff70*/  @P1 LOP3.LUT R48, R48, 0x1000000, RZ, 0xfc, !PT ;  /* 0x0100000030301812 */ /* 0x000fc800078efcff */
[----:B------:R-:W-:-:S04]  /*3ff80*/  LOP3.LUT R48, R48, 0xff7fffff, RZ, 0xc0, !PT ;  /* 0xff7fffff30307812 */ /* 0x000fc800078ec0ff */
[----:B------:R-:W-:Y:S02]  /*3ff90*/  @P0 LOP3.LUT R48, R48, 0x800000, RZ, 0xfc, !PT ;  /* 0x0080000030300812 */ /* 0x000fe400078efcff */
[----:B------:R-:W-:Y:S01]  /*3ffa0*/  ISETP.GE.AND P0, PT, R2, UR36, PT ;  /* 0x0000002402007c0c */ /* 0x000fe2000bf06270 */
[----:B0-----:R-:W-:Y:S01]  /*3ffb0*/  VIADD R8, R8, UR14 ;  /* 0x0000000e08087c36 */ /* 0x001fe20008000000 */
[----:B------:R-:W-:Y:S02]  /*3ffc0*/  ULDC UR14, c[0x0][0x248] ;  /* 0x00009200000e7ab9 */ /* 0x000fe40000000800 */
[----:B------:R-:W-:Y:S02]  /*3ffd0*/  ISETP.LT.AND P1, PT, R6, UR10, !P0 ;  /* 0x0000000a06007c0c */ /* 0x000fe4000c721270 */
[----:B------:R-:W-:Y:S01]  /*3ffe0*/  LOP3.LUT R48, R48, 0xffbfffff, RZ, 0xc0, !PT ;  /* 0xffbfffff30307812 */ /* 0x000fe200078ec0ff */
[----:B------:R0:W-:Y:S01]  /*3fff0*/  STL [R1+0x520], R8 ;  /* 0x0005200801007387 */ /* 0x0001e20000100800 */
[----:B------:R-:W-:Y:S01]  /*40000*/  VIADD R2, R4, 0x124 ;  /* 0x0000012404027836 */ /* 0x000fe20000000000 */
[----:B------:R-:W-:Y:S01]  /*40010*/  UMOV UR36, UR22 ;  /* 0x0000001600247c82 */ /* 0x000fe20008000000 */
[----:B------:R-:W-:Y:S01]  /*40020*/  ULDC UR10, c[0x0][0x228] ;  /* 0x00008a00000a7ab9 */ /* 0x000fe20000000800 */
[----:B------:R-:W-:Y:S01]  /*40030*/  UMOV UR52, UR20 ;  /* 0x0000001400347c82 */ /* 0x000fe20008000000 */
[----:B------:R-:W-:Y:S01]  /*40040*/  ULDC UR20, c[0x0][0x248] ;  /* 0x0000920000147ab9 */ /* 0x000fe20000000800 */
[----:B------:R-:W-:Y:S01]  /*40050*/  ULDC UR22, c[0x0][0x248] ;  /* 0x0000920000167ab9 */ /* 0x000fe20000000800 */
[----:B0-----:R-:W-:Y:S01]  /*40060*/  VIADD R8, R8, UR14 ;  /* 0x0000000e08087c36 */ /* 0x001fe20008000000 */
[----:B------:R-:W-:-:S02]  /*40070*/  ULDC UR14, c[0x0][0x228] ;  /* 0x00008a00000e7ab9 */ /* 0x000fc40000000800 */
[----:B------:R-:W-:Y:S01]  /*40080*/  ISETP.LT.AND P0, PT, R5, UR14, !P0 ;  /* 0x0000000e05007c0c */ /* 0x000fe2000c701270 */
[----:B------:R-:W-:Y:S01]  /*40090*/  ULDC UR14, c[0x0][0x228] ;  /* 0x00008a00000e7ab9 */ /* 0x000fe20000000800 */
[----:B------:R-:W-:-:S04]  /*400a0*/  @P1 LOP3.LUT R48, R48, 0x400000, RZ, 0xfc, !PT ;  /* 0x0040000030301812 */ /* 0x000fc800078efcff */
[----:B------:R-:W-:-:S07]  /*400b0*/  LOP3.LUT R48, R48, 0xffdfffff, RZ, 0xc0, !PT ;  /* 0xffdfffff30307812 */ /* 0x000fce00078ec0ff */
[----:B------:R-:W-:Y:S02]  /*400c0*/  @P0 LOP3.LUT R48, R48, 0x200000, RZ, 0xfc, !PT ;  /* 0x0020000030300812 */ /* 0x000fe400078efcff */
[----:B------:R-:W-:-:S04]  /*400d0*/  ISETP.GE.AND P0, PT, R2, UR60, PT ;  /* 0x0000003c02007c0c */ /* 0x000fc8000bf06270 */
[----:B------:R-:W-:Y:S01]  /*400e0*/  ISETP.LT.AND P1, PT, R6, UR5, !P0 ;  /* 0x0000000506007c0c */ /* 0x000fe2000c721270 */
[----:B------:R0:W-:Y:S01]  /*400f0*/  STL [R1+0x524], R8 ;  /* 0x0005240801007387 */ /* 0x0001e20000100800 */
[----:B------:R-:W-:Y:S01]  /*40100*/  LOP3.LUT R48, R48, 0xffefffff, RZ, 0xc0, !PT ;  /* 0xffefffff30307812 */ /* 0x000fe200078ec0ff */
[----:B------:R-:W-:Y:S01]  /*40110*/  VIADD R2, R4, 0x122 ;  /* 0x0000012204027836 */ /* 0x000fe20000000000 */
[----:B------:R-:W-:Y:S01]  /*40120*/  UMOV UR60, UR48 ;  /* 0x00000030003c7c82 */ /* 0x000fe20008000000 */
[----:B------:R-:W-:Y:S01]  /*40130*/  ULDC UR5, c[0x0][0x228] ;  /* 0x00008a0000057ab9 */ /* 0x000fe20000000800 */
[----:B0-----:R-:W-:Y:S01]  /*40140*/  VIADD R8, R8, UR16 ;  /* 0x0000001008087c36 */ /* 0x001fe20008000000 */
[----:B------:R-:W-:Y:S02]  /*40150*/  ULDC UR16, c[0x0][0x228] ;  /* 0x00008a0000107ab9 */ /* 0x000fe40000000800 */
[----:B------:R-:W-:Y:S01]  /*40160*/  ISETP.LT.AND P0, PT, R5, UR16, !P0 ;  /* 0x0000001005007c0c */ /* 0x000fe2000c701270 */
[----:B------:R-:W-:-:S03]  /*40170*/  ULDC UR16, c[0x0][0x228] ;  /* 0x00008a0000107ab9 */ /* 0x000fc60000000800 */
[----:B------:R-:W-:-:S04]  /*40180*/  @P1 LOP3.LUT R48, R48, 0x100000, RZ, 0xfc, !PT ;  /* 0x0010000030301812 */ /* 0x000fc800078efcff */
[----:B------:R-:W-:-:S05]  /*40190*/  LOP3.LUT R48, R48, 0xfff7ffff, RZ, 0xc0, !PT ;  /* 0xfff7ffff30307812 */ /* 0x000fca00078ec0ff */
[----:B------:R-:W-:Y:S02]  /*401a0*/  @P0 LOP3.LUT R48, R48, 0x80000, RZ, 0xfc, !PT ;  /* 0x0008000030300812 */ /* 0x000fe400078efcff */
[----:B------:R-:W-:Y:S02]  /*401b0*/  ISETP.GE.AND P0, PT, R2, UR36, PT ;  /* 0x0000002402007c0c */ /* 0x000fe4000bf06270 */
[----:B------:R-:W-:Y:S01]  /*401c0*/  LOP3.LUT R48, R48, 0xfffbffff, RZ, 0xc0, !PT ;  /* 0xfffbffff30307812 */ /* 0x000fe200078ec0ff */
[----:B------:R-:W-:Y:S01]  /*401d0*/  VIADD R2, R4, 0x120 ;  /* 0x0000012004027836 */ /* 0x000fe20000000000 */
[----:B------:R-:W-:Y:S01]  /*401e0*/  ISETP.LT.AND P1, PT, R6, UR26, !P0 ;  /* 0x0000001a06007c0c */ /* 0x000fe2000c721270 */
[----:B------:R0:W-:Y:S01]  /*401f0*/  STL [R1+0x528], R8 ;  /* 0x0005280801007387 */ /* 0x0001e20000100800 */
[----:B------:R-:W-:Y:S01]  /*40200*/  ISETP.LT.AND P0, PT, R5, UR6, !P0 ;  /* 0x0000000605007c0c */ /* 0x000fe2000c701270 */
[----:B------:R-:W-:Y:S01]  /*40210*/  ULDC UR6, c[0x0][0x228] ;  /* 0x00008a0000067ab9 */ /* 0x000fe20000000800 */
[----:B------:R-:W-:Y:S01]  /*40220*/  UMOV UR48, UR58 ;  /* 0x0000003a00307c82 */ /* 0x000fe20008000000 */
[----:B------:R-:W-:Y:S01]  /*40230*/  ULDC UR36, c[0x0][0x228] ;  /* 0x00008a0000247ab9 */ /* 0x000fe20000000800 */
[----:B------:R-:W-:-:S07]  /*40240*/  ULDC UR26, c[0x0][0x248] ;  /* 0x00009200001a7ab9 */ /* 0x000fce0000000800 */
[----:B------:R-:W-:Y:S01]  /*40250*/  @P1 LOP3.LUT R48, R48, 0x40000, RZ, 0xfc, !PT ;  /* 0x0004000030301812 */ /* 0x000fe200078efcff */
[----:B0-----:R-:W-:Y:S01]  /*40260*/  VIADD R8, R8, UR18 ;  /* 0x0000001208087c36 */ /* 0x001fe20008000000 */
[----:B------:R-:W-:Y:S02]  /*40270*/  ULDC UR18, c[0x0][0x248] ;  /* 0x0000920000127ab9 */ /* 0x000fe40000000800 */
[----:B------:R-:W-:-:S04]  /*40280*/  LOP3.LUT R48, R48, 0xfffdffff, RZ, 0xc0, !PT ;  /* 0xfffdffff30307812 */ /* 0x000fc800078ec0ff */
[----:B------:R-:W-:Y:S02]  /*40290*/  @P0 LOP3.LUT R48, R48, 0x20000, RZ, 0xfc, !PT ;  /* 0x0002000030300812 */ /* 0x000fe400078efcff */
[----:B------:R-:W-:Y:S01]  /*402a0*/  ISETP.GE.AND P0, PT, R2, UR60, PT ;  /* 0x0000003c02007c0c */ /* 0x000fe2000bf06270 */
[----:B------:R0:W-:Y:S03]  /*402b0*/  STL [R1+0x52c], R8 ;  /* 0x00052c0801007387 */ /* 0x0001e60000100800 */
[----:B------:R-:W-:Y:S02]  /*402c0*/  ISETP.LT.AND P1, PT, R6, UR12, !P0 ;  /* 0x0000000c06007c0c */ /* 0x000fe4000c721270 */
[----:B------:R-:W-:Y:S01]  /*402d0*/  LOP3.LUT R48, R48, 0xfffeffff, RZ, 0xc0, !PT ;  /* 0xfffeffff30307812 */ /* 0x000fe200078ec0ff */
[----:B------:R-:W-:Y:S01]  /*402e0*/  VIADD R2, R4, 0x11e ;  /* 0x0000011e04027836 */ /* 0x000fe20000000000 */
[----:B------:R-:W-:Y:S01]  /*402f0*/  UMOV UR60, UR32 ;  /* 0x00000020003c7c82 */ /* 0x000fe20008000000 */
[----:B------:R-:W-:Y:S01]  /*40300*/  UMOV UR58, UR24 ;  /* 0x00000018003a7c82 */ /* 0x000fe20008000000 */
[----:B------:R-:W-:Y:S01]  /*40310*/  ULDC UR12, c[0x0][0x228] ;  /* 0x00008a00000c7ab9 */ /* 0x000fe20000000800 */
[----:B0-----:R-:W-:Y:S01]  /*40320*/  VIADD R8, R8, UR18 ;  /* 0x0000001208087c36 */ /* 0x001fe20008000000 */
[----:B------:R-:W-:-:S05]  /*40330*/  ULDC UR18, c[0x0][0x248] ;  /* 0x0000920000127ab9 */ /* 0x000fca0000000800 */
[----:B------:R-:W-:Y:S01]  /*40340*/  @P1 LOP3.LUT R48, R48, 0x10000, RZ, 0xfc, !PT ;  /* 0x0001000030301812 */ /* 0x000fe200078efcff */
[----:B------:R0:W-:Y:S01]  /*40350*/  STL [R1+0x530], R8 ;  /* 0x0005300801007387 */ /* 0x0001e20000100800 */
[----:B------:R-:W-:Y:S01]  /*40360*/  UMOV UR32, UR52 ;  /* 0x0000003400207c82 */ /* 0x000fe20008000000 */
[----:B------:R-:W-:Y:S01]  /*40370*/  ULDC UR24, c[0x0][0x248] ;  /* 0x0000920000187ab9 */ /* 0x000fe20000000800 */
[----:B0-----:R-:W-:Y:S01]  /*40380*/  VIADD R8, R8, UR18 ;  /* 0x0000001208087c36 */ /* 0x001fe20008000000 */
[----:B------:R-:W-:Y:S02]  /*40390*/  ULDC UR18, c[0x0][0x228] ;  /* 0x00008a0000127ab9 */ /* 0x000fe40000000800 */
[----:B------:R-:W-:Y:S02]  /*403a0*/  ISETP.LT.AND P0, PT, R5, UR18, !P0 ;  /* 0x0000001205007c0c */ /* 0x000fe4000c701270 */
[----:B------:R-:W-:Y:S01]  /*403b0*/  LOP3.LUT R48, R48, 0xffff7fff, RZ, 0xc0, !PT ;  /* 0xffff7fff30307812 */ /* 0x000fe200078ec0ff */
[----:B------:R0:W-:Y:S01]  /*403c0*/  STL [R1+0x534], R8 ;  /* 0x0005340801007387 */ /* 0x0001e20000100800 */
[----:B------:R-:W-:Y:S01]  /*403d0*/  UMOV UR52, UR28 ;  /* 0x0000001c00347c82 */ /* 0x000fe20008000000 */
[----:B------:R-:W-:Y:S01]  /*403e0*/  ULDC UR18, c[0x0][0x228] ;  /* 0x00008a0000127ab9 */ /* 0x000fe20000000800 */
[----:B------:R-:W-:Y:S01]  /*403f0*/  UMOV UR61, UR34 ;  /* 0x00000022003d7c82 */ /* 0x000fe20008000000 */
[----:B------:R-:W-:Y:S01]  /*40400*/  ULDC UR28, c[0x0][0x248] ;  /* 0x00009200001c7ab9 */ /* 0x000fe20000000800 */
        /* <DEDUP_REMOVED lines=27> */
[----:B------:R-:W-:Y:S01]  /*405c0*/  ULDC UR20, c[0x0][0x248] ;  /* 0x0000920000147ab9 */ /* 0x000fe20000000800 */
[----:B------:R-:W-:-:S04]  /*405d0*/  ULDC UR32, c[0x0][0x248] ;  /* 0x0000920000207ab9 */ /* 0x000fc80000000800 */
[----:B------:R-:W-:-:S04]  /*405e0*/  @P1 LOP3.LUT R48, R48, 0x1000, RZ, 0xfc, !PT ;  /* 0x0000100030301812 */ /* 0x000fc800078efcff */
[----:B------:R-:W-:-:S04]  /*405f0*/  LOP3.LUT R48, R48, 0xfffff7ff, RZ, 0xc0, !PT ;  /* 0xfffff7ff30307812 */ /* 0x000fc800078ec0ff */
[----:B------:R-:W-:Y:S02]  /*40600*/  @P0 LOP3.LUT R48, R48, 0x800, RZ, 0xfc, !PT ;  /* 0x0000080030300812 */ /* 0x000fe400078efcff */
[----:B------:R-:W-:Y:S01]  /*40610*/  ISETP.GE.AND P0, PT, R2, UR42, PT ;  /* 0x0000002a02007c0c */ /* 0x000fe2000bf06270 */
[----:B0-----:R-:W-:Y:S01]  /*40620*/  VIADD R8, R8, UR22 ;  /* 0x0000001608087c36 */ /* 0x001fe20008000000 */
[----:B------:R-:W-:Y:S01]  /*40630*/  ULDC UR22, c[0x0][0x248] ;  /* 0x0000920000167ab9 */ /* 0x000fe20000000800 */
[----:B------:R-:W-:Y:S01]  /*40640*/  LOP3.LUT R48, R48, 0xfffffbff, RZ, 0xc0, !PT ;  /* 0xfffffbff30307812 */ /* 0x000fe200078ec0ff */
[----:B------:R-:W-:Y:S01]  /*40650*/  VIADD R2, R4, 0x118 ;  /* 0x0000011804027836 */ /* 0x000fe20000000000 */
[----:B------:R-:W-:Y:S01]  /*40660*/  ISETP.LT.AND P1, PT, R6, UR16, !P0 ;  /* 0x0000001006007c0c */ /* 0x000fe2000c721270 */
[----:B------:R0:W-:Y:S01]  /*40670*/  STL [R1+0x540], R8 ;  /* 0x0005400801007387 */ /* 0x0001e20000100800 */
[----:B------:R-:W-:Y:S01]  /*40680*/  ULDC UR16, c[0x0][0x228] ;  /* 0x00008a0000107ab9 */ /* 0x000fe20000000800 */
[----:B------:R-:W-:Y:S01]  /*40690*/  ULDC UR42, c[0x0][0x228] ;  /* 0x00008a00002a7ab9 */ /* 0x000fe20000000800 */
[----:B0-----:R-:W-:Y:S01]  /*406a0*/  VIADD R8, R8, UR22 ;  /* 0x0000001608087c36 */ /* 0x001fe20008000000 */
[----:B------:R-:W-:-:S02]  /*406b0*/  ULDC UR22, c[0x0][0x228] ;  /* 0x00008a0000167ab9 */ /* 0x000fc40000000800 */
[----:B------:R-:W-:Y:S01]  /*406c0*/  ISETP.LT.AND P0, PT, R5, UR22, !P0 ;  /* 0x0000001605007c0c */ /* 0x000fe2000c701270 */
[----:B------:R-:W-:-:S05]  /*406d0*/  ULDC UR22, c[0x0][0x228] ;  /* 0x00008a0000167ab9 */ /* 0x000fca0000000800 */
[----:B------:R-:W-:-:S04]  /*406e0*/  @P1 LOP3.LUT R48, R48, 0x400, RZ, 0xfc, !PT ;  /* 0x0000040030301812 */ /* 0x000fc800078efcff */
[----:B------:R-:W-:-:S04]  /*406f0*/  LOP3.LUT R48, R48, 0xfffffdff, RZ, 0xc0, !PT ;  /* 0xfffffdff30307812 */ /* 0x000fc800078ec0ff */
        /* <DEDUP_REMOVED lines=8> */
[----:B------:R-:W-:Y:S01]  /*40780*/  ULDC UR48, c[0x0][0x228] ;  /* 0x00008a0000307ab9 */ /* 0x000fe20000000800 */
[----:B0-----:R-:W-:Y:S01]  /*40790*/  VIADD R8, R8, UR24 ;  /* 0x0000001808087c36 */ /* 0x001fe20008000000 */
[----:B------:R-:W-:Y:S02]  /*407a0*/  ULDC UR24, c[0x0][0x228] ;  /* 0x00008a0000187ab9 */ /* 0x000fe40000000800 */
[----:B------:R-:W-:Y:S01]  /*407b0*/  ISETP.LT.AND P0, PT, R5, UR24, !P0 ;  /* 0x0000001805007c0c */ /* 0x000fe2000c701270 */
[----:B------:R-:W-:-:S02]  /*407c0*/  ULDC UR24, c[0x0][0x228] ;  /* 0x00008a0000187ab9 */ /* 0x000fc40000000800 */
[----:B------:R-:W-:-:S04]  /*407d0*/  @P1 LOP3.LUT R48, R48, 0x100, RZ, 0xfc, !PT ;  /* 0x0000010030301812 */ /* 0x000fc800078efcff */
[----:B------:R-:W-:-:S06]  /*407e0*/  LOP3.LUT R48, R48, 0xffffff7f, RZ, 0xc0, !PT ;  /* 0xffffff7f30307812 */ /* 0x000fcc00078ec0ff */
[----:B------:R-:W-:Y:S02]  /*407f0*/  @P0 LOP3.LUT R48, R48, 0x80, RZ, 0xfc, !PT ;  /* 0x0000008030300812 */ /* 0x000fe400078efcff */
[----:B------:R-:W-:-:S04]  /*40800*/  ISETP.GE.AND P0, PT, R2, UR56, PT ;  /* 0x0000003802007c0c */ /* 0x000fc8000bf06270 */
        /* <DEDUP_REMOVED lines=20> */
[----:B------:R-:W-:Y:S01]  /*40950*/  ULDC UR18, c[0x0][0x228] ;  /* 0x00008a0000127ab9 */ /* 0x000fe20000000800 */
[----:B------:R-:W-:Y:S01]  /*40960*/  ULDC UR46, c[0x0][0x228] ;  /* 0x00008a00002e7ab9 */ /* 0x000fe20000000800 */
[----:B0-----:R-:W-:Y:S01]  /*40970*/  VIADD R8, R8, UR26 ;  /* 0x0000001a08087c36 */ /* 0x001fe20008000000 */
[----:B------:R-:W-:-:S04]  /*40980*/  ULDC UR26, c[0x0][0x248] ;  /* 0x00009200001a7ab9 */ /* 0x000fc80000000800 */
[----:B------:R0:W-:Y:S01]  /*40990*/  STL [R1+0x550], R8 ;  /* 0x0005500801007387 */ /* 0x0001e20000100800 */
[----:B------:R-:W-:Y:S01]  /*409a0*/  @P1 LOP3.LUT R48, R48, 0x10, RZ, 0xfc, !PT ;  /* 0x0000001030301812 */ /* 0x000fe200078efcff */
[----:B0-----:R-:W-:Y:S01]  /*409b0*/  VIADD R8, R8, UR26 ;  /* 0x0000001a08087c36 */ /* 0x001fe20008000000 */
[----:B------:R-:W-:Y:S02]  /*409c0*/  ULDC UR26, c[0x0][0x228] ;  /* 0x00008a00001a7ab9 */ /* 0x000fe40000000800 */
[----:B------:R-:W-:Y:S01]  /*409d0*/  ISETP.LT.AND P0, PT, R5, UR26, !P0 ;  /* 0x0000001a05007c0c */ /* 0x000fe2000c701270 */
[----:B------:R-:W-:Y:S01]  /*409e0*/  ULDC UR26, c[0x0][0x248] ;  /* 0x00009200001a7ab9 */ /* 0x000fe20000000800 */
[----:B------:R-:W-:-:S11]  /*409f0*/  LOP3.LUT R48, R48, 0xfffffff7, RZ, 0xc0, !PT ;  /* 0xfffffff730307812 */ /* 0x000fd600078ec0ff */
[----:B------:R-:W-:Y:S02]  /*40a00*/  @P0 LOP3.LUT R48, R48, 0x8, RZ, 0xfc, !PT ;  /* 0x0000000830300812 */ /* 0x000fe400078efcff */
[----:B------:R-:W-:-:S04]  /*40a10*/  ISETP.GE.AND P0, PT, R2, UR61, PT ;  /* 0x0000003d02007c0c */ /* 0x000fc8000bf06270 */
[----:B------:R-:W-:Y:S02]  /*40a20*/  ISETP.LT.AND P1, PT, R6, UR10, !P0 ;  /* 0x0000000a06007c0c */ /* 0x000fe4000c721270 */
[----:B------:R-:W-:Y:S01]  /*40a30*/  LOP3.LUT R48, R48, 0xfffffffb, RZ, 0xc0, !PT ;  /* 0xfffffffb30307812 */ /* 0x000fe200078ec0ff */
[----:B------:R0:W-:Y:S01]  /*40a40*/  STL [R1+0x554], R8 ;  /* 0x0005540801007387 */ /* 0x0001e20000100800 */
[----:B------:R-:W-:Y:S01]  /*40a50*/  ISETP.LT.AND P0, PT, R5, UR14, !P0 ;  /* 0x0000000e05007c0c */ /* 0x000fe2000c701270 */
[----:B------:R-:W-:Y:S01]  /*40a60*/  VIADD R2, R4, 0x110 ;  /* 0x0000011004027836 */ /* 0x000fe20000000000 */
[----:B------:R-:W-:Y:S01]  /*40a70*/  UMOV UR61, UR60 ;  /* 0x0000003c003d7c82 */ /* 0x000fe20008000000 */
[----:B------:R-:W-:-:S06]  /*40a80*/  ULDC UR10, c[0x0][0x228] ;  /* 0x00008a00000a7ab9 */ /* 0x000fcc0000000800 */
[----:B------:R-:W-:Y:S01]  /*40a90*/  @P1 LOP3.LUT R48, R48, 0x4, RZ, 0xfc, !PT ;  /* 0x0000000430301812 */ /* 0x000fe200078efcff */
[----:B0-----:R-:W-:Y:S01]  /*40aa0*/  VIADD R8, R8, UR28 ;  /* 0x0000001c08087c36 */ /* 0x001fe20008000000 */
[----:B------:R-:W-:Y:S01]  /*40ab0*/  ULDC UR28, c[0x0][0x248] ;  /* 0x00009200001c7ab9 */ /* 0x000fe20000000800 */
[----:B------:R-:W-:Y:S01]  /*40ac0*/  ULDC UR14, c[0x0][0x228] ;  /* 0x00008a00000e7ab9 */ /* 0x000fe20000000800 */
[----:B------:R-:W-:Y:S02]  /*40ad0*/  LOP3.LUT R48, R48, 0xfffffffd, RZ, 0xc0, !PT ;  /* 0xfffffffd30307812 */ /* 0x000fe400078ec0ff */
[----:B------:R0:W-:Y:S02]  /*40ae0*/  STL [R1+0x558], R8 ;  /* 0x0005580801007387 */ /* 0x0001e40000100800 */
[----:B------:R-:W-:Y:S02]  /*40af0*/  @P0 LOP3.LUT R48, R48, 0x2, RZ, 0xfc, !PT ;  /* 0x0000000230300812 */ /* 0x000fe400078efcff */
[----:B------:R-:W-:Y:S01]  /*40b00*/  ISETP.GE.AND P0, PT, R2, UR56, PT ;  /* 0x0000003802007c0c */ /* 0x000fe2000bf06270 */
[----:B0-----:R-:W-:Y:S01]  /*40b10*/  VIADD R8, R8, UR28 ;  /* 0x0000001c08087c36 */ /* 0x001fe20008000000 */
[----:B------:R-:W-:-:S02]  /*40b20*/  ULDC UR28, c[0x0][0x228] ;  /* 0x00008a00001c7ab9 */ /* 0x000fc40000000800 */
[----:B------:R-:W-:Y:S01]  /*40b30*/  ISETP.LT.AND P1, PT, R6, UR28, !P0 ;  /* 0x0000001c06007c0c */ /* 0x000fe2000c721270 */
[----:B------:R-:W-:Y:S01]  /*40b40*/  VIADD R2, R4, 0x10e ;  /* 0x0000010e04027836 */ /* 0x000fe20000000000 */
[----:B------:R-:W-:Y:S01]  /*40b50*/  ISETP.LT.AND P0, PT, R5, UR5, !P0 ;  /* 0x0000000505007c0c */ /* 0x000fe2000c701270 */
[----:B------:R0:W-:Y:S01]  /*40b60*/  STL [R1+0x560], R8 ;  /* 0x0005600801007387 */ /* 0x0001e20000100800 */
[----:B------:R-:W-:Y:S01]  /*40b70*/  LOP3.LUT R48, R48, 0xfffffffe, RZ, 0xc0, !PT ;  /* 0xfffffffe30307812 */ /* 0x000fe200078ec0ff */
[----:B------:R-:W-:Y:S01]  /*40b80*/  UMOV UR56, UR38 ;  /* 0x0000002600387c82 */ /* 0x000fe20008000000 */
[----:B------:R-:W-:Y:S01]  /*40b90*/  UMOV UR60, UR40 ;  /* 0x00000028003c7c82 */ /* 0x000fe20008000000 */
[----:B------:R-:W-:Y:S01]  /*40ba0*/  ULDC UR5, c[0x0][0x228] ;  /* 0x00008a0000057ab9 */ /* 0x000fe20000000800 */
[----:B------:R-:W-:Y:S01]  /*40bb0*/  ULDC UR28, c[0x0][0x228] ;  /* 0x00008a00001c7ab9 */ /* 0x000fe20000000800 */
[----:B------:R-:W-:Y:S01]  /*40bc0*/  ULDC UR38, c[0x0][0x248] ;  /* 0x0000920000267ab9 */ /* 0x000fe20000000800 */
[----:B------:R-:W-:Y:S01]  /*40bd0*/  ULDC UR40, c[0x0][0x248] ;  /* 0x0000920000287ab9 */ /* 0x000fe20000000800 */
[----:B0-----:R-:W-:Y:S01]  /*40be0*/  VIADD R8, R8, UR30 ;  /* 0x0000001e08087c36 */ /* 0x001fe20008000000 */
[----:B------:R-:W-:-:S03]  /*40bf0*/  ULDC UR30, c[0x0][0x228] ;  /* 0x00008a00001e7ab9 */ /* 0x000fc60000000800 */
[----:B------:R-:W-:Y:S02]  /*40c00*/  @P0 LOP3.LUT R50, R50, 0x80000000, RZ, 0xfc, !PT ;  /* 0x8000000032320812 */ /* 0x000fe400078efcff */
[----:B------:R-:W-:Y:S02]  /*40c10*/  ISETP.GE.AND P0, PT, R2, UR52, PT ;  /* 0x0000003402007c0c */ /* 0x000fe4000bf06270 */
[----:B------:R-:W-:Y:S02]  /*40c20*/  @P1 LOP3.LUT R48, R48, 0x1, RZ, 0xfc, !PT ;  /* 0x0000000130301812 */ /* 0x000fe400078efcff */
        /* <DEDUP_REMOVED lines=8> */
[----:B------:R-:W-:-:S02]  /*40cb0*/  ULDC UR20, c[0x0][0x228] ;  /* 0x00008a0000147ab9 */ /* 0x000fc40000000800 */
[----:B------:R-:W-:Y:S01]  /*40cc0*/  ISETP.LT.AND P0, PT, R5, UR20, !P0 ;  /* 0x0000001405007c0c */ /* 0x000fe2000c701270 */
[----:B------:R-:W-:Y:S02]  /*40cd0*/  ULDC UR20, c[0x0][0x228] ;  /* 0x00008a0000147ab9 */ /* 0x000fe40000000800 */
[----:B------:R-:W-:-:S04]  /*40ce0*/  @P1 LOP3.LUT R50, R50, 0x40000000, RZ, 0xfc, !PT ;  /* 0x4000000032321812 */ /* 0x000fc800078efcff */
[----:B------:R-:W-:-:S06]  /*40cf0*/  LOP3.LUT R50, R50, 0xdfffffff, RZ, 0xc0, !PT ;  /* 0xdfffffff32327812 */ /* 0x000fcc00078ec0ff */
        /* <DEDUP_REMOVED lines=8> */
[----:B------:R-:W-:Y:S01]  /*40d80*/  ULDC UR22, c[0x0][0x248] ;  /* 0x0000920000167ab9 */ /* 0x000fe20000000800 */
[----:B------:R-:W-:Y:S01]  /*40d90*/  LOP3.LUT R51, R51, 0x7fffffff, RZ, 0xc0, !PT ;  /* 0x7fffffff33337812 */ /* 0x000fe200078ec0ff */
[----:B------:R-:W-:-:S07]  /*40da0*/  ULDC UR61, c[0x0][0x228] ;  /* 0x00008a00003d7ab9 */ /* 0x000fce0000000800 */
[----:B------:R-:W-:-:S04]  /*40db0*/  @P1 LOP3.LUT R50, R50, 0x10000000, RZ, 0xfc, !PT ;  /* 0x1000000032321812 */ /* 0x000fc800078efcff */
[----:B------:R-:W-:-:S04]  /*40dc0*/  LOP3.LUT R50, R50, 0xf7ffffff, RZ, 0xc0, !PT ;  /* 0xf7ffffff32327812 */ /* 0x000fc800078ec0ff */
        /* <DEDUP_REMOVED lines=11> */
[----:B------:R-:W-:Y:S01]  /*40e80*/  ULDC UR42, c[0x0][0x248] ;  /* 0x00009200002a7ab9 */ /* 0x000fe20000000800 */
[----:B------:R-:W-:-:S02]  /*40e90*/  ULDC UR44, c[0x0][0x248] ;  /* 0x00009200002c7ab9 */ /* 0x000fc40000000800 */
[----:B------:R-:W-:-:S04]  /*40ea0*/  @P1 LOP3.LUT R50, R50, 0x4000000, RZ, 0xfc, !PT ;  /* 0x0400000032321812 */ /* 0x000fc800078efcff */
[----:B------:R-:W-:Y:S01]  /*40eb0*/  LOP3.LUT R50, R50, 0xfdffffff, RZ, 0xc0, !PT ;  /* 0xfdffffff32327812 */ /* 0x000fe200078ec0ff */
[----:B0-----:R-:W-:Y:S01]  /*40ec0*/  VIADD R8, R8, UR32 ;  /* 0x0000002008087c36 */ /* 0x001fe20008000000 */
[----:B------:R-:W-:Y:S02]  /*40ed0*/  ULDC UR32, c[0x0][0x248] ;  /* 0x0000920000207ab9 */ /* 0x000fe40000000800 */
[----:B------:R-:W-:Y:S02]  /*40ee0*/  @P0 LOP3.LUT R50, R50, 0x2000000, RZ, 0xfc, !PT ;  /* 0x0200000032320812 */ /* 0x000fe400078efcff */
[----:B------:R0:W-:Y:S01]  /*40ef0*/  STL [R1+0x570], R8 ;  /* 0x0005700801007387 */ /* 0x0001e20000100800 */
[----:B------:R-:W-:Y:S01]  /*40f00*/  ISETP.GE.AND P0, PT, R2, UR60, PT ;  /* 0x0000003c02007c0c */ /* 0x000fe2000bf06270 */
[----:B0-----:R-:W-:Y:S01]  /*40f10*/  VIADD R8, R8, UR32 ;  /* 0x0000002008087c36 */ /* 0x001fe20008000000 */
[----:B------:R-:W-:Y:S02]  /*40f20*/  ULDC UR32, c[0x0][0x228] ;  /* 0x00008a0000207ab9 */ /* 0x000fe40000000800 */
[----:B------:R-:W-:-:S02]  /*40f30*/  ISETP.LT.AND P1, PT, R6, UR32, !P0 ;  /* 0x0000002006007c0c */ /* 0x000fc4000c721270 */
[----:B------:R-:W-:Y:S01]  /*40f40*/  LOP3.LUT R50, R50, 0xfeffffff, RZ, 0xc0, !PT ;  /* 0xfeffffff32327812 */ /* 0x000fe200078ec0ff */
[----:B------:R0:W-:Y:S01]  /*40f50*/  STL [R1+0x574], R8 ;  /* 0x0005740801007387 */ /* 0x0001e20000100800 */
[----:B------:R-:W-:Y:S01]  /*40f60*/  VIADD R2, R4, 0x106 ;  /* 0x0000010604027836 */ /* 0x000fe20000000000 */
[----:B------:R-:W-:Y:S01]  /*40f70*/  UMOV UR60, UR52 ;  /* 0x00000034003c7c82 */ /* 0x000fe20008000000 */
[----:B------:R-:W-:Y:S01]  /*40f80*/  ULDC UR32, c[0x0][0x228] ;  /* 0x00008a0000207ab9 */ /* 0x000fe20000000800 */
[----:B------:R-:W-:Y:S01]  /*40f90*/  ULDC UR52, c[0x0][0x248] ;  /* 0x0000920000347ab9 */ /* 0x000fe20000000800 */
[----:B0-----:R-:W-:Y:S01]  /*40fa0*/  VIADD R8, R8, UR6 ;  /* 0x0000000608087c36 */ /* 0x001fe20008000000 */
[----:B------:R-:W-:Y:S02]  /*40fb0*/  ULDC UR6, c[0x0][0x228] ;  /* 0x00008a0000067ab9 */ /* 0x000fe40000000800 */
[----:B------:R-:W-:Y:S01]  /*40fc0*/  ISETP.LT.AND P0, PT, R5, UR6, !P0 ;  /* 0x0000000605007c0c */ /* 0x000fe2000c701270 */
[----:B------:R-:W-:Y:S01]  /*40fd0*/  ULDC UR6, c[0x0][0x248] ;  /* 0x0000920000067ab9 */ /* 0x000fe20000000800 */
[----:B------:R-:W-:-:S04]  /*40fe0*/  @P1 LOP3.LUT R50, R50, 0x1000000, RZ, 0xfc, !PT ;  /* 0x0100000032321812 */ /* 0x000fc800078efcff */
[----:B------:R-:W-:-:S07]  /*40ff0*/  LOP3.LUT R50, R50, 0xff7fffff, RZ, 0xc0, !PT ;  /* 0xff7fffff32327812 */ /* 0x000fce00078ec0ff */
[----:B------:R-:W-:Y:S02]  /*41000*/  @P0 LOP3.LUT R50, R50, 0x800000, RZ, 0xfc, !PT ;  /* 0x0080000032320812 */ /* 0x000fe400078efcff */
[----:B------:R-:W-:Y:S01]  /*41010*/  ISETP.GE.AND P0, PT, R2, UR54, PT ;  /* 0x0000003602007c0c */ /* 0x000fe2000bf06270 */
[----:B------:R0:W-:Y:S01]  /*41020*/  STL [R1+0x578], R8 ;  /* 0x0005780801007387 */ /* 0x0001e20000100800 */
[----:B------:R-:W-:Y:S01]  /*41030*/  LOP3.LUT R50, R50, 0xffbfffff, RZ, 0xc0, !PT ;  /* 0xffbfffff32327812 */ /* 0x000fe200078ec0ff */
[----:B------:R-:W-:Y:S01]  /*41040*/  VIADD R2, R4, 0x104 ;  /* 0x0000010404027836 */ /* 0x000fe20000000000 */
[----:B------:R-:W-:Y:S01]  /*41050*/  ISETP.LT.AND P1, PT, R6, UR12, !P0 ;  /* 0x0000000c06007c0c */ /* 0x000fe2000c721270 */
[----:B------:R-:W-:Y:S01]  /*41060*/  ULDC UR12, c[0x0][0x248] ;  /* 0x00009200000c7ab9 */ /* 0x000fe20000000800 */
[----:B------:R-:W-:Y:S01]  /*41070*/  ULDC UR54, c[0x0][0x228] ;  /* 0x00008a0000367ab9 */ /* 0x000fe20000000800 */
[----:B0-----:R-:W-:Y:S01]  /*41080*/  VIADD R8, R8, UR34 ;  /* 0x0000002208087c36 */ /* 0x001fe20008000000 */
[----:B------:R-:W-:-:S02]  /*41090*/  ULDC UR34, c[0x0][0x228] ;  /* 0x00008a0000227ab9 */ /* 0x000fc40000000800 */
[----:B------:R-:W-:Y:S01]  /*410a0*/  ISETP.LT.AND P0, PT, R5, UR34, !P0 ;  /* 0x0000002205007c0c */ /* 0x000fe2000c701270 */
[----:B------:R-:W-:-:S06]  /*410b0*/  ULDC UR34, c[0x0][0x228] ;  /* 0x00008a0000227ab9 */ /* 0x000fcc0000000800 */
[----:B------:R-:W-:-:S04]  /*410c0*/  @P1 LOP3.LUT R50, R50, 0x400000, RZ, 0xfc, !PT ;  /* 0x0040000032321812 */ /* 0x000fc800078efcff */
[----:B------:R-:W-:-:S04]  /*410d0*/  LOP3.LUT R50, R50, 0xffdfffff, RZ, 0xc0, !PT ;  /* 0xffdfffff32327812 */ /* 0x000fc800078ec0ff */
        /* <DEDUP_REMOVED lines=9> */
[----:B------:R-:W-:-:S08]  /*41170*/  ULDC UR50, c[0x0][0x248] ;  /* 0x0000920000327ab9 */ /* 0x000fd00000000800 */
[----:B------:R-:W-:-:S04]  /*41180*/  @P1 LOP3.LUT R50, R50, 0x100000, RZ, 0xfc, !PT ;  /* 0x0010000032321812 */ /* 0x000fc800078efcff */
[----:B------:R-:W-:-:S04]  /*41190*/  LOP3.LUT R50, R50, 0xfff7ffff, RZ, 0xc0, !PT ;  /* 0xfff7ffff32327812 */ /* 0x000fc800078ec0ff */
[----:B------:R-:W-:Y:S02]  /*411a0*/  @P0 LOP3.LUT R50, R50, 0x80000, RZ, 0xfc, !PT ;  /* 0x0008000032320812 */ /* 0x000fe400078efcff */
[----:B------:R-:W-:Y:S02]  /*411b0*/  ISETP.GE.AND P0, PT, R2, UR60, PT ;  /* 0x0000003c02007c0c */ /* 0x000fe4000bf06270 */
[----:B------:R-:W-:Y:S01]  /*411c0*/  LOP3.LUT R50, R50, 0xfffbffff, RZ, 0xc0, !PT ;  /* 0xfffbffff32327812 */ /* 0x000fe200078ec0ff */
[----:B------:R-:W-:Y:S01]  /*411d0*/  VIADD R2, R4, 0x100 ;  /* 0x0000010004027836 */ /* 0x000fe20000000000 */
[----:B------:R-:W-:Y:S01]  /*411e0*/  ISETP.LT.AND P1, PT, R6, UR48, !P0 ;  /* 0x0000003006007c0c */ /* 0x000fe2000c721270 */
[----:B0-----:R-:W-:Y:S01]  /*411f0*/  VIADD R8, R8, UR36 ;  /* 0x0000002408087c36 */ /* 0x001fe20008000000 */
[----:B------:R-:W-:Y:S01]  /*41200*/  ISETP.LT.AND P0, PT, R5, UR46, !P0 ;  /* 0x0000002e05007c0c */ /* 0x000fe2000c701270 */
[----:B------:R-:W-:Y:S01]  /*41210*/  ULDC UR36, c[0x0][0x248] ;  /* 0x0000920000247ab9 */ /* 0x000fe20000000800 */
[----:B------:R-:W-:Y:S01]  /*41220*/  ULDC UR46, c[0x0][0x248] ;  /* 0x00009200002e7ab9 */ /* 0x000fe20000000800 */
[----:B------:R-:W-:Y:S01]  /*41230*/  ULDC UR48, c[0x0][0x228] ;  /* 0x00008a0000307ab9 */ /* 0x000fe20000000800 */
[----:B------:R-:W-:-:S07]  /*41240*/  ULDC UR60, c[0x0][0x228] ;  /* 0x00008a00003c7ab9 */ /* 0x000fce0000000800 */
[----:B------:R-:W-:-:S04]  /*41250*/  @P1 LOP3.LUT R50, R50, 0x40000, RZ, 0xfc, !PT ;  /* 0x0004000032321812 */ /* 0x000fc800078efcff */
[----:B------:R-:W-:-:S04]  /*41260*/  LOP3.LUT R50, R50, 0xfffdffff, RZ, 0xc0, !PT ;  /* 0xfffdffff32327812 */ /* 0x000fc800078ec0ff */
[----:B------:R-:W-:Y:S02]  /*41270*/  @P0 LOP3.LUT R50, R50, 0x20000, RZ, 0xfc, !PT ;  /* 0x0002000032320812 */ /* 0x000fe400078efcff */
[----:B------:R-:W-:-:S04]  /*41280*/  ISETP.GE.AND P0, PT, R2, UR4, PT ;  /* 0x0000000402007c0c */ /* 0x000fc8000bf06270 */
[----:B------:R-:W-:Y:S01]  /*41290*/  ISETP.LT.AND P1, PT, R6, UR10, !P0 ;  /* 0x0000000a06007c0c */ /* 0x000fe2000c721270 */
[----:B------:R0:W-:Y:S01]  /*412a0*/  STL [R1+0x580], R8 ;  /* 0x0005800801007387 */ /* 0x0001e20000100800 */
[----:B------:R-:W-:Y:S02]  /*412b0*/  ISETP.LT.AND P0, PT, R5, UR14, !P0 ;  /* 0x0000000e05007c0c */ /* 0x000fe4000c701270 */
[----:B------:R-:W-:Y:S01]  /*412c0*/  LOP3.LUT R50, R50, 0xfffeffff, RZ, 0xc0, !PT ;  /* 0xfffeffff32327812 */ /* 0x000fe200078ec0ff */
[----:B------:R-:W-:Y:S01]  /*412d0*/  VIADD R2, R4, 0xfe ;  /* 0x000000fe04027836 */ /* 0x000fe20000000000 */
[----:B------:R-:W-:Y:S01]  /*412e0*/  ULDC UR10, c[0x0][0x248] ;  /* 0x00009200000a7ab9 */ /* 0x000fe20000000800 */
[----:B------:R-:W-:Y:S01]  /*412f0*/  ULDC UR14, c[0x0][0x248] ;  /* 0x00009200000e7ab9 */ /* 0x000fe20000000800 */
[----:B0-----:R-:W-:Y:S01]  /*41300*/  VIADD R8, R8, UR36 ;  /* 0x0000002408087c36 */ /* 0x001fe20008000000 */
[----:B------:R-:W-:-:S04]  /*41310*/  ULDC UR36, c[0x0][0x248] ;  /* 0x0000920000247ab9 */ /* 0x000fc80000000800 */
[----:B------:R-:W-:Y:S01]  /*41320*/  @P1 LOP3.LUT R50, R50, 0x10000, RZ, 0xfc, !PT ;  /* 0x0001000032321812 */ /* 0x000fe200078efcff */
[----:B------:R0:W-:Y:S03]  /*41330*/  STL [R1+0x584], R8 ;  /* 0x0005840801007387 */ /* 0x0001e60000100800 */
[----:B------:R-:W-:Y:S01]  /*41340*/  LOP3.LUT R50, R50, 0xffff7fff, RZ, 0xc0, !PT ;  /* 0xffff7fff32327812 */ /* 0x000fe200078ec0ff */
[----:B0-----:R-:W-:Y:S01]  /*41350*/  VIADD R8, R8, UR26 ;  /* 0x0000001a08087c36 */ /* 0x001fe20008000000 */
[----:B------:R-:W-:-:S04]  /*41360*/  ULDC UR26, c[0x0][0x248] ;  /* 0x00009200001a7ab9 */ /* 0x000fc80000000800 */
[----:B------:R0:W-:Y:S01]  /*41370*/  STL [R1+0x588], R8 ;  /* 0x0005880801007387 */ /* 0x0001e20000100800 */
[----:B------:R-:W-:Y:S02]  /*41380*/  @P0 LOP3.LUT R50, R50, 0x8000, RZ, 0xfc, !PT ;  /* 0x0000800032320812 */ /* 0x000fe400078efcff */
[----:B------:R-:W-:Y:S01]  /*41390*/  ISETP.GE.AND P0, PT, R2, UR7, PT ;  /* 0x0000000702007c0c */ /* 0x000fe2000bf06270 */
[----:B0-----:R-:W-:Y:S01]  /*413a0*/  VIADD R8, R8, UR26 ;  /* 0x0000001a08087c36 */ /* 0x001fe20008000000 */
[----:B------:R-:W-:Y:S01]  /*413b0*/  ULDC UR26, c[0x0][0x248] ;  /* 0x00009200001a7ab9 */ /* 0x000fe20000000800 */
[----:B------:R-:W-:Y:S01]  /*413c0*/  LOP3.LUT R50, R50, 0xffffbfff, RZ, 0xc0, !PT ;  /* 0xffffbfff32327812 */ /* 0x000fe200078ec0ff */
[----:B------:R-:W-:Y:S01]  /*413d0*/  VIADD R2, R4, 0xfc ;  /* 0x000000fc04027836 */ /* 0x000fe20000000000 */
[----:B------:R-:W-:Y:S01]  /*413e0*/  ULDC UR7, c[0x0][0x248] ;  /* 0x0000920000077ab9 */ /* 0x000fe20000000800 */
[----:B------:R0:W-:Y:S02]  /*413f0*/  STL [R1+0x58c], R8 ;  /* 0x00058c0801007387 */ /* 0x0001e40000100800 */
[----:B0-----:R-:W-:Y:S01]  /*41400*/  VIADD R8, R8, UR26 ;  /* 0x0000001a08087c36 */ /* 0x001fe20008000000 */
[----:B------:R-:W-:-:S02]  /*41410*/  ULDC UR26, c[0x0][0x228] ;  /* 0x00008a00001a7ab9 */ /* 0x000fc40000000800 */
[----:B------:R-:W-:Y:S01]  /*41420*/  ISETP.LT.AND P1, PT, R6, UR26, !P0 ;  /* 0x0000001a06007c0c */ /* 0x000fe2000c721270 */
[----:B------:R-:W-:Y:S01]  /*41430*/  ULDC UR26, c[0x0][0x228] ;  /* 0x00008a00001a7ab9 */ /* 0x000fe20000000800 */
[----:B------:R-:W-:Y:S01]  /*41440*/  ISETP.LT.AND P0, PT, R5, UR5, !P0 ;  /* 0x0000000505007c0c */ /* 0x000fe2000c701270 */
[----:B------:R0:W-:Y:S01]  /*41450*/  STL [R1+0x590], R8 ;  /* 0x0005900801007387 */ /* 0x0001e20000100800 */
[----:B------:R-:W-:-:S09]  /*41460*/  ULDC UR5, c[0x0][0x248] ;  /* 0x0000920000057ab9 */ /* 0x000fd20000000800 */
        /* <DEDUP_REMOVED lines=45> */
[----:B------:R-:W-:Y:S01]  /*41740*/  LOP3.LUT R50, R50, 0xffffff7f, RZ, 0xc0, !PT ;  /* 0xffffff7f32327812 */ /* 0x000fe200078ec0ff */
[----:B------:R0:W-:Y:S03]  /*41750*/  STL [R1+0x5a0], R8 ;  /* 0x0005a00801007387 */ /* 0x0001e60000100800 */
[----:B------:R-:W-:Y:S02]  /*41760*/  @P0 LOP3.LUT R50, R50, 0x80, RZ, 0xfc, !PT ;  /* 0x0000008032320812 */ /* 0x000fe400078efcff */
[----:B------:R-:W-:Y:S01]  /*41770*/  ISETP.GE.AND P0, PT, R2, UR21, PT ;  /* 0x0000001502007c0c */ /* 0x000fe2000bf06270 */
[----:B0-----:R-:W-:Y:S01]  /*41780*/  VIADD R8, R8, UR40 ;  /* 0x0000002808087c36 */ /* 0x001fe20008000000 */
[----:B------:R-:W-:Y:S01]  /*41790*/  LOP3.LUT R50, R50, 0xffffffbf, RZ, 0xc0, !PT ;  /* 0xffffffbf32327812 */ /* 0x000fe200078ec0ff */
[----:B------:R-:W-:Y:S01]  /*417a0*/  VIADD R2, R4, 0xf4 ;  /* 0x000000f404027836 */ /* 0x000fe20000000000 */
[----:B------:R-:W-:Y:S01]  /*417b0*/  ISETP.LT.AND P1, PT, R6, UR16, !P0 ;  /* 0x0000001006007c0c */ /* 0x000fe2000c721270 */
[----:B------:R-:W-:Y:S01]  /*417c0*/  ULDC UR40, c[0x0][0x248] ;  /* 0x0000920000287ab9 */ /* 0x000fe20000000800 */
[----:B------:R0:W-:Y:S01]  /*417d0*/  STL [R1+0x5a4], R8 ;  /* 0x0005a40801007387 */ /* 0x0001e20000100800 */
[----:B------:R-:W-:Y:S01]  /*417e0*/  ULDC UR21, c[0x0][0x228] ;  /* 0x00008a0000157ab9 */ /* 0x000fe20000000800 */
[----:B------:R-:W-:Y:S01]  /*417f0*/  ULDC UR16, c[0x0][0x228] ;  /* 0x00008a0000107ab9 */ /* 0x000fe20000000800 */
[----:B0-----:R-:W-:Y:S01]  /*41800*/  VIADD R8, R8, UR22 ;  /* 0x0000001608087c36 */ /* 0x001fe20008000000 */
[----:B------:R-:W-:-:S02]  /*41810*/  ULDC UR22, c[0x0][0x228] ;  /* 0x00008a0000167ab9 */ /* 0x000fc40000000800 */
[----:B------:R-:W-:Y:S01]  /*41820*/  ISETP.LT.AND P0, PT, R5, UR22, !P0 ;  /* 0x0000001605007c0c */ /* 0x000fe2000c701270 */
[----:B------:R-:W-:-:S04]  /*41830*/  ULDC UR22, c[0x0][0x248] ;  /* 0x0000920000167ab9 */ /* 0x000fc80000000800 */
[----:B------:R-:W-:-:S04]  /*41840*/  @P1 LOP3.LUT R50, R50, 0x40, RZ, 0xfc, !PT ;  /* 0x0000004032321812 */ /* 0x000fc800078efcff */
[----:B------:R-:W-:-:S04]  /*41850*/  LOP3.LUT R50, R50, 0xffffffdf, RZ, 0xc0, !PT ;  /* 0xffffffdf32327812 */ /* 0x000fc800078ec0ff */
        /* <DEDUP_REMOVED lines=26> */
[----:B------:R-:W-:Y:S01]  /*41a00*/  @P1 LOP3.LUT R50, R50, 0x4, RZ, 0xfc, !PT ;  /* 0x0000000432321812 */ /* 0x000fe200078efcff */
[----:B------:R0:W-:Y:S03]  /*41a10*/  STL [R1+0x5b0], R8 ;  /* 0x0005b00801007387 */ /* 0x0001e60000100800 */
[----:B------:R-:W-:Y:S01]  /*41a20*/  LOP3.LUT R50, R50, 0xfffffffd, RZ, 0xc0, !PT ;  /* 0xfffffffd32327812 */ /* 0x000fe200078ec0ff */
[----:B0-----:R-:W-:-:S03]  /*41a30*/  VIADD R8, R8, UR44 ;  /* 0x0000002c08087c36 */ /* 0x001fc60008000000 */
[----:B------:R-:W-:Y:S01]  /*41a40*/  @P0 LOP3.LUT R50, R50, 0x2, RZ, 0xfc, !PT ;  /* 0x0000000232320812 */ /* 0x000fe200078efcff */
[----:B------:R-:W-:Y:S01]  /*41a50*/  ULDC UR44, c[0x0][0x248] ;  /* 0x00009200002c7ab9 */ /* 0x000fe20000000800 */
[----:B------:R-:W-:Y:S01]  /*41a60*/  ISETP.GE.AND P0, PT, R2, UR17, PT ;  /* 0x0000001102007c0c */ /* 0x000fe2000bf06270 */
[----:B------:R0:W-:Y:S01]  /*41a70*/  STL [R1+0x5b4], R8 ;  /* 0x0005b40801007387 */ /* 0x0001e20000100800 */
[----:B------:R-:W-:Y:S02]  /*41a80*/  VIADD R2, R4, 0xee ;  /* 0x000000ee04027836 */ /* 0x000fe40000000000 */
[----:B------:R-:W-:Y:S01]  /*41a90*/  ISETP.LT.AND P1, PT, R6, UR32, !P0 ;  /* 0x0000002006007c0c */ /* 0x000fe2000c721270 */
[----:B------:R-:W-:Y:S01]  /*41aa0*/  ULDC UR17, c[0x0][0x228] ;  /* 0x00008a0000117ab9 */ /* 0x000fe20000000800 */
[----:B------:R-:W-:Y:S01]  /*41ab0*/  LOP3.LUT R50, R50, 0xfffffffe, RZ, 0xc0, !PT ;  /* 0xfffffffe32327812 */ /* 0x000fe200078ec0ff */
[----:B------:R-:W-:Y:S01]  /*41ac0*/  ULDC UR32, c[0x0][0x228] ;  /* 0x00008a0000207ab9 */ /* 0x000fe20000000800 */
[----:B0-----:R-:W-:Y:S01]  /*41ad0*/  VIADD R8, R8, UR6 ;  /* 0x0000000608087c36 */ /* 0x001fe20008000000 */
[----:B------:R-:W-:-:S02]  /*41ae0*/  ULDC UR6, c[0x0][0x228] ;  /* 0x00008a0000067ab9 */ /* 0x000fc40000000800 */
[----:B------:R-:W-:Y:S01]  /*41af0*/  ISETP.LT.AND P0, PT, R5, UR6, !P0 ;  /* 0x0000000605007c0c */ /* 0x000fe2000c701270 */
[----:B------:R-:W-:-:S05]  /*41b00*/  ULDC UR6, c[0x0][0x248] ;  /* 0x0000920000067ab9 */ /* 0x000fca0000000800 */
[----:B------:R-:W-:Y:S01]  /*41b10*/  @P1 LOP3.LUT R50, R50, 0x1, RZ, 0xfc, !PT ;  /* 0x0000000132321812 */ /* 0x000fe200078efcff */
[----:B------:R0:W-:Y:S06]  /*41b20*/  STL [R1+0x5b8], R8 ;  /* 0x0005b80801007387 */ /* 0x0001ec0000100800 */
        /* <DEDUP_REMOVED lines=8> */
[----:B------:R-:W-:Y:S01]  /*41bb0*/  ISETP.LT.AND P0, PT, R5, UR44, !P0 ;  /* 0x0000002c05007c0c */ /* 0x000fe2000c701270 */
[----:B------:R-:W-:Y:S01]  /*41bc0*/  ULDC UR34, c[0x0][0x248] ;  /* 0x0000920000227ab9 */ /* 0x000fe20000000800 */
[----:B------:R-:W-:-:S09]  /*41bd0*/  ULDC UR27, c[0x0][0x228] ;  /* 0x00008a00001b7ab9 */ /* 0x000fd20000000800 */
[----:B------:R-:W-:-:S04]  /*41be0*/  @P1 LOP3.LUT R51, R51, 0x40000000, RZ, 0xfc, !PT ;  /* 0x4000000033331812 */ /* 0x000fc800078efcff */
[----:B------:R-:W-:Y:S01]  /*41bf0*/  LOP3.LUT R51, R51, 0xdfffffff, RZ, 0xc0, !PT ;  /* 0xdfffffff33337812 */ /* 0x000fe200078ec0ff */
[----:B0-----:R-:W-:Y:S01]  /*41c00*/  VIADD R8, R8, UR12 ;  /* 0x0000000c08087c36 */ /* 0x001fe20008000000 */
[----:B------:R-:W-:Y:S02]  /*41c10*/  ULDC UR12, c[0x0][0x228] ;  /* 0x00008a00000c7ab9 */ /* 0x000fe40000000800 */
        /* <DEDUP_REMOVED lines=15> */
[----:B0-----:R-:W-:Y:S01]  /*41d10*/  VIADD R8, R8, UR52 ;  /* 0x0000003408087c36 */ /* 0x001fe20008000000 */
[----:B------:R-:W-:Y:S01]  /*41d20*/  ISETP.LT.AND P1, PT, R6, UR56, !P0 ;  /* 0x0000003806007c0c */ /* 0x000fe2000c721270 */
[----:B------:R-:W-:Y:S01]  /*41d30*/  VIADD R2, R4, 0xe8 ;  /* 0x000000e804027836 */ /* 0x000fe20000000000 */
[----:B------:R-:W-:Y:S01]  /*41d40*/  ISETP.LT.AND P0, PT, R5, UR54, !P0 ;  /* 0x0000003605007c0c */ /* 0x000fe2000c701270 */
[----:B------:R-:W-:Y:S01]  /*41d50*/  ULDC UR52, c[0x0][0x228] ;  /* 0x00008a0000347ab9 */ /* 0x000fe20000000800 */
[----:B------:R0:W-:Y:S01]  /*41d60*/  STL [R1+0x5c4], R8 ;  /* 0x0005c40801007387 */ /* 0x0001e20000100800 */
[----:B------:R-:W-:Y:S01]  /*41d70*/  ULDC UR19, c[0x0][0x228] ;  /* 0x00008a0000137ab9 */ /* 0x000fe20000000800 */
[----:B------:R-:W-:Y:S01]  /*41d80*/  ULDC UR54, c[0x0][0x228] ;  /* 0x00008a0000367ab9 */ /* 0x000fe20000000800 */
[----:B------:R-:W-:-:S06]  /*41d90*/  ULDC UR56, c[0x0][0x228] ;  /* 0x00008a0000387ab9 */ /* 0x000fcc0000000800 */
[----:B------:R-:W-:Y:S01]  /*41da0*/  @P1 LOP3.LUT R51, R51, 0x4000000, RZ, 0xfc, !PT ;  /* 0x0400000033331812 */ /* 0x000fe200078efcff */
[----:B0-----:R-:W-:Y:S01]  /*41db0*/  VIADD R8, R8, UR50 ;  /* 0x0000003208087c36 */ /* 0x001fe20008000000 */
[----:B------:R-:W-:Y:S02]  /*41dc0*/  ULDC UR50, c[0x0][0x248] ;  /* 0x0000920000327ab9 */ /* 0x000fe40000000800 */
[----:B------:R-:W-:Y:S02]  /*41dd0*/  LOP3.LUT R51, R51, 0xfdffffff, RZ, 0xc0, !PT ;  /* 0xfdffffff33337812 */ /* 0x000fe400078ec0ff */
[----:B------:R0:W-:Y:S02]  /*41de0*/  STL [R1+0x5c8], R8 ;  /* 0x0005c80801007387 */ /* 0x0001e40000100800 */
[----:B------:R-:W-:Y:S02]  /*41df0*/  @P0 LOP3.LUT R51, R51, 0x2000000, RZ, 0xfc, !PT ;  /* 0x0200000033330812 */ /* 0x000fe400078efcff */
[----:B------:R-:W-:Y:S01]  /*41e00*/  ISETP.GE.AND P0, PT, R2, UR29, PT ;  /* 0x0000001d02007c0c */ /* 0x000fe2000bf06270 */
[----:B0-----:R-:W-:-:S03]  /*41e10*/  VIADD R8, R8, UR50 ;  /* 0x0000003208087c36 */ /* 0x001fc60008000000 */
[----:B------:R-:W-:Y:S01]  /*41e20*/  ISETP.LT.AND P1, PT, R6, UR52, !P0 ;  /* 0x0000003406007c0c */ /* 0x000fe2000c721270 */
[----:B------:R-:W-:Y:S01]  /*41e30*/  ULDC UR50, c[0x0][0x228] ;  /* 0x00008a0000327ab9 */ /* 0x000fe20000000800 */
[----:B------:R-:W-:Y:S01]  /*41e40*/  LOP3.LUT R51, R51, 0xfeffffff, RZ, 0xc0, !PT ;  /* 0xfeffffff33337812 */ /* 0x000fe200078ec0ff */
[----:B------:R-:W-:Y:S01]  /*41e50*/  VIADD R2, R4, 0xe6 ;  /* 0x000000e604027836 */ /* 0x000fe20000000000 */
[----:B------:R0:W-:Y:S01]  /*41e60*/  STL [R1+0x5cc], R8 ;  /* 0x0005cc0801007387 */ /* 0x0001e20000100800 */
[----:B------:R-:W-:Y:S01]  /*41e70*/  ISETP.LT.AND P0, PT, R5, UR50, !P0 ;  /* 0x0000003205007c0c */ /* 0x000fe2000c701270 */
[----:B------:R-:W-:Y:S01]  /*41e80*/  ULDC UR29, c[0x0][0x228] ;  /* 0x00008a00001d7ab9 */ /* 0x000fe20000000800 */
[----:B0-----:R-:W-:Y:S01]  /*41e90*/  VIADD R8, R8, UR46 ;  /* 0x0000002e08087c36 */ /* 0x001fe20008000000 */
[----:B------:R-:W-:-:S04]  /*41ea0*/  ULDC UR46, c[0x0][0x248] ;  /* 0x00009200002e7ab9 */ /* 0x000fc80000000800 */
[----:B------:R0:W-:Y:S01]  /*41eb0*/  STL [R1+0x5d0], R8 ;  /* 0x0005d00801007387 */ /* 0x0001e20000100800 */
[----:B------:R-:W-:Y:S01]  /*41ec0*/  @P1 LOP3.LUT R51, R51, 0x1000000, RZ, 0xfc, !PT ;  /* 0x0100000033331812 */ /* 0x000fe200078efcff */
[----:B0-----:R-:W-:-:S03]  /*41ed0*/  VIADD R8, R8, UR46 ;  /* 0x0000002e08087c36 */ /* 0x001fc60008000000 */
[----:B------:R-:W-:Y:S01]  /*41ee0*/  LOP3.LUT R51, R51, 0xff7fffff, RZ, 0xc0, !PT ;  /* 0xff7fffff33337812 */ /* 0x000fe200078ec0ff */
[----:B------:R-:W-:Y:S01]  /*41ef0*/  ULDC UR46, c[0x0][0x228] ;  /* 0x00008a00002e7ab9 */ /* 0x000fe20000000800 */
[----:B------:R0:W-:Y:S02]  /*41f00*/  STL [R1+0x5d4], R8 ;  /* 0x0005d40801007387 */ /* 0x0001e40000100800 */
[----:B------:R-:W-:Y:S02]  /*41f10*/  @P0 LOP3.LUT R51, R51, 0x800000, RZ, 0xfc, !PT ;  /* 0x0080000033330812 */ /* 0x000fe400078efcff */
[----:B------:R-:W-:Y:S01]  /*41f20*/  ISETP.GE.AND P0, PT, R2, UR15, PT ;  /* 0x0000000f02007c0c */ /* 0x000fe2000bf06270 */
[----:B0-----:R-:W-:Y:S01]  /*41f30*/  VIADD R8, R8, UR10 ;  /* 0x0000000a08087c36 */ /* 0x001fe20008000000 */
[----:B------:R-:W-:Y:S01]  /*41f40*/  ULDC UR10, c[0x0][0x248] ;  /* 0x00009200000a7ab9 */ /* 0x000fe20000000800 */
[----:B------:R-:W-:Y:S01]  /*41f50*/  LOP3.LUT R51, R51, 0xffbfffff, RZ, 0xc0, !PT ;  /* 0xffbfffff33337812 */ /* 0x000fe200078ec0ff */
[----:B------:R-:W-:Y:S01]  /*41f60*/  VIADD R2, R4, 0xe4 ;  /* 0x000000e404027836 */ /* 0x000fe20000000000 */
[----:B------:R-:W-:Y:S01]  /*41f70*/  ULDC UR15, c[0x0][0x248] ;  /* 0x00009200000f7ab9 */ /* 0x000fe20000000800 */
[----:B------:R0:W-:Y:S01]  /*41f80*/  STL [R1+0x5d8], R8 ;  /* 0x0005d80801007387 */ /* 0x0001e20000100800 */
[----:B------:R-:W-:Y:S01]  /*41f90*/  ISETP.LT.AND P1, PT, R6, UR47, !P0 ;  /* 0x0000002f06007c0c */ /* 0x000fe2000c721270 */
[----:B------:R-:W-:Y:S01]  /*41fa0*/  ULDC UR47, c[0x0][0x228] ;  /* 0x00008a00002f7ab9 */ /* 0x000fe20000000800 */
[----:B0-----:R-:W-:Y:S01]  /*41fb0*/  VIADD R8, R8, UR10 ;  /* 0x0000000a08087c36 */ /* 0x001fe20008000000 */
[----:B------:R-:W-:Y:S01]  /*41fc0*/  ISETP.LT.AND P0, PT, R5, UR48, !P0 ;  /* 0x0000003005007c0c */ /* 0x000fe2000c701270 */
[----:B------:R-:W-:Y:S01]  /*41fd0*/  ULDC UR10, c[0x0][0x228] ;  /* 0x00008a00000a7ab9 */ /* 0x000fe20000000800 */
[----:B------:R-:W-:-:S02]  /*41fe0*/  ULDC UR48, c[0x0][0x228] ;  /* 0x00008a0000307ab9 */ /* 0x000fc40000000800 */
[----:B------:R0:W-:Y:S02]  /*41ff0*/  STL [R1+0x5dc], R8 ;  /* 0x0005dc0801007387 */ /* 0x0001e40000100800 */
        /* <DEDUP_REMOVED lines=8> */
[----:B------:R-:W-:Y:S01]  /*42080*/  @P0 LOP3.LUT R51, R51, 0x200000, RZ, 0xfc, !PT ;  /* 0x0020000033330812 */ /* 0x000fe200078efcff */
[----:B0-----:R-:W-:Y:S01]  /*42090*/  VIADD R8, R8, UR7 ;  /* 0x0000000708087c36 */ /* 0x001fe20008000000 */
[----:B------:R-:W-:Y:S01]  /*420a0*/  ISETP.GE.AND P0, PT, R2, UR45, PT ;  /* 0x0000002d02007c0c */ /* 0x000fe2000bf06270 */
[----:B------:R-:W-:-:S03]  /*420b0*/  ULDC UR7, c[0x0][0x228] ;  /* 0x00008a0000077ab9 */ /* 0x000fc60000000800 */
[----:B------:R0:W-:Y:S01]  /*420c0*/  STL [R1+0x5e8], R8 ;  /* 0x0005e80801007387 */ /* 0x0001e20000100800 */
[----:B------:R-:W-:Y:S02]  /*420d0*/  ISETP.LT.AND P1, PT, R6, UR51, !P0 ;  /* 0x0000003306007c0c */ /* 0x000fe4000c721270 */
[----:B------:R-:W-:Y:S01]  /*420e0*/  LOP3.LUT R51, R51, 0xffefffff, RZ, 0xc0, !PT ;  /* 0xffefffff33337812 */ /* 0x000fe200078ec0ff */
[----:B------:R-:W-:Y:S01]  /*420f0*/  VIADD R2, R4, 0xe2 ;  /* 0x000000e204027836 */ /* 0x000fe20000000000 */
[----:B------:R-:W-:Y:S01]  /*42100*/  ULDC.64 UR44, c[0x0][0x228] ;  /* 0x00008a00002c7ab9 */ /* 0x000fe20000000a00 */
[----:B0-----:R-:W-:Y:S01]  /*42110*/  VIADD R8, R8, UR14 ;  /* 0x0000000e08087c36 */ /* 0x001fe20008000000 */
[----:B------:R-:W-:Y:S01]  /*42120*/  ULDC UR14, c[0x0][0x248] ;  /* 0x00009200000e7ab9 */ /* 0x000fe20000000800 */
[----:B------:R-:W-:-:S03]  /*42130*/  ULDC.64 UR50, c[0x0][0x228] ;  /* 0x00008a0000327ab9 */ /* 0x000fc60000000a00 */
[----:B------:R0:W-:Y:S01]  /*42140*/  STL [R1+0x5ec], R8 ;  /* 0x0005ec0801007387 */ /* 0x0001e20000100800 */
[----:B------:R-:W-:Y:S01]  /*42150*/  ISETP.LT.AND P0, PT, R5, UR47, !P0 ;  /* 0x0000002f05007c0c */ /* 0x000fe2000c701270 */
[----:B------:R-:W-:Y:S01]  /*42160*/  ULDC UR47, c[0x0][0x228] ;  /* 0x00008a00002f7ab9 */ /* 0x000fe20000000800 */
[----:B0-----:R-:W-:Y:S01]  /*42170*/  VIADD R8, R8, UR14 ;  /* 0x0000000e08087c36 */ /* 0x001fe20008000000 */
[----:B------:R-:W-:Y:S01]  /*42180*/  @P1 LOP3.LUT R51, R51, 0x100000, RZ, 0xfc, !PT ;  /* 0x0010000033331812 */ /* 0x000fe200078efcff */
[----:B------:R-:W-:-:S03]  /*42190*/  ULDC UR14, c[0x0][0x228] ;  /* 0x00008a00000e7ab9 */ /* 0x000fc60000000800 */
[----:B------:R0:W-:Y:S02]  /*421a0*/  STL [R1+0x800], R8 ;  /* 0x0008000801007387 */ /* 0x0001e40000100800 */
[----:B0-----:R-:W-:Y:S01]  /*421b0*/  VIADD R8, R8, UR28 ;  /* 0x0000001c08087c36 */ /* 0x001fe20008000000 */
[----:B------:R-:W-:-:S04]  /*421c0*/  ULDC UR28, c[0x0][0x248] ;  /* 0x00009200001c7ab9 */ /* 0x000fc80000000800 */
[----:B------:R0:W-:Y:S01]  /*421d0*/  STL [R1+0x804], R8 ;  /* 0x0008040801007387 */ /* 0x0001e20000100800 */
[----:B------:R-:W-:Y:S01]  /*421e0*/  LOP3.LUT R51, R51, 0xfff7ffff, RZ, 0xc0, !PT ;  /* 0xfff7ffff33337812 */ /* 0x000fe200078ec0ff */
[----:B0-----:R-:W-:-:S03]  /*421f0*/  VIADD R8, R8, UR28 ;  /* 0x0000001c08087c36 */ /* 0x001fc60008000000 */
[----:B------:R-:W-:Y:S01]  /*42200*/  @P0 LOP3.LUT R51, R51, 0x80000, RZ, 0xfc, !PT ;  /* 0x0008000033330812 */ /* 0x000fe200078efcff */
[----:B------:R-:W-:Y:S01]  /*42210*/  ULDC UR28, c[0x0][0x228] ;  /* 0x00008a00001c7ab9 */ /* 0x000fe20000000800 */
[----:B------:R0:W-:Y:S01]  /*42220*/  STL [R1+0x808], R8 ;  /* 0x0008080801007387 */ /* 0x0001e20000100800 */
[----:B------:R-:W-:Y:S01]  /*42230*/  ISETP.GE.AND P0, PT, R2, UR35, PT ;  /* 0x0000002302007c0c */ /* 0x000fe2000bf06270 */
[----:B0-----:R-:W-:-:S03]  /*42240*/  VIADD R8, R8, UR36 ;  /* 0x0000002408087c36 */ /* 0x001fc60008000000 */
[----:B------:R-:W-:Y:S01]  /*42250*/  ISETP.LT.AND P1, PT, R6, UR47, !P0 ;  /* 0x0000002f06007c0c */ /* 0x000fe2000c721270 */
[----:B------:R-:W-:Y:S01]  /*42260*/  ULDC UR36, c[0x0][0x248] ;  /* 0x0000920000247ab9 */ /* 0x000fe20000000800 */
[----:B------:R-:W-:Y:S01]  /*42270*/  LOP3.LUT R51, R51, 0xfffbffff, RZ, 0xc0, !PT ;  /* 0xfffbffff33337812 */ /* 0x000fe200078ec0ff */
[----:B------:R-:W-:Y:S01]  /*42280*/  VIADD R2, R4, 0xe0 ;  /* 0x000000e004027836 */ /* 0x000fe20000000000 */
[----:B------:R0:W-:Y:S01]  /*42290*/  STL [R1+0x80c], R8 ;  /* 0x00080c0801007387 */ /* 0x0001e20000100800 */
[----:B------:R-:W-:Y:S01]  /*422a0*/  ULDC UR35, c[0x0][0x228] ;  /* 0x00008a0000237ab9 */ /* 0x000fe20000000800 */
[----:B0-----:R-:W-:Y:S01]  /*422b0*/  VIADD R8, R8, UR22 ;  /* 0x0000001608087c36 */ /* 0x001fe20008000000 */
[----:B------:R-:W-:Y:S01]  /*422c0*/  ISETP.LT.AND P0, PT, R5, UR61, !P0 ;  /* 0x0000003d05007c0c */ /* 0x000fe2000c701270 */
[----:B------:R-:W-:-:S05]  /*422d0*/  ULDC UR22, c[0x0][0x228] ;  /* 0x00008a0000167ab9 */ /* 0x000fca0000000800 */
[----:B------:R-:W-:Y:S01]  /*422e0*/  @P1 LOP3.LUT R51, R51, 0x40000, RZ, 0xfc, !PT ;  /* 0x0004000033331812 */ /* 0x000fe200078efcff */
[----:B------:R-:W-:Y:S01]  /*422f0*/  ULDC UR61, c[0x0][0x228] ;  /* 0x00008a00003d7ab9 */ /* 0x000fe20000000800 */
[----:B------:R0:W-:Y:S02]  /*42300*/  STL [R1+0x810], R8 ;  /* 0x0008100801007387 */ /* 0x0001e40000100800 */
[----:B0-----:R-:W-:Y:S01]  /*42310*/  VIADD R8, R8, UR36 ;  /* 0x0000002408087c36 */ /* 0x001fe20008000000 */
[----:B------:R-:W-:Y:S01]  /*42320*/  LOP3.LUT R51, R51, 0xfffdffff, RZ, 0xc0, !PT ;  /* 0xfffdffff33337812 */ /* 0x000fe200078ec0ff */
[----:B------:R-:W-:-:S03]  /*42330*/  ULDC UR36, c[0x0][0x248] ;  /* 0x0000920000247ab9 */ /* 0x000fc60000000800 */
[----:B------:R0:W-:Y:S02]  /*42340*/  STL [R1+0x814], R8 ;  /* 0x0008140801007387 */ /* 0x0001e40000100800 */
        /* <DEDUP_REMOVED lines=14> */
[----:B------:R-:W-:-:S04]  /*42430*/  ULDC UR24, c[0x0][0x248] ;  /* 0x0000920000187ab9 */ /* 0x000fc80000000800 */
        /* <DEDUP_REMOVED lines=13> */
[----:B------:R-:W-:-:S04]  /*42510*/  ULDC UR24, c[0x0][0x248] ;  /* 0x0000920000187ab9 */ /* 0x000fc80000000800 */
[----:B------:R0:W-:Y:S01]  /*42520*/  STL [R1+0x830], R8 ;  /* 0x0008300801007387 */ /* 0x0001e20000100800 */
[----:B------:R-:W-:Y:S01]  /*42530*/  ISETP.GE.AND P0, PT, R2, UR57, PT ;  /* 0x0000003902007c0c */ /* 0x000fe2000bf06270 */
[----:B0-----:R-:W-:-:S03]  /*42540*/  VIADD R8, R8, UR24 ;  /* 0x0000001808087c36 */ /* 0x001fc60008000000 */
[----:B------:R-:W-:Y:S02]  /*42550*/  ISETP.LT.AND P1, PT, R6, UR5, !P0 ;  /* 0x0000000506007c0c */ /* 0x000fe4000c721270 */
[----:B------:R-:W-:Y:S01]  /*42560*/  LOP3.LUT R51, R51, 0xffffbfff, RZ, 0xc0, !PT ;  /* 0xffffbfff33337812 */ /* 0x000fe200078ec0ff */
[----:B------:R-:W-:Y:S01]  /*42570*/  VIADD R2, R4, 0xdc ;  /* 0x000000dc04027836 */ /* 0x000fe20000000000 */
[----:B------:R0:W-:Y:S01]  /*42580*/  STL [R1+0x834], R8 ;  /* 0x0008340801007387 */ /* 0x0001e20000100800 */
[----:B------:R-:W-:Y:S01]  /*42590*/  ISETP.LT.AND P0, PT, R5, UR7, !P0 ;  /* 0x0000000705007c0c */ /* 0x000fe2000c701270 */
[----:B------:R-:W-:Y:S01]  /*425a0*/  ULDC UR5, c[0x0][0x248] ;  /* 0x0000920000057ab9 */ /* 0x000fe20000000800 */
[----:B------:R-:W-:Y:S01]  /*425b0*/  ULDC UR57, c[0x0][0x228] ;  /* 0x00008a0000397ab9 */ /* 0x000fe20000000800 */
[----:B------:R-:W-:Y:S01]  /*425c0*/  ULDC UR7, c[0x0][0x248] ;  /* 0x0000920000077ab9 */ /* 0x000fe20000000800 */
        /* <DEDUP_REMOVED lines=9> */
[----:B0-----:R-:W-:Y:S01]  /*42660*/  VIADD R8, R8, UR34 ;  /* 0x0000002208087c36 */ /* 0x001fe20008000000 */
[----:B------:R-:W-:Y:S01]  /*42670*/  @P0 LOP3.LUT R51, R51, 0x2000, RZ, 0xfc, !PT ;  /* 0x0000200033330812 */ /* 0x000fe200078efcff */
[----:B------:R-:W-:-:S03]  /*42680*/  ULDC UR34, c[0x0][0x228] ;  /* 0x00008a0000227ab9 */ /* 0x000fc60000000800 */
[----:B------:R0:W-:Y:S01]  /*42690*/  STL [R1+0x840], R8 ;  /* 0x0008400801007387 */ /* 0x0001e20000100800 */
[----:B------:R-:W-:Y:S01]  /*426a0*/  ISETP.GE.AND P0, PT, R2, UR31, PT ;  /* 0x0000001f02007c0c */ /* 0x000fe2000bf06270 */
[----:B0-----:R-:W-:-:S03]  /*426b0*/  VIADD R8, R8, UR36 ;  /* 0x0000002408087c36 */ /* 0x001fc60008000000 */
[----:B------:R-:W-:Y:S02]  /*426c0*/  ISETP.LT.AND P1, PT, R6, UR20, !P0 ;  /* 0x0000001406007c0c */ /* 0x000fe4000c721270 */
[----:B------:R-:W-:Y:S01]  /*426d0*/  LOP3.LUT R51, R51, 0xfffffbff, RZ, 0xc0, !PT ;  /* 0xfffffbff33337812 */ /* 0x000fe200078ec0ff */
[----:B------:R-:W-:Y:S01]  /*426e0*/  VIADD R2, R4, 0xda ;  /* 0x000000da04027836 */ /* 0x000fe20000000000 */
[----:B------:R0:W-:Y:S01]  /*426f0*/  STL [R1+0x844], R8 ;  /* 0x0008440801007387 */ /* 0x0001e20000100800 */
[----:B------:R-:W-:Y:S01]  /*42700*/  ULDC UR36, c[0x0][0x228] ;  /* 0x00008a0000247ab9 */ /* 0x000fe20000000800 */
[----:B0-----:R-:W-:Y:S01]  /*42710*/  VIADD R8, R8, UR39 ;  /* 0x0000002708087c36 */ /* 0x001fe20008000000 */
[----:B------:R-:W-:-:S04]  /*42720*/  ULDC UR39, c[0x0][0x248] ;  /* 0x0000920000277ab9 */ /* 0x000fc80000000800 */
[----:B------:R0:W-:Y:S01]  /*42730*/  STL [R1+0x848], R8 ;  /* 0x0008480801007387 */ /* 0x0001e20000100800 */
[----:B------:R-:W-:Y:S01]  /*42740*/  ISETP.LT.AND P0, PT, R5, UR26, !P0 ;  /* 0x0000001a05007c0c */ /* 0x000fe2000c701270 */
[----:B0-----:R-:W-:Y:S01]  /*42750*/  VIADD R8, R8, UR39 ;  /* 0x0000002708087c36 */ /* 0x001fe20008000000 */
[----:B------:R-:W-:Y:S01]  /*42760*/  @P1 LOP3.LUT R51, R51, 0x400, RZ, 0xfc, !PT ;  /* 0x0000040033331812 */ /* 0x000fe200078efcff */
[----:B------:R-:W-:-:S03]  /*42770*/  ULDC UR39, c[0x0][0x228] ;  /* 0x00008a0000277ab9 */ /* 0x000fc60000000800 */
[----:B------:R0:W-:Y:S01]  /*42780*/  STL [R1+0x84c], R8 ;  /* 0x00084c0801007387 */ /* 0x0001e20000100800 */
[----:B------:R-:W-:Y:S01]  /*42790*/  LOP3.LUT R51, R51, 0xfffffdff, RZ, 0xc0, !PT ;  /* 0xfffffdff33337812 */ /* 0x000fe200078ec0ff */
[----:B0-----:R-:W-:-:S05]  /*427a0*/  VIADD R8, R8, UR41 ;  /* 0x0000002908087c36 */ /* 0x001fca0008000000 */
[----:B------:R-:W-:Y:S01]  /*427b0*/  @P0 LOP3.LUT R51, R51, 0x200, RZ, 0xfc, !PT ;  /* 0x0000020033330812 */ /* 0x000fe200078efcff */
[----:B------:R-:W-:Y:S01]  /*427c0*/  ULDC UR41, c[0x0][0x228] ;  /* 0x00008a0000297ab9 */ /* 0x000fe20000000800 */
[----:B------:R0:W-:Y:S01]  /*427d0*/  STL [R1+0x850], R8 ;  /* 0x0008500801007387 */ /* 0x0001e20000100800 */
[----:B------:R-:W-:Y:S01]  /*427e0*/  ISETP.GE.AND P0, PT, R2, UR11, PT ;  /* 0x0000000b02007c0c */ /* 0x000fe2000bf06270 */
[----:B0-----:R-:W-:Y:S01]  /*427f0*/  VIADD R8, R8, UR15 ;  /* 0x0000000f08087c36 */ /* 0x001fe20008000000 */
[----:B------:R-:W-:-:S04]  /*42800*/  ULDC UR15, c[0x0][0x248] ;  /* 0x00009200000f7ab9 */ /* 0x000fc80000000800 */
[----:B------:R0:W-:Y:S01]  /*42810*/  STL [R1+0x854], R8 ;  /* 0x0008540801007387 */ /* 0x0001e20000100800 */
[----:B------:R-:W-:Y:S01]  /*42820*/  ISETP.LT.AND P1, PT, R6, UR14, !P0 ;  /* 0x0000000e06007c0c */ /* 0x000fe2000c721270 */
[----:B0-----:R-:W-:Y:S01]  /*42830*/  VIADD R8, R8, UR15 ;  /* 0x0000000f08087c36 */ /* 0x001fe20008000000 */
[----:B------:R-:W-:-:S04]  /*42840*/  ULDC UR15, c[0x0][0x248] ;  /* 0x00009200000f7ab9 */ /* 0x000fc80000000800 */
[----:B------:R0:W-:Y:S01]  /*42850*/  STL [R1+0x858], R8 ;  /* 0x0008580801007387 */ /* 0x0001e20000100800 */
[----:B------:R-:W-:Y:S01]  /*42860*/  ISETP.LT.AND P0, PT, R5, UR25, !P0 ;  /* 0x0000001905007c0c */ /* 0x000fe2000c701270 */
[----:B0-----:R-:W-:Y:S01]  /*42870*/  VIADD R8, R8, UR15 ;  /* 0x0000000f08087c36 */ /* 0x001fe20008000000 */
[----:B------:R-:W-:Y:S01]  /*42880*/  ULDC UR15, c[0x0][0x248] ;  /* 0x00009200000f7ab9 */ /* 0x000fe20000000800 */
[----:B------:R-:W-:-:S03]  /*42890*/  LOP3.LUT R51, R51, 0xffffffbf, RZ, 0xc0, !PT ;  /* 0xffffffbf33337812 */ /* 0x000fc600078ec0ff */
[----:B------:R0:W-:Y:S01]  /*428a0*/  STL [R1+0x85c], R8 ;  /* 0x00085c0801007387 */ /* 0x0001e20000100800 */
[----:B------:R-:W-:Y:S01]  /*428b0*/  @P1 LOP3.LUT R51, R51, 0x40, RZ, 0xfc, !PT ;  /* 0x0000004033331812 */ /* 0x000fe200078efcff */
[----:B0-----:R-:W-:Y:S01]  /*428c0*/  VIADD R8, R8, UR15 ;  /* 0x0000000f08087c36 */ /* 0x001fe20008000000 */
[----:B------:R-:W-:-:S04]  /*428d0*/  ULDC UR15, c[0x0][0x248] ;  /* 0x00009200000f7ab9 */ /* 0x000fc80000000800 */
[----:B------:R0:W-:Y:S01]  /*428e0*/  STL [R1+0x860], R8 ;  /* 0x0008600801007387 */ /* 0x0001e20000100800 */
[----:B------:R-:W-:Y:S01]  /*428f0*/  LOP3.LUT R51, R51, 0xffffffdf, RZ, 0xc0, !PT ;  /* 0xffffffdf33337812 */ /* 0x000fe200078ec0ff */
[----:B------:R-:W-:Y:S02]  /*42900*/  VIADD R2, R4, 0xd8 ;  /* 0x000000d804027836 */ /* 0x000fe40000000000 */
[----:B0-----:R-:W-:Y:S01]  /*42910*/  VIADD R8, R8, UR15 ;  /* 0x0000000f08087c36 */ /* 0x001fe20008000000 */
[----:B------:R-:W-:Y:S01]  /*42920*/  ULDC UR15, c[0x0][0x248] ;  /* 0x00009200000f7ab9 */ /* 0x000fe20000000800 */
[----:B------:R-:W-:-:S03]  /*42930*/  @P0 LOP3.LUT R51, R51, 0x20, RZ, 0xfc, !PT ;  /* 0x0000002033330812 */ /* 0x000fc600078efcff */
[----:B------:R0:W-:Y:S01]  /*42940*/  STL [R1+0x864], R8 ;  /* 0x0008640801007387 */ /* 0x0001e20000100800 */
[----:B------:R-:W-:Y:S01]  /*42950*/  ISETP.GE.AND P0, PT, R2, UR13, PT ;  /* 0x0000000d02007c0c */ /* 0x000fe2000bf06270 */
[----:B0-----:R-:W-:-:S03]  /*42960*/  VIADD R8, R8, UR15 ;  /* 0x0000000f08087c36 */ /* 0x001fc60008000000 */
[----:B------:R-:W-:Y:S02]  /*42970*/  ISETP.LT.AND P1, PT, R6, UR30, !P0 ;  /* 0x0000001e06007c0c */ /* 0x000fe4000c721270 */
[----:B------:R-:W-:Y:S01]  /*42980*/  LOP3.LUT R51, R51, 0xfffffffb, RZ, 0xc0, !PT ;  /* 0xfffffffb33337812 */ /* 0x000fe200078ec0ff */
[----:B------:R-:W-:Y:S01]  /*42990*/  VIADD R2, R4, 0xd7 ;  /* 0x000000d704027836 */ /* 0x000fe20000000000 */
[----:B------:R0:W-:Y:S01]  /*429a0*/  STL [R1+0x868], R8 ;  /* 0x0008680801007387 */ /* 0x0001e20000100800 */
[----:B------:R-:W-:Y:S01]  /*429b0*/  ULDC.64 UR14, c[0x0][0x228] ;  /* 0x00008a00000e7ab9 */ /* 0x000fe20000000a00 */
[----:B------:R-:W-:Y:S01]  /*429c0*/  ULDC.64 UR30, c[0x0][0x228] ;  /* 0x00008a00001e7ab9 */ /* 0x000fe20000000a00 */
[----:B0-----:R-:W-:Y:S01]  /*429d0*/  VIADD R8, R8, UR10 ;  /* 0x0000000a08087c36 */ /* 0x001fe20008000000 */
[----:B------:R-:W-:-:S04]  /*429e0*/  ULDC UR10, c[0x0][0x248] ;  /* 0x00009200000a7ab9 */ /* 0x000fc80000000800 */
[----:B------:R0:W-:Y:S01]  /*429f0*/  STL [R1+0x86c], R8 ;  /* 0x00086c0801007387 */ /* 0x0001e20000100800 */
[----:B------:R-:W-:Y:S01]  /*42a00*/  @P1 LOP3.LUT R51, R51, 0x4, RZ, 0xfc, !PT ;  /* 0x0000000433331812 */ /* 0x000fe200078efcff */
[----:B0-----:R-:W-:Y:S01]  /*42a10*/  VIADD R8, R8, UR10 ;  /* 0x0000000a08087c36 */ /* 0x001fe20008000000 */
[----:B------:R-:W-:Y:S02]  /*42a20*/  ULDC.64 UR10, c[0x0][0x228] ;  /* 0x00008a00000a7ab9 */ /* 0x000fe40000000a00 */
[----:B------:R-:W-:Y:S02]  /*42a30*/  ISETP.LT.AND P0, PT, R5, UR10, !P0 ;  /* 0x0000000a05007c0c */ /* 0x000fe4000c701270 */
[----:B------:R-:W-:-:S11]  /*42a40*/  LOP3.LUT R51, R51, 0xfffffffd, RZ, 0xc0, !PT ;  /* 0xfffffffd33337812 */ /* 0x000fd600078ec0ff */
[----:B------:R-:W-:Y:S02]  /*42a50*/  @P0 LOP3.LUT R51, R51, 0x2, RZ, 0xfc, !PT ;  /* 0x0000000233330812 */ /* 0x000fe400078efcff */
[----:B------:R-:W-:Y:S01]  /*42a60*/  ISETP.GE.AND P0, PT, R2, UR55, PT ;  /* 0x0000003702007c0c */ /* 0x000fe2000bf06270 */
[----:B------:R-:W-:Y:S01]  /*42a70*/  VIADD R2, R4, 0xd6 ;  /* 0x000000d604027836 */ /* 0x000fe20000000000 */
[----:B------:R-:W-:Y:S01]  /*42a80*/  LOP3.LUT R51, R51, 0xfffffffe, RZ, 0xc0, !PT ;  /* 0xfffffffe33337812 */ /* 0x000fe200078ec0ff */
[----:B------:R0:W-:Y:S01]  /*42a90*/  STL [R1+0x870], R8 ;  /* 0x0008700801007387 */ /* 0x0001e20000100800 */
[----:B------:R-:W-:Y:S01]  /*42aa0*/  ISETP.LT.AND P1, PT, R6, UR28, !P0 ;  /* 0x0000001c06007c0c */ /* 0x000fe2000c721270 */
[----:B------:R-:W-:Y:S01]  /*42ab0*/  ULDC UR55, c[0x0][0x228] ;  /* 0x00008a0000377ab9 */ /* 0x000fe20000000800 */
[----:B------:R-:W-:-:S13]  /*42ac0*/  ISETP.LT.AND P0, PT, R5, UR14, !P0 ;  /* 0x0000000e05007c0c */ /* 0x000fda000c701270 */
[----:B------:R-:W-:Y:S02]  /*42ad0*/  @P0 LOP3.LUT R52, R52, 0x80000000, RZ, 0xfc, !PT ;  /* 0x8000000034340812 */ /* 0x000fe400078efcff */
[----:B------:R-:W-:Y:S02]  /*42ae0*/  ISETP.GE.AND P0, PT, R2, UR53, PT ;  /* 0x0000003502007c0c */ /* 0x000fe4000bf06270 */
[----:B------:R-:W-:Y:S02]  /*42af0*/  @P1 LOP3.LUT R51, R51, 0x1, RZ, 0xfc, !PT ;  /* 0x0000000133331812 */ /* 0x000fe400078efcff */
[----:B------:R-:W-:Y:S01]  /*42b00*/  LOP3.LUT R52, R52, 0xbfffffff, RZ, 0xc0, !PT ;  /* 0xbfffffff34347812 */ /* 0x000fe200078ec0ff */
[----:B------:R-:W-:Y:S01]  /*42b10*/  VIADD R2, R4, 0xd5 ;  /* 0x000000d504027836 */ /* 0x000fe20000000000 */
[----:B------:R-:W-:Y:S01]  /*42b20*/  ISETP.LT.AND P1, PT, R6, UR21, !P0 ;  /* 0x0000001506007c0c */ /* 0x000fe2000c721270 */
[----:B------:R-:W-:Y:S01]  /*42b30*/  ULDC.64 UR20, c[0x0][0x228] ;  /* 0x00008a0000147ab9 */ /* 0x000fe20000000a00 */
[----:B------:R-:W-:Y:S01]  /*42b40*/  ISETP.LT.AND P0, PT, R5, UR30, !P0 ;  /* 0x0000001e05007c0c */ /* 0x000fe2000c701270 */
[----:B0-----:R-:W-:Y:S01]  /*42b50*/  VIADD R8, R8, UR5 ;  /* 0x0000000508087c36 */ /* 0x001fe20008000000 */
[----:B------:R-:W-:Y:S01]  /*42b60*/  ULDC UR5, c[0x0][0x248] ;  /* 0x0000920000057ab9 */ /* 0x000fe20000000800 */
[----:B------:R-:W-:-:S08]  /*42b70*/  ULDC.64 UR52, c[0x0][0x228] ;  /* 0x00008a0000347ab9 */ /* 0x000fd00000000a00 */
        /* <DEDUP_REMOVED lines=9> */
[----:B------:R-:W-:-:S10]  /*42c10*/  ULDC UR49, c[0x0][0x228] ;  /* 0x00008a0000317ab9 */ /* 0x000fd40000000800 */
[----:B------:R-:W-:-:S04]  /*42c20*/  @P1 LOP3.LUT R52, R52, 0x10000000, RZ, 0xfc, !PT ;  /* 0x1000000034341812 */ /* 0x000fc800078efcff */
[----:B------:R-:W-:-:S04]  /*42c30*/  LOP3.LUT R52, R52, 0xf7ffffff, RZ, 0xc0, !PT ;  /* 0xf7ffffff34347812 */ /* 0x000fc800078ec0ff */
[----:B------:R-:W-:Y:S02]  /*42c40*/  @P0 LOP3.LUT R52, R52, 0x8000000, RZ, 0xfc, !PT ;  /* 0x0800000034340812 */ /* 0x000fe400078efcff */
[----:B------:R-:W-:Y:S02]  /*42c50*/  ISETP.GE.AND P0, PT, R2, UR43, PT ;  /* 0x0000002b02007c0c */ /* 0x000fe4000bf06270 */
[----:B------:R-:W-:Y:S01]  /*42c60*/  LOP3.LUT R52, R52, 0xfbffffff, RZ, 0xc0, !PT ;  /* 0xfbffffff34347812 */ /* 0x000fe200078ec0ff */
[----:B------:R-:W-:Y:S01]  /*42c70*/  VIADD R2, R4, 0xd3 ;  /* 0x000000d304027836 */ /* 0x000fe20000000000 */
[----:B------:R-:W-:Y:S01]  /*42c80*/  ISETP.LT.AND P1, PT, R6, UR46, !P0 ;  /* 0x0000002e06007c0c */ /* 0x000fe2000c721270 */
[----:B------:R-:W-:Y:S01]  /*42c90*/  ULDC.64 UR46, c[0x0][0x228] ;  /* 0x00008a00002e7ab9 */ /* 0x000fe20000000a00 */
[----:B------:R-:W-:Y:S01]  /*42ca0*/  ISETP.LT.AND P0, PT, R5, UR44, !P0 ;  /* 0x0000002c05007c0c */ /* 0x000fe2000c701270 */
[----:B0-----:R-:W-:Y:S01]  /*42cb0*/  VIADD R8, R8, UR5 ;  /* 0x0000000508087c36 */ /* 0x001fe20008000000 */
[----:B------:R-:W-:Y:S01]  /*42cc0*/  ULDC UR5, c[0x0][0x248] ;  /* 0x0000920000057ab9 */ /* 0x000fe20000000800 */
[----:B------:R-:W-:-:S08]  /*42cd0*/  ULDC UR43, c[0x0][0x228] ;  /* 0x00008a00002b7ab9 */ /* 0x000fd00000000800 */
[----:B------:R-:W-:-:S04]  /*42ce0*/  @P1 LOP3.LUT R52, R52, 0x4000000, RZ, 0xfc, !PT ;  /* 0x0400000034341812 */ /* 0x000fc800078efcff */
[----:B------:R-:W-:-:S04]  /*42cf0*/  LOP3.LUT R52, R52, 0xfdffffff, RZ, 0xc0, !PT ;  /* 0xfdffffff34347812 */ /* 0x000fc800078ec0ff */
[----:B------:R-:W-:Y:S02]  /*42d00*/  @P0 LOP3.LUT R52, R52, 0x2000000, RZ, 0xfc, !PT ;  /* 0x0200000034340812 */ /* 0x000fe400078efcff */
[----:B------:R-:W-:-:S04]  /*42d10*/  ISETP.GE.AND P0, PT, R2, UR37, PT ;  /* 0x0000002502007c0c */ /* 0x000fc8000bf06270 */
[----:B------:R-:W-:Y:S02]  /*42d20*/  ISETP.LT.AND P1, PT, R6, UR22, !P0 ;  /* 0x0000001606007c0c */ /* 0x000fe4000c721270 */
[----:B------:R-:W-:Y:S02]  /*42d30*/  ISETP.LT.AND P0, PT, R5, UR46, !P0 ;  /* 0x0000002e05007c0c */ /* 0x000fe4000c701270 */
[----:B------:R-:W-:Y:S01]  /*42d40*/  LOP3.LUT R52, R52, 0xfeffffff, RZ, 0xc0, !PT ;  /* 0xfeffffff34347812 */ /* 0x000fe200078ec0ff */
[----:B------:R-:W-:Y:S01]  /*42d50*/  VIADD R2, R4, 0xd2 ;  /* 0x000000d204027836 */ /* 0x000fe20000000000 */
[----:B------:R0:W-:Y:S01]  /*42d60*/  STL [R1+0x878], R8 ;  /* 0x0008780801007387 */ /* 0x0001e20000100800 */
[----:B------:R-:W-:-:S06]  /*42d70*/  ULDC UR46, c[0x0][0x228] ;  /* 0x00008a00002e7ab9 */ /* 0x000fcc0000000800 */
[----:B------:R-:W-:-:S04]  /*42d80*/  @P1 LOP3.LUT R52, R52, 0x1000000, RZ, 0xfc, !PT ;  /* 0x0100000034341812 */ /* 0x000fc800078efcff */
[----:B------:R-:W-:-:S04]  /*42d90*/  LOP3.LUT R52, R52, 0xff7fffff, RZ, 0xc0, !PT ;  /* 0xff7fffff34347812 */ /* 0x000fc800078ec0ff */
[----:B------:R-:W-:Y:S02]  /*42da0*/  @P0 LOP3.LUT R52, R52, 0x800000, RZ, 0xfc, !PT ;  /* 0x0080000034340812 */ /* 0x000fe400078efcff */
[----:B------:R-:W-:-:S04]  /*42db0*/  ISETP.GE.AND P0, PT, R2, UR33, PT ;  /* 0x0000002102007c0c */ /* 0x000fc8000bf06270 */
[----:B------:R-:W-:Y:S02]  /*42dc0*/  ISETP.LT.AND P1, PT, R6, UR58, !P0 ;  /* 0x0000003a06007c0c */ /* 0x000fe4000c721270 */
[----:B------:R-:W-:Y:S01]  /*42dd0*/  LOP3.LUT R52, R52, 0xffbfffff, RZ, 0xc0, !PT ;  /* 0xffbfffff34347812 */ /* 0x000fe200078ec0ff */
[----:B------:R-:W-:Y:S01]  /*42de0*/  VIADD R2, R4, 0xd1 ;  /* 0x000000d104027836 */ /* 0x000fe20000000000 */
[----:B------:R-:W-:Y:S01]  /*42df0*/  ISETP.LT.AND P0, PT, R5, UR50, !P0 ;  /* 0x0000003205007c0c */ /* 0x000fe2000c701270 */
[----:B0-----:R-:W-:Y:S01]  /*42e00*/  VIADD R8, R8, UR5 ;  /* 0x0000000508087c36 */ /* 0x001fe20008000000 */
[----:B------:R-:W-:Y:S01]  /*42e10*/  ULDC UR5, c[0x0][0x248] ;  /* 0x0000920000057ab9 */ /* 0x000fe20000000800 */
[----:B------:R-:W-:Y:S01]  /*42e20*/  ULDC UR58, c[0x0][0x228] ;  /* 0x00008a00003a7ab9 */ /* 0x000fe20000000800 */
[----:B------:R-:W-:-:S05]  /*42e30*/  ULDC UR50, c[0x0][0x228] ;  /* 0x00008a0000327ab9 */ /* 0x000fca0000000800 */
[----:B------:R-:W-:-:S04]  /*42e40*/  @P1 LOP3.LUT R52, R52, 0x400000, RZ, 0xfc, !PT ;  /* 0x0040000034341812 */ /* 0x000fc800078efcff */
[----:B------:R-:W-:-:S04]  /*42e50*/  LOP3.LUT R52, R52, 0xffdfffff, RZ, 0xc0, !PT ;  /* 0xffdfffff34347812 */ /* 0x000fc800078ec0ff */
[----:B------:R-:W-:Y:S02]  /*42e60*/  @P0 LOP3.LUT R52, R52, 0x200000, RZ, 0xfc, !PT ;  /* 0x0020000034340812 */ /* 0x000fe400078efcff */
[----:B------:R-:W-:Y:S02]  /*42e70*/  ISETP.GE.AND P0, PT, R2, UR11, PT ;  /* 0x0000000b02007c0c */ /* 0x000fe4000bf06270 */
[----:B------:R-:W-:Y:S01]  /*42e80*/  LOP3.LUT R52, R52, 0xffefffff, RZ, 0xc0, !PT ;  /* 0xffefffff34347812 */ /* 0x000fe200078ec0ff */
[----:B------:R0:W-:Y:S01]  /*42e90*/  STL [R1+0x87c], R8 ;  /* 0x00087c0801007387 */ /* 0x0001e20000100800 */
[----:B------:R-:W-:Y:S01]  /*42ea0*/  ISETP.LT.AND P1, PT, R6, UR57, !P0 ;  /* 0x0000003906007c0c */ /* 0x000fe2000c721270 */
[----:B------:R-:W-:Y:S01]  /*42eb0*/  VIADD R2, R4, 0xd0 ;  /* 0x000000d004027836 */ /* 0x000fe20000000000 */
[----:B------:R-:W-:Y:S01]  /*42ec0*/  ISETP.LT.AND P0, PT, R5, UR52, !P0 ;  /* 0x0000003405007c0c */ /* 0x000fe2000c701270 */
[----:B------:R-:W-:Y:S01]  /*42ed0*/  ULDC UR57, c[0x0][0x228] ;  /* 0x00008a0000397ab9 */ /* 0x000fe20000000800 */
[----:B------:R-:W-:Y:S01]  /*42ee0*/  ULDC.64 UR10, c[0x0][0x228] ;  /* 0x00008a00000a7ab9 */ /* 0x000fe20000000a00 */
[----:B------:R-:W-:Y:S01]  /*42ef0*/  ULDC UR52, c[0x0][0x228] ;  /* 0x00008a0000347ab9 */ /* 0x000fe20000000800 */
[----:B0-----:R-:W-:Y:S01]  /*42f00*/  VIADD R8, R8, UR5 ;  /* 0x0000000508087c36 */ /* 0x001fe20008000000 */
[----:B------:R-:W-:-:S06]  /*42f10*/  ULDC UR5, c[0x0][0x248] ;  /* 0x0000920000057ab9 */ /* 0x000fcc0000000800 */
[----:B------:R-:W-:Y:S01]  /*42f20*/  @P1 LOP3.LUT R52, R52, 0x100000, RZ, 0xfc, !PT ;  /* 0x0010000034341812 */ /* 0x000fe200078efcff */
[----:B------:R0:W-:Y:S03]  /*42f30*/  STL [R1+0x880], R8 ;  /* 0x0008800801007387 */ /* 0x0001e60000100800 */
[----:B------:R-:W-:-:S04]  /*42f40*/  LOP3.LUT R52, R52, 0xfff7ffff, RZ, 0xc0, !PT ;  /* 0xfff7ffff34347812 */ /* 0x000fc800078ec0ff */
        /* <DEDUP_REMOVED lines=10> */
[----:B------:R-:W-:Y:S01]  /*42ff0*/  ISETP.LT.AND P0, PT, R5, UR10, !P0 ;  /* 0x0000000a05007c0c */ /* 0x000fe2000c701270 */
[----:B------:R-:W-:Y:S01]  /*43000*/  ULDC UR5, c[0x0][0x248] ;  /* 0x0000920000057ab9 */ /* 0x000fe20000000800 */
[----:B------:R-:W-:Y:S02]  /*43010*/  ULDC UR57, c[0x0][0x228] ;  /* 0x00008a0000397ab9 */ /* 0x000fe40000000800 */
[----:B------:R0:W-:Y:S03]  /*43020*/  STL [R1+0x888], R8 ;  /* 0x0008880801007387 */ /* 0x0001e60000100800 */
[----:B------:R-:W-:Y:S01]  /*43030*/  @P1 LOP3.LUT R52, R52, 0x40000, RZ, 0xfc, !PT ;  /* 0x0004000034341812 */ /* 0x000fe200078efcff */
[----:B0-----:R-:W-:Y:S01]  /*43040*/  VIADD R8, R8, UR7 ;  /* 0x0000000708087c36 */ /* 0x001fe20008000000 */
[----:B------:R-:W-:-:S04]  /*43050*/  ULDC UR7, c[0x0][0x248] ;  /* 0x0000920000077ab9 */ /* 0x000fc80000000800 */
[----:B------:R0:W-:Y:S01]  /*43060*/  STL [R1+0x88c], R8 ;  /* 0x00088c0801007387 */ /* 0x0001e20000100800 */
[----:B------:R-:W-:Y:S01]  /*43070*/  LOP3.LUT R52, R52, 0xfffdffff, RZ, 0xc0, !PT ;  /* 0xfffdffff34347812 */ /* 0x000fe200078ec0ff */
[----:B0-----:R-:W-:Y:S01]  /*43080*/  VIADD R8, R8, UR5 ;  /* 0x0000000508087c36 */ /* 0x001fe20008000000 */
[----:B------:R-:W-:-:S04]  /*43090*/  ULDC UR5, c[0x0][0x248] ;  /* 0x0000920000057ab9 */ /* 0x000fc80000000800 */
[----:B------:R0:W-:Y:S01]  /*430a0*/  STL [R1+0x890], R8 ;  /* 0x0008900801007387 */ /* 0x0001e20000100800 */
        /* <DEDUP_REMOVED lines=9> */
[----:B------:R-:W-:Y:S01]  /*43140*/  ULDC.64 UR30, c[0x0][0x228] ;  /* 0x00008a00001e7ab9 */ /* 0x000fe20000000a00 */
[----:B0-----:R-:W-:Y:S01]  /*43150*/  VIADD R8, R8, UR5 ;  /* 0x0000000508087c36 */ /* 0x001fe20008000000 */
[----:B------:R-:W-:-:S04]  /*43160*/  ULDC UR5, c[0x0][0x248] ;  /* 0x0000920000057ab9 */ /* 0x000fc80000000800 */
[----:B------:R0:W-:Y:S01]  /*43170*/  STL [R1+0x898], R8 ;  /* 0x0008980801007387 */ /* 0x0001e20000100800 */
[----:B------:R-:W-:Y:S01]  /*43180*/  ISETP.LT.AND P0, PT, R5, UR14, !P0 ;  /* 0x0000000e05007c0c */ /* 0x000fe2000c701270 */
        /* <DEDUP_REMOVED lines=14> */
[----:B------:R-:W-:Y:S01]  /*43270*/  ULDC.64 UR20, c[0x0][0x228] ;  /* 0x00008a0000147ab9 */ /* 0x000fe20000000a00 */
[----:B------:R0:W-:Y:S01]  /*43280*/  STL [R1+0x8a4], R8 ;  /* 0x0008a40801007387 */ /* 0x0001e20000100800 */
[----:B------:R-:W-:Y:S01]  /*43290*/  ISETP.LT.AND P1, PT, R6, UR57, !P0 ;  /* 0x0000003906007c0c */ /* 0x000fe2000c721270 */
[----:B------:R-:W-:Y:S01]  /*432a0*/  ULDC UR57, c[0x0][0x228] ;  /* 0x00008a0000397ab9 */ /* 0x000fe20000000800 */
        /* <DEDUP_REMOVED lines=24> */
[----:B------:R-:W-:Y:S01]  /*43430*/  ULDC.64 UR44, c[0x0][0x228] ;  /* 0x00008a00002c7ab9 */ /* 0x000fe20000000a00 */
[----:B------:R-:W-:Y:S01]  /*43440*/  ULDC UR57, c[0x0][0x228] ;  /* 0x00008a0000397ab9 */ /* 0x000fe20000000800 */
        /* <DEDUP_REMOVED lines=19> */
[----:B------:R-:W-:Y:S01]  /*43580*/  ULDC.64 UR16, c[0x0][0x228] ;  /* 0x00008a0000107ab9 */ /* 0x000fe20000000a00 */
        /* <DEDUP_REMOVED lines=47> */
[----:B------:R-:W-:Y:S01]  /*43880*/  ULDC UR53, c[0x0][0x228] ;  /* 0x00008a0000357ab9 */ /* 0x000fe20000000800 */
[----:B0-----:R-:W-:-:S06]  /*43890*/  VIADD R8, R8, UR5 ;  /* 0x0000000508087c36 */ /* 0x001fcc0008000000 */
[----:B------:R-:W-:Y:S01]  /*438a0*/  @P1 LOP3.LUT R52, R52, 0x40, RZ, 0xfc, !PT ;  /* 0x0000004034341812 */ /* 0x000fe200078efcff */
[----:B------:R-:W-:Y:S01]  /*438b0*/  ULDC UR5, c[0x0][0x248] ;  /* 0x0000920000057ab9 */ /* 0x000fe20000000800 */
[----:B------:R0:W-:Y:S02]  /*438c0*/  STL [R1+0x8f0], R8 ;  /* 0x0008f00801007387 */ /* 0x0001e40000100800 */
[----:B0-----:R-:W-:Y:S01]  /*438d0*/  VIADD R8, R8, UR6 ;  /* 0x0000000608087c36 */ /* 0x001fe20008000000 */
[----:B------:R-:W-:Y:S02]  /*438e0*/  ULDC.64 UR6, c[0x0][0x228] ;  /* 0x00008a0000067ab9 */ /* 0x000fe40000000a00 */
[----:B------:R-:W-:Y:S01]  /*438f0*/  ISETP.LT.AND P0, PT, R5, UR6, !P0 ;  /* 0x0000000605007c0c */ /* 0x000fe2000c701270 */
[----:B------:R-:W-:Y:S01]  /*43900*/  ULDC UR6, c[0x0][0x248] ;  /* 0x0000920000067ab9 */ /* 0x000fe20000000800 */
[----:B------:R-:W-:-:S11]  /*43910*/  LOP3.LUT R52, R52, 0xffffffdf, RZ, 0xc0, !PT ;  /* 0xffffffdf34347812 */ /* 0x000fd600078ec0ff */
[----:B------:R-:W-:Y:S02]  /*43920*/  @P0 LOP3.LUT R52, R52, 0x20, RZ, 0xfc, !PT ;  /* 0x0000002034340812 */ /* 0x000fe400078efcff */
[----:B------:R-:W-:Y:S02]  /*43930*/  ISETP.GE.AND P0, PT, R2, UR11, PT ;  /* 0x0000000b02007c0c */ /* 0x000fe4000bf06270 */
[----:B------:R-:W-:Y:S01]  /*43940*/  LOP3.LUT R52, R52, 0xffffffef, RZ, 0xc0, !PT ;  /* 0xffffffef34347812 */ /* 0x000fe200078ec0ff */
[----:B------:R-:W-:Y:S01]  /*43950*/  VIADD R2, R4, 0xc8 ;  /* 0x000000c804027836 */ /* 0x000fe20000000000 */
[----:B------:R-:W-:Y:S01]  /*43960*/  ISETP.LT.AND P1, PT, R6, UR32, !P0 ;  /* 0x0000002006007c0c */ /* 0x000fe2000c721270 */
[----:B------:R-:W-:Y:S01]  /*43970*/  ULDC.64 UR10, c[0x0][0x228] ;  /* 0x00008a00000a7ab9 */ /* 0x000fe20000000a00 */
[----:B------:R-:W-:Y:S01]  /*43980*/  ISETP.LT.AND P0, PT, R5, UR26, !P0 ;  /* 0x0000001a05007c0c */ /* 0x000fe2000c701270 */
[----:B------:R0:W-:Y:S01]  /*43990*/  STL [R1+0x8f4], R8 ;  /* 0x0008f40801007387 */ /* 0x0001e20000100800 */
[----:B------:R-:W-:-:S09]  /*439a0*/  ULDC.64 UR32, c[0x0][0x228] ;  /* 0x00008a0000207ab9 */ /* 0x000fd20000000a00 */
        /* <DEDUP_REMOVED lines=9> */
[----:B------:R-:W-:Y:S01]  /*43a40*/  ULDC.64 UR24, c[0x0][0x228] ;  /* 0x00008a0000187ab9 */ /* 0x000fe20000000a00 */
[----:B0-----:R-:W-:Y:S01]  /*43a50*/  VIADD R8, R8, UR5 ;  /* 0x0000000508087c36 */ /* 0x001fe20008000000 */
[----:B------:R-:W-:Y:S01]  /*43a60*/  ULDC UR5, c[0x0][0x248] ;  /* 0x0000920000057ab9 */ /* 0x000fe20000000800 */
[----:B------:R-:W-:-:S07]  /*43a70*/  ULDC UR10, c[0x0][0x248] ;  /* 0x00009200000a7ab9 */ /* 0x000fce0000000800 */
[----:B------:R-:W-:-:S04]  /*43a80*/  @P1 LOP3.LUT R52, R52, 0x4, RZ, 0xfc, !PT ;  /* 0x0000000434341812 */ /* 0x000fc800078efcff */
[----:B------:R-:W-:-:S04]  /*43a90*/  LOP3.LUT R52, R52, 0xfffffffd, RZ, 0xc0, !PT ;  /* 0xfffffffd34347812 */ /* 0x000fc800078ec0ff */
[----:B------:R-:W-:Y:S02]  /*43aa0*/  @P0 LOP3.LUT R52, R52, 0x2, RZ, 0xfc, !PT ;  /* 0x0000000234340812 */ /* 0x000fe400078efcff */
[----:B------:R-:W-:Y:S01]  /*43ab0*/  ISETP.GE.AND P0, PT, R2, UR31, PT ;  /* 0x0000001f02007c0c */ /* 0x000fe2000bf06270 */
[----:B------:R-:W-:Y:S01]  /*43ac0*/  VIADD R2, R4, 0xc6 ;  /* 0x000000c604027836 */ /* 0x000fe20000000000 */
[----:B------:R-:W-:Y:S01]  /*43ad0*/  LOP3.LUT R52, R52, 0xfffffffe, RZ, 0xc0, !PT ;  /* 0xfffffffe34347812 */ /* 0x000fe200078ec0ff */
[----:B------:R0:W-:Y:S01]  /*43ae0*/  STL [R1+0x8f8], R8 ;  /* 0x0008f80801007387 */ /* 0x0001e20000100800 */
[----:B------:R-:W-:Y:S01]  /*43af0*/  ISETP.LT.AND P1, PT, R6, UR18, !P0 ;  /* 0x0000001206007c0c */ /* 0x000fe2000c721270 */
[----:B------:R-:W-:Y:S01]  /*43b00*/  ULDC.64 UR30, c[0x0][0x228] ;  /* 0x00008a00001e7ab9 */ /* 0x000fe20000000a00 */
[----:B------:R-:W-:Y:S01]  /*43b10*/  ISETP.LT.AND P0, PT, R5, UR14, !P0 ;  /* 0x0000000e05007c0c */ /* 0x000fe2000c701270 */
[----:B------:R-:W-:-:S12]  /*43b20*/  ULDC UR14, c[0x0][0x248] ;  /* 0x00009200000e7ab9 */ /* 0x000fd80000000800 */
        /* <DEDUP_REMOVED lines=33> */
[----:B------:R-:W-:Y:S01]  /*43d40*/  ULDC.64 UR16, c[0x0][0x228] ;  /* 0x00008a0000107ab9 */ /* 0x000fe20000000a00 */
[----:B------:R-:W-:-:S08]  /*43d50*/  ULDC.64 UR18, c[0x0][0x228] ;  /* 0x00008a0000127ab9 */ /* 0x000fd00000000a00 */
[----:B------:R-:W-:Y:S01]  /*43d60*/  @P1 LOP3.LUT R53, R53, 0x4000000, RZ, 0xfc, !PT ;  /* 0x0400000035351812 */ /* 0x000fe200078efcff */
[----:B------:R0:W-:Y:S01]  /*43d70*/  STL [R1+0x900], R8 ;  /* 0x0009000801007387 */ /* 0x0001e20000100800 */
[----:B------:R-:W-:Y:S02]  /*43d80*/  ULDC UR12, c[0x0][0x248] ;  /* 0x00009200000c7ab9 */ /* 0x000fe40000000800 */
[----:B------:R-:W-:-:S04]  /*43d90*/  LOP3.LUT R53, R53, 0xfdffffff, RZ, 0xc0, !PT ;  /* 0xfdffffff35357812 */ /* 0x000fc800078ec0ff */
[----:B------:R-:W-:Y:S02]  /*43da0*/  @P0 LOP3.LUT R53, R53, 0x2000000, RZ, 0xfc, !PT ;  /* 0x0200000035350812 */ /* 0x000fe400078efcff */
[----:B------:R-:W-:Y:S01]  /*43db0*/  ISETP.GE.AND P0, PT, R2, UR7, PT ;  /* 0x0000000702007c0c */ /* 0x000fe2000bf06270 */
[----:B0-----:R-:W-:Y:S01]  /*43dc0*/  VIADD R8, R8, UR6 ;  /* 0x0000000608087c36 */ /* 0x001fe20008000000 */
[----:B------:R-:W-:Y:S01]  /*43dd0*/  LOP3.LUT R53, R53, 0xfeffffff, RZ, 0xc0, !PT ;  /* 0xfeffffff35357812 */ /* 0x000fe200078ec0ff */
[----:B------:R-:W-:Y:S01]  /*43de0*/  ULDC UR6, c[0x0][0x248] ;  /* 0x0000920000067ab9 */ /* 0x000fe20000000800 */
[----:B------:R-:W-:Y:S01]  /*43df0*/  ISETP.LT.AND P1, PT, R6, UR34, !P0 ;  /* 0x0000002206007c0c */ /* 0x000fe2000c721270 */
[----:B------:R-:W-:Y:S01]  /*43e00*/  VIADD R2, R4, 0xc2 ;  /* 0x000000c204027836 */ /* 0x000fe20000000000 */
[----:B------:R0:W-:Y:S01]  /*43e10*/  STL [R1+0x904], R8 ;  /* 0x0009040801007387 */ /* 0x0001e20000100800 */
[----:B------:R-:W-:Y:S01]  /*43e20*/  ISETP.LT.AND P0, PT, R5, UR16, !P0 ;  /* 0x0000001005007c0c */ /* 0x000fe2000c701270 */
[----:B------:R-:W-:Y:S01]  /*43e30*/  ULDC UR16, c[0x0][0x248] ;  /* 0x0000920000107ab9 */ /* 0x000fe20000000800 */
[----:B------:R-:W-:Y:S01]  /*43e40*/  ULDC UR7, c[0x0][0x228] ;  /* 0x00008a0000077ab9 */ /* 0x000fe20000000800 */
[----:B0-----:R-:W-:-:S07]  /*43e50*/  VIADD R8, R8, UR5 ;  /* 0x0000000508087c36 */ /* 0x001fce0008000000 */
[----:B------:R-:W-:Y:S01]  /*43e60*/  @P1 LOP3.LUT R53, R53, 0x1000000, RZ, 0xfc, !PT ;  /* 0x0100000035351812 */ /* 0x000fe200078efcff */
[----:B------:R-:W-:Y:S01]  /*43e70*/  ULDC UR5, c[0x0][0x248] ;  /* 0x0000920000057ab9 */ /* 0x000fe20000000800 */
[----:B------:R0:W-:Y:S02]  /*43e80*/  STL [R1+0x908], R8 ;  /* 0x0009080801007387 */ /* 0x0001e40000100800 */
        /* <DEDUP_REMOVED lines=15> */
[----:B------:R-:W-:Y:S01]  /*43f80*/  ULDC.64 UR36, c[0x0][0x228] ;  /* 0x00008a0000247ab9 */ /* 0x000fe20000000a00 */
[----:B0-----:R-:W-:-:S04]  /*43f90*/  VIADD R8, R8, UR6 ;  /* 0x0000000608087c36 */ /* 0x001fc80008000000 */
[----:B------:R-:W-:Y:S01]  /*43fa0*/  @P1 LOP3.LUT R53, R53, 0x400000, RZ, 0xfc, !PT ;  /* 0x0040000035351812 */ /* 0x000fe200078efcff */
[----:B------:R-:W-:Y:S01]  /*43fb0*/  ULDC UR6, c[0x0][0x248] ;  /* 0x0000920000067ab9 */ /* 0x000fe20000000800 */
        /* <DEDUP_REMOVED lines=17> */
[----:B0-----:R-:W-:Y:S01]  /*440d0*/  VIADD R8, R8, UR6 ;  /* 0x0000000608087c36 */ /* 0x001fe20008000000 */
[----:B------:R-:W-:Y:S01]  /*440e0*/  ISETP.LT.AND P0, PT, R5, UR22, !P0 ;  /* 0x0000001605007c0c */ /* 0x000fe2000c701270 */
[----:B------:R-:W-:-:S03]  /*440f0*/  ULDC UR6, c[0x0][0x228] ;  /* 0x00008a0000067ab9 */ /* 0x000fc60000000800 */
        /* <DEDUP_REMOVED lines=12> */
[----:B------:R-:W-:-:S04]  /*441c0*/  ULDC UR10, c[0x0][0x248] ;  /* 0x00009200000a7ab9 */ /* 0x000fc80000000800 */
[----:B------:R0:W-:Y:S01]  /*441d0*/  STL [R1+0x934], R8 ;  /* 0x0009340801007387 */ /* 0x0001e20000100800 */
[----:B------:R-:W-:Y:S02]  /*441e0*/  ISETP.LT.AND P1, PT, R6, UR29, !P0 ;  /* 0x0000001d06007c0c */ /* 0x000fe4000c721270 */
[----:B------:R-:W-:Y:S01]  /*441f0*/  LOP3.LUT R53, R53, 0xfffbffff, RZ, 0xc0, !PT ;  /* 0xfffbffff35357812 */ /* 0x000fe200078ec0ff */
[----:B------:R-:W-:Y:S02]  /*44200*/  VIADD R2, R4, 0xbf ;  /* 0x000000bf04027836 */ /* 0x000fe40000000000 */
[----:B0-----:R-:W-:Y:S01]  /*44210*/  VIADD R8, R8, UR10 ;  /* 0x0000000a08087c36 */ /* 0x001fe20008000000 */
[----:B------:R-:W-:Y:S01]  /*44220*/  ISETP.LT.AND P0, PT, R5, UR26, !P0 ;  /* 0x0000001a05007c0c */ /* 0x000fe2000c701270 */
[----:B------:R-:W-:Y:S01]  /*44230*/  ULDC.64 UR28, c[0x0][0x228] ;  /* 0x00008a00001c7ab9 */ /* 0x000fe20000000a00 */
[----:B------:R-:W-:Y:S02]  /*44240*/  ULDC UR10, c[0x0][0x228] ;  /* 0x00008a00000a7ab9 */ /* 0x000fe40000000800 */
        /* <DEDUP_REMOVED lines=21> */
[----:B------:R-:W-:Y:S01]  /*443a0*/  ULDC UR12, c[0x0][0x228] ;  /* 0x00008a00000c7ab9 */ /* 0x000fe20000000800 */
[----:B0-----:R-:W-:Y:S01]  /*443b0*/  VIADD R8, R8, UR14 ;  /* 0x0000000e08087c36 */ /* 0x001fe20008000000 */
[----:B------:R-:W-:-:S04]  /*443c0*/  ULDC UR14, c[0x0][0x248] ;  /* 0x00009200000e7ab9 */ /* 0x000fc80000000800 */
[----:B------:R0:W-:Y:S01]  /*443d0*/  STL [R1+0x94c], R8 ;  /* 0x00094c0801007387 */ /* 0x0001e20000100800 */
[----:B------:R-:W-:Y:S01]  /*443e0*/  @P1 LOP3.LUT R53, R53, 0x10000, RZ, 0xfc, !PT ;  /* 0x0001000035351812 */ /* 0x000fe200078efcff */
[----:B0-----:R-:W-:Y:S01]  /*443f0*/  VIADD R8, R8, UR14 ;  /* 0x0000000e08087c36 */ /* 0x001fe20008000000 */
[----:B------:R-:W-:Y:S02]  /*44400*/  ULDC.64 UR14, c[0x0][0x228] ;  /* 0x00008a00000e7ab9 */ /* 0x000fe40000000a00 */
[----:B------:R-:W-:Y:S01]  /*44410*/  ISETP.LT.AND P0, PT, R5, UR14, !P0 ;  /* 0x0000000e05007c0c */ /* 0x000fe2000c701270 */
[----:B------:R-:W-:Y:S01]  /*44420*/  ULDC UR14, c[0x0][0x228] ;  /* 0x00008a00000e7ab9 */ /* 0x000fe20000000800 */
[----:B------:R-:W-:-:S11]  /*44430*/  LOP3.LUT R53, R53, 0xffff7fff, RZ, 0xc0, !PT ;  /* 0xffff7fff35357812 */ /* 0x000fd600078ec0ff */
[----:B------:R-:W-:Y:S02]  /*44440*/  @P0 LOP3.LUT R53, R53, 0x8000, RZ, 0xfc, !PT ;  /* 0x0000800035350812 */ /* 0x000fe400078efcff */
[----:B------:R-:W-:-:S04]  /*44450*/  ISETP.GE.AND P0, PT, R2, UR21, PT ;  /* 0x0000001502007c0c */ /* 0x000fc8000bf06270 */
[----:B------:R-:W-:Y:S02]  /*44460*/  ISETP.LT.AND P1, PT, R6, UR40, !P0 ;  /* 0x0000002806007c0c */ /* 0x000fe4000c721270 */
[----:B------:R-:W-:Y:S02]  /*44470*/  ISETP.LT.AND P0, PT, R5, UR24, !P0 ;  /* 0x0000001805007c0c */ /* 0x000fe4000c701270 */
[----:B------:R-:W-:Y:S01]  /*44480*/  LOP3.LUT R53, R53, 0xffffbfff, RZ, 0xc0, !PT ;  /* 0xffffbfff35357812 */ /* 0x000fe200078ec0ff */
[----:B------:R0:W-:Y:S01]  /*44490*/  STL [R1+0x950], R8 ;  /* 0x0009500801007387 */ /* 0x0001e20000100800 */
[----:B------:R-:W-:Y:S01]  /*444a0*/  VIADD R2, R4, 0xbd ;  /* 0x000000bd04027836 */ /* 0x000fe20000000000 */
        /* <DEDUP_REMOVED lines=9> */
[----:B------:R-:W-:Y:S02]  /*44540*/  ISETP.LT.AND P1, PT, R6, UR42, !P0 ;  /* 0x0000002a06007c0c */ /* 0x000fe4000c721270 */
[----:B------:R-:W-:Y:S01]  /*44550*/  LOP3.LUT R53, R53, 0xffffefff, RZ, 0xc0, !PT ;  /* 0xffffefff35357812 */ /* 0x000fe200078ec0ff */
[----:B------:R-:W-:Y:S01]  /*44560*/  VIADD R2, R4, 0xbc ;  /* 0x000000bc04027836 */ /* 0x000fe20000000000 */
[----:B------:R0:W-:Y:S01]  /*44570*/  STL [R1+0x958], R8 ;  /* 0x0009580801007387 */ /* 0x0001e20000100800 */
[----:B------:R-:W-:Y:S01]  /*44580*/  ULDC UR16, c[0x0][0x228] ;  /* 0x00008a0000107ab9 */ /* 0x000fe20000000800 */
        /* <DEDUP_REMOVED lines=15> */
[----:B------:R0:W-:Y:S01]  /*44680*/  STL [R1+0x960], R8 ;  /* 0x0009600801007387 */ /* 0x0001e20000100800 */
[----:B------:R-:W-:Y:S01]  /*44690*/  ISETP.LT.AND P0, PT, R5, UR28, !P0 ;  /* 0x0000001c05007c0c */ /* 0x000fe2000c701270 */
[----:B------:R-:W-:Y:S01]  /*446a0*/  ULDC.64 UR40, c[0x0][0x228] ;  /* 0x00008a0000287ab9 */ /* 0x000fe20000000a00 */
[----:B------:R-:W-:-:S09]  /*446b0*/  ULDC UR17, c[0x0][0x228] ;  /* 0x00008a0000117ab9 */ /* 0x000fd20000000800 */
        /* <DEDUP_REMOVED lines=27> */
[----:B------:R-:W-:Y:S01]  /*44870*/  ISETP.GE.AND P0, PT, R2, UR27, PT ;  /* 0x0000001b02007c0c */ /* 0x000fe2000bf06270 */
[----:B0-----:R-:W-:Y:S01]  /*44880*/  VIADD R8, R8, UR20 ;  /* 0x0000001408087c36 */ /* 0x001fe20008000000 */
[----:B------:R-:W-:Y:S01]  /*44890*/  LOP3.LUT R53, R53, 0xffffffef, RZ, 0xc0, !PT ;  /* 0xffffffef35357812 */ /* 0x000fe200078ec0ff */
[----:B------:R-:W-:Y:S01]  /*448a0*/  VIADD R2, R4, 0xb8 ;  /* 0x000000b804027836 */ /* 0x000fe20000000000 */
[----:B------:R-:W-:Y:S01]  /*448b0*/  ISETP.LT.AND P1, PT, R6, UR56, !P0 ;  /* 0x0000003806007c0c */ /* 0x000fe2000c721270 */
[----:B------:R-:W-:Y:S01]  /*448c0*/  ULDC UR20, c[0x0][0x248] ;  /* 0x0000920000147ab9 */ /* 0x000fe20000000800 */
[----:B------:R-:W-:Y:S01]  /*448d0*/  ISETP.LT.AND P0, PT, R5, UR22, !P0 ;  /* 0x0000001605007c0c */ /* 0x000fe2000c701270 */
[----:B------:R0:W-:Y:S01]  /*448e0*/  STL [R1+0x968], R8 ;  /* 0x0009680801007387 */ /* 0x0001e20000100800 */
[----:B------:R-:W-:Y:S01]  /*448f0*/  ULDC.64 UR26, c[0x0][0x228] ;  /* 0x00008a00001a7ab9 */ /* 0x000fe20000000a00 */
[----:B------:R-:W-:Y:S01]  /*44900*/  ULDC UR22, c[0x0][0x248] ;  /* 0x0000920000167ab9 */ /* 0x000fe20000000800 */
[----:B------:R-:W-:Y:S01]  /*44910*/  ULDC UR56, c[0x0][0x228] ;  /* 0x00008a0000387ab9 */ /* 0x000fe20000000800 */
[----:B0-----:R-:W-:-:S06]  /*44920*/  VIADD R8, R8, UR18 ;  /* 0x0000001208087c36 */ /* 0x001fcc0008000000 */
[----:B------:R-:W-:Y:S01]  /*44930*/  @P1 LOP3.LUT R53, R53, 0x10, RZ, 0xfc, !PT ;  /* 0x0000001035351812 */ /* 0x000fe200078efcff */
[----:B------:R-:W-:Y:S01]  /*44940*/  ULDC UR18, c[0x0][0x248] ;  /* 0x0000920000127ab9 */ /* 0x000fe20000000800 */
[----:B------:R0:W-:Y:S02]  /*44950*/  STL [R1+0x96c], R8 ;  /* 0x00096c0801007387 */ /* 0x0001e40000100800 */
        /* <DEDUP_REMOVED lines=9> */
[----:B------:R-:W-:Y:S01]  /*449f0*/  ULDC UR15, c[0x0][0x228] ;  /* 0x00008a00000f7ab9 */ /* 0x000fe20000000800 */
        /* <DEDUP_REMOVED lines=9> */
[----:B------:R0:W-:Y:S01]  /*44a90*/  STL [R1+0x978], R8 ;  /* 0x0009780801007387 */ /* 0x0001e20000100800 */
[----:B------:R-:W-:Y:S01]  /*44aa0*/  LOP3.LUT R53, R53, 0xfffffffd, RZ, 0xc0, !PT ;  /* 0xfffffffd35357812 */ /* 0x000fe200078ec0ff */
[----:B0-----:R-:W-:Y:S01]  /*44ab0*/  VIADD R8, R8, UR20 ;  /* 0x0000001408087c36 */ /* 0x001fe20008000000 */
[----:B------:R-:W-:-:S04]  /*44ac0*/  ULDC UR20, c[0x0][0x248] ;  /* 0x0000920000147ab9 */ /* 0x000fc80000000800 */
[----:B------:R0:W-:Y:S01]  /*44ad0*/  STL [R1+0x97c], R8 ;  /* 0x00097c0801007387 */ /* 0x0001e20000100800 */
[----:B------:R-:W-:Y:S01]  /*44ae0*/  @P0 LOP3.LUT R53, R53, 0x2, RZ, 0xfc, !PT ;  /* 0x0000000235350812 */ /* 0x000fe200078efcff */
[----:B0-----:R-:W-:Y:S01]  /*44af0*/  VIADD R8, R8, UR20 ;  /* 0x0000001408087c36 */ /* 0x001fe20008000000 */
[----:B------:R-:W-:Y:S01]  /*44b00*/  ISETP.GE.AND P0, PT, R2, UR25, PT ;  /* 0x0000001902007c0c */ /* 0x000fe2000bf06270 */
[----:B------:R-:W-:-:S03]  /*44b10*/  ULDC UR20, c[0x0][0x228] ;  /* 0x00008a0000147ab9 */ /* 0x000fc60000000800 */
[----:B------:R0:W-:Y:S01]  /*44b20*/  STL [R1+0x980], R8 ;  /* 0x0009800801007387 */ /* 0x0001e20000100800 */
[----:B------:R-:W-:Y:S01]  /*44b30*/  ISETP.LT.AND P1, PT, R6, UR61, !P0 ;  /* 0x0000003d06007c0c */ /* 0x000fe2000c721270 */
[----:B------:R-:W-:Y:S01]  /*44b40*/  VIADD R2, R4, 0xb6 ;  /* 0x000000b604027836 */ /* 0x000fe20000000000 */
[----:B------:R-:W-:Y:S01]  /*44b50*/  ISETP.LT.AND P0, PT, R5, UR34, !P0 ;  /* 0x0000002205007c0c */ /* 0x000fe2000c701270 */
[----:B------:R-:W-:Y:S01]  /*44b60*/  ULDC UR61, c[0x0][0x228] ;  /* 0x00008a00003d7ab9 */ /* 0x000fe20000000800 */
[----:B0-----:R-:W-:Y:S01]  /*44b70*/  VIADD R8, R8, UR24 ;  /* 0x0000001808087c36 */ /* 0x001fe20008000000 */
[----:B------:R-:W-:-:S04]  /*44b80*/  ULDC UR24, c[0x0][0x248] ;  /* 0x0000920000187ab9 */ /* 0x000fc80000000800 */
[----:B------:R0:W-:Y:S02]  /*44b90*/  STL [R1+0x984], R8 ;  /* 0x0009840801007387 */ /* 0x0001e40000100800 */
[----:B0-----:R-:W-:Y:S01]  /*44ba0*/  VIADD R8, R8, UR24 ;  /* 0x0000001808087c36 */ /* 0x001fe20008000000 */
[----:B------:R-:W-:Y:S01]  /*44bb0*/  LOP3.LUT R53, R53, 0xfffffffe, RZ, 0xc0, !PT ;  /* 0xfffffffe35357812 */ /* 0x000fe200078ec0ff */
[----:B------:R-:W-:-:S03]  /*44bc0*/  ULDC UR24, c[0x0][0x248] ;  /* 0x0000920000187ab9 */ /* 0x000fc60000000800 */
[----:B------:R0:W-:Y:S01]  /*44bd0*/  STL [R1+0x988], R8 ;  /* 0x0009880801007387 */ /* 0x0001e20000100800 */
[----:B------:R-:W-:Y:S01]  /*44be0*/  @P0 LOP3.LUT R54, R54, 0x80000000, RZ, 0xfc, !PT ;  /* 0x8000000036360812 */ /* 0x000fe200078efcff */
[----:B0-----:R-:W-:Y:S01]  /*44bf0*/  VIADD R8, R8, UR22 ;  /* 0x0000001608087c36 */ /* 0x001fe20008000000 */
[----:B------:R-:W-:-:S04]  /*44c00*/  ULDC UR22, c[0x0][0x248] ;  /* 0x0000920000167ab9 */ /* 0x000fc80000000800 */
[----:B------:R0:W-:Y:S01]  /*44c10*/  STL [R1+0x98c], R8 ;  /* 0x00098c0801007387 */ /* 0x0001e20000100800 */
[----:B------:R-:W-:Y:S02]  /*44c20*/  ISETP.GE.AND P0, PT, R2, UR21, PT ;  /* 0x0000001502007c0c */ /* 0x000fe4000bf06270 */
[----:B------:R-:W-:Y:S01]  /*44c30*/  @P1 LOP3.LUT R53, R53, 0x1, RZ, 0xfc, !PT ;  /* 0x0000000135351812 */ /* 0x000fe200078efcff */
[----:B0-----:R-:W-:Y:S01]  /*44c40*/  VIADD R8, R8, UR22 ;  /* 0x0000001608087c36 */ /* 0x001fe20008000000 */
[----:B------:R-:W-:Y:S02]  /*44c50*/  ISETP.LT.AND P1, PT, R6, UR43, !P0 ;  /* 0x0000002b06007c0c */ /* 0x000fe4000c721270 */
[----:B------:R-:W-:Y:S01]  /*44c60*/  LOP3.LUT R54, R54, 0xbfffffff, RZ, 0xc0, !PT ;  /* 0xbfffffff36367812 */ /* 0x000fe200078ec0ff */
[----:B------:R-:W-:Y:S01]  /*44c70*/  VIADD R2, R4, 0xb5 ;  /* 0x000000b504027836 */ /* 0x000fe20000000000 */
[----:B------:R0:W-:Y:S01]  /*44c80*/  STL [R1+0x990], R8 ;  /* 0x0009900801007387 */ /* 0x0001e20000100800 */
[----:B------:R-:W-:Y:S01]  /*44c90*/  ULDC UR43, c[0x0][0x228] ;  /* 0x00008a00002b7ab9 */ /* 0x000fe20000000800 */
[----:B------:R-:W-:Y:S01]  /*44ca0*/  ULDC UR22, c[0x0][0x228] ;  /* 0x00008a0000167ab9 */ /* 0x000fe20000000800 */
        /* <DEDUP_REMOVED lines=37> */
[----:B0-----:R-:W-:Y:S01]  /*44f00*/  VIADD R8, R8, UR26 ;  /* 0x0000001a08087c36 */ /* 0x001fe20008000000 */
[----:B------:R-:W-:Y:S02]  /*44f10*/  ULDC UR26, c[0x0][0x248] ;  /* 0x00009200001a7ab9 */ /* 0x000fe40000000800 */
[----:B------:R-:W-:Y:S02]  /*44f20*/  @P0 LOP3.LUT R54, R54, 0x2000000, RZ, 0xfc, !PT ;  /* 0x0200000036360812 */ /* 0x000fe400078efcff */
        /* <DEDUP_REMOVED lines=35> */
[----:B------:R-:W-:Y:S01]  /*45160*/  ULDC UR43, c[0x0][0x228] ;  /* 0x00008a00002b7ab9 */ /* 0x000fe20000000800 */
[----:B------:R-:W-:Y:S01]  /*45170*/  ISETP.LT.AND P0, PT, R5, UR38, !P0 ;  /* 0x0000002605007c0c */ /* 0x000fe2000c701270 */
[----:B0-----:R-:W-:Y:S01]  /*45180*/  VIADD R8, R8, UR28 ;  /* 0x0000001c08087c36 */ /* 0x001fe20008000000 */
        /* <DEDUP_REMOVED lines=11> */
[----:B------:R-:W-:-:S10]  /*45240*/  ULDC.64 UR34, c[0x0][0x228] ;  /* 0x00008a0000227ab9 */ /* 0x000fd40000000a00 */
        /* <DEDUP_REMOVED lines=30> */
[----:B------:R-:W-:-:S07]  /*45430*/  ULDC UR53, c[0x0][0x228] ;  /* 0x00008a0000357ab9 */ /* 0x000fce0000000800 */
[----:B------:R-:W-:-:S04]  /*45440*/  @P1 LOP3.LUT R54, R54, 0x1000, RZ, 0xfc, !PT ;  /* 0x0000100036361812 */ /* 0x000fc800078efcff */
[----:B------:R-:W-:Y:S01]  /*45450*/  LOP3.LUT R54, R54, 0xfffff7ff, RZ, 0xc0, !PT ;  /* 0xfffff7ff36367812 */ /* 0x000fe200078ec0ff */
[----:B------:R0:W-:Y:S03]  /*45460*/  STL [R1+0x9b8], R8 ;  /* 0x0009b80801007387 */ /* 0x0001e60000100800 */
        /* <DEDUP_REMOVED lines=11> */
[----:B------:R-:W-:Y:S02]  /*45520*/  ULDC.64 UR28, c[0x0][0x228] ;  /* 0x00008a00001c7ab9 */ /* 0x000fe40000000a00 */
[----:B------:R-:W-:-:S03]  /*45530*/  ISETP.LT.AND P0, PT, R5, UR28, !P0 ;  /* 0x0000001c05007c0c */ /* 0x000fc6000c701270 */
[----:B------:R-:W-:-:S04]  /*45540*/  @P1 LOP3.LUT R54, R54, 0x400, RZ, 0xfc, !PT ;  /* 0x0000040036361812 */ /* 0x000fc800078efcff */
[----:B------:R-:W-:-:S06]  /*45550*/  LOP3.LUT R54, R54, 0xfffffdff, RZ, 0xc0, !PT ;  /* 0xfffffdff36367812 */ /* 0x000fcc00078ec0ff */
        /* <DEDUP_REMOVED lines=41> */
[----:B------:R-:W-:Y:S01]  /*457f0*/  ISETP.GE.AND P0, PT, R2, UR43, PT ;  /* 0x0000002b02007c0c */ /* 0x000fe2000bf06270 */
[----:B------:R-:W-:Y:S01]  /*45800*/  VIADD R2, R4, 0xa6 ;  /* 0x000000a604027836 */ /* 0x000fe20000000000 */
[----:B------:R-:W-:Y:S01]  /*45810*/  LOP3.LUT R54, R54, 0xfffffffe, RZ, 0xc0, !PT ;  /* 0xfffffffe36367812 */ /* 0x000fe200078ec0ff */
[----:B------:R-:W-:Y:S01]  /*45820*/  ULDC.64 UR42, c[0x0][0x228] ;  /* 0x00008a00002a7ab9 */ /* 0x000fe20000000a00 */
        /* <DEDUP_REMOVED lines=42> */
[----:B------:R-:W-:-:S09]  /*45ad0*/  ULDC.64 UR32, c[0x0][0x228] ;  /* 0x00008a0000207ab9 */ /* 0x000fd20000000a00 */
        /* <DEDUP_REMOVED lines=9> */
[----:B------:R-:W-:Y:S01]  /*45b70*/  ISETP.LT.AND P0, PT, R5, UR32, !P0 ;  /* 0x0000002005007c0c */ /* 0x000fe2000c701270 */
[----:B------:R0:W-:Y:S01]  /*45b80*/  STL [R1+0x9c4], R8 ;  /* 0x0009c40801007387 */ /* 0x0001e20000100800 */
[----:B------:R-:W-:Y:S01]  /*45b90*/  ULDC.64 UR38, c[0x0][0x228] ;  /* 0x00008a0000267ab9 */ /* 0x000fe20000000a00 */
[----:B------:R-:W-:Y:S01]  /*45ba0*/  ULDC UR53, c[0x0][0x228] ;  /* 0x00008a0000357ab9 */ /* 0x000fe20000000800 */
[----:B0-----:R-:W-:-:S07]  /*45bb0*/  VIADD R8, R8, UR27 ;  /* 0x0000001b08087c36 */ /* 0x001fce0008000000 */
        /* <DEDUP_REMOVED lines=58> */
[----:B------:R-:W-:-:S03]  /*45f60*/  ULDC UR55, c[0x0][0x228] ;  /* 0x00008a0000377ab9 */ /* 0x000fc60000000800 */
        /* <DEDUP_REMOVED lines=179> */
[----:B------:R-:W-:Y:S01]  /*46aa0*/  VIADD R2, R4, 0x96 ;  /* 0x0000009604027836 */ /* 0x000fe20000000000 */
[----:B------:R-:W-:Y:S01]  /*46ab0*/  LOP3.LUT R55, R55, 0xfffffffe, RZ, 0xc0, !PT ;  /* 0xfffffffe37377812 */ /* 0x000fe200078ec0ff */
[----:B------:R-:W-:Y:S01]  /*46ac0*/  ULDC.64 UR42, c[0x0][0x228] ;  /* 0x00008a00002a7ab9 */ /* 0x000fe20000000a00 */
[----:B------:R0:W-:Y:S01]  /*46ad0*/  STL [R1+0xa78], R8 ;  /* 0x000a780801007387 */ /* 0x0001e20000100800 */
[----:B------:R-:W-:Y:S01]  /*46ae0*/  ISETP.LT.AND P1, PT, R6, UR6, !P0 ;  /* 0x0000000606007c0c */ /* 0x000fe2000c721270 */
[----:B------:R-:W-:Y:S01]  /*46af0*/  ULDC UR6, c[0x0][0x248] ;  /* 0x0000920000067ab9 */ /* 0x000fe20000000800 */
[----:B------:R-:W-:Y:S01]  /*46b00*/  ISETP.LT.AND P0, PT, R5, UR34, !P0 ;  /* 0x0000002205007c0c */ /* 0x000fe2000c701270 */
[----:B0-----:R-:W-:Y:S01]  /*46b10*/  VIADD R8, R8, UR23 ;  /* 0x0000001708087c36 */ /* 0x001fe20008000000 */
[----:B------:R-:W-:-:S04]  /*46b20*/  ULDC UR23, c[0x0][0x248] ;  /* 0x0000920000177ab9 */ /* 0x000fc80000000800 */
        /* <DEDUP_REMOVED lines=8> */
[----:B------:R-:W-:Y:S02]  /*46bb0*/  @P1 LOP3.LUT R55, R55, 0x1, RZ, 0xfc, !PT ;  /* 0x0000000137371812 */ /* 0x000fe400078efcff */
[----:B------:R-:W-:Y:S01]  /*46bc0*/  LOP3.LUT R56, R56, 0xbfffffff, RZ, 0xc0, !PT ;  /* 0xbfffffff38387812 */ /* 0x000fe200078ec0ff */
[----:B------:R0:W-:Y:S01]  /*46bd0*/  STL [R1+0xa84], R8 ;  /* 0x000a840801007387 */ /* 0x0001e20000100800 */
[----:B------:R-:W-:Y:S01]  /*46be0*/  ISETP.LT.AND P1, PT, R6, UR7, !P0 ;  /* 0x0000000706007c0c */ /* 0x000fe2000c721270 */
[----:B------:R-:W-:Y:S01]  /*46bf0*/  VIADD R2, R4, 0x95 ;  /* 0x0000009504027836 */ /* 0x000fe20000000000 */
[----:B------:R-:W-:Y:S01]  /*46c00*/  ULDC.64 UR36, c[0x0][0x228] ;  /* 0x00008a0000247ab9 */ /* 0x000fe20000000a00 */
[----:B0-----:R-:W-:-:S05]  /*46c10*/  VIADD R8, R8, UR25 ;  /* 0x0000001908087c36 */ /* 0x001fca0008000000 */
[----:B------:R0:W-:Y:S01]  /*46c20*/  STL [R1+0xa88], R8 ;  /* 0x000a880801007387 */ /* 0x0001e20000100800 */
[----:B------:R-:W-:Y:S01]  /*46c30*/  ISETP.LT.AND P0, PT, R5, UR42, !P0 ;  /* 0x0000002a05007c0c */ /* 0x000fe2000c701270 */
[----:B------:R-:W-:Y:S01]  /*46c40*/  ULDC UR42, c[0x0][0x228] ;  /* 0x00008a00002a7ab9 */ /* 0x000fe20000000800 */
[----:B0-----:R-:W-:Y:S01]  /*46c50*/  VIADD R8, R8, UR23 ;  /* 0x0000001708087c36 */ /* 0x001fe20008000000 */
[----:B------:R-:W-:-:S04]  /*46c60*/  ULDC UR23, c[0x0][0x248] ;  /* 0x0000920000177ab9 */ /* 0x000fc80000000800 */
[----:B------:R0:W-:Y:S01]  /*46c70*/  STL [R1+0xa8c], R8 ;  /* 0x000a8c0801007387 */ /* 0x0001e20000100800 */
[----:B------:R-:W-:Y:S01]  /*46c80*/  @P1 LOP3.LUT R56, R56, 0x40000000, RZ, 0xfc, !PT ;  /* 0x4000000038381812 */ /* 0x000fe200078efcff */
[----:B0-----:R-:W-:-:S05]  /*46c90*/  VIADD R8, R8, UR23 ;  /* 0x0000001708087c36 */ /* 0x001fca0008000000 */
        /* <DEDUP_REMOVED lines=14> */
[----:B0-----:R-:W-:-:S07]  /*46d80*/  VIADD R8, R8, UR5 ;  /* 0x0000000508087c36 */ /* 0x001fce0008000000 */
        /* <DEDUP_REMOVED lines=37> */
[----:B------:R-:W-:-:S06]  /*46fe0*/  ULDC UR14, c[0x0][0x248] ;  /* 0x00009200000e7ab9 */ /* 0x000fcc0000000800 */
[----:B------:R-:W-:-:S04]  /*46ff0*/  @P1 LOP3.LUT R56, R56, 0x400000, RZ, 0xfc, !PT ;  /* 0x0040000038381812 */ /* 0x000fc800078efcff */
[----:B------:R-:W-:-:S04]  /*47000*/  LOP3.LUT R56, R56, 0xffdfffff, RZ, 0xc0, !PT ;  /* 0xffdfffff38387812 */ /* 0x000fc800078ec0ff */
[----:B------:R-:W-:Y:S02]  /*47010*/  @P0 LOP3.LUT R56, R56, 0x200000, RZ, 0xfc, !PT ;  /* 0x0020000038380812 */ /* 0x000fe400078efcff */
[----:B------:R-:W-:-:S04]  /*47020*/  ISETP.GE.AND P0, PT, R2, UR41, PT ;  /* 0x0000002902007c0c */ /* 0x000fc8000bf06270 */
[----:B------:R-:W-:Y:S02]  /*47030*/  ISETP.LT.AND P1, PT, R6, UR16, !P0 ;  /* 0x0000001006007c0c */ /* 0x000fe4000c721270 */
[----:B------:R-:W-:Y:S02]  /*47040*/  ISETP.LT.AND P0, PT, R5, UR32, !P0 ;  /* 0x0000002005007c0c */ /* 0x000fe4000c701270 */
[----:B------:R-:W-:Y:S01]  /*47050*/  LOP3.LUT R56, R56, 0xffefffff, RZ, 0xc0, !PT ;  /* 0xffefffff38387812 */ /* 0x000fe200078ec0ff */
[----:B------:R-:W-:-:S08]  /*47060*/  VIADD R2, R4, 0x90 ;  /* 0x0000009004027836 */ /* 0x000fd00000000000 */
        /* <DEDUP_REMOVED lines=40> */
[----:B------:R-:W-:Y:S01]  /*472f0*/  ISETP.GE.AND P0, PT, R2, UR29, PT ;  /* 0x0000001d02007c0c */ /* 0x000fe2000bf06270 */
[----:B------:R0:W-:Y:S01]  /*47300*/  STL [R1+0xaac], R8 ;  /* 0x000aac0801007387 */ /* 0x0001e20000100800 */
[----:B------:R-:W-:Y:S01]  /*47310*/  LOP3.LUT R56, R56, 0xffffefff, RZ, 0xc0, !PT ;  /* 0xffffefff38387812 */ /* 0x000fe200078ec0ff */
[----:B------:R-:W-:Y:S01]  /*47320*/  VIADD R2, R4, 0x8c ;  /* 0x0000008c04027836 */ /* 0x000fe20000000000 */
[----:B------:R-:W-:Y:S01]  /*47330*/  ISETP.LT.AND P1, PT, R6, UR19, !P0 ;  /* 0x0000001306007c0c */ /* 0x000fe2000c721270 */
[----:B------:R-:W-:Y:S01]  /*47340*/  ULDC.64 UR18, c[0x0][0x228] ;  /* 0x00008a0000127ab9 */ /* 0x000fe20000000a00 */
[----:B------:R-:W-:Y:S01]  /*47350*/  ISETP.LT.AND P0, PT, R5, UR34, !P0 ;  /* 0x0000002205007c0c */ /* 0x000fe2000c701270 */
[----:B------:R-:W-:Y:S01]  /*47360*/  ULDC.64 UR28, c[0x0][0x228] ;  /* 0x00008a00001c7ab9 */ /* 0x000fe20000000a00 */
[----:B0-----:R-:W-:Y:S01]  /*47370*/  VIADD R8, R8, UR6 ;  /* 0x0000000608087c36 */ /* 0x001fe20008000000 */
[----:B------:R-:W-:-:S04]  /*47380*/  ULDC UR6, c[0x0][0x248] ;  /* 0x0000920000067ab9 */ /* 0x000fc80000000800 */
[----:B------:R0:W-:Y:S04]  /*47390*/  STL [R1+0xab0], R8 ;  /* 0x000ab00801007387 */ /* 0x0001e80000100800 */
[----:B------:R-:W-:Y:S01]  /*473a0*/  @P1 LOP3.LUT R56, R56, 0x1000, RZ, 0xfc, !PT ;  /* 0x0000100038381812 */ /* 0x000fe200078efcff */
[----:B0-----:R-:W-:-:S03]  /*473b0*/  VIADD R8, R8, UR5 ;  /* 0x0000000508087c36 */ /* 0x001fc60008000000 */
[----:B------:R-:W-:Y:S01]  /*473c0*/  LOP3.LUT R56, R56, 0xfffff7ff, RZ, 0xc0, !PT ;  /* 0xfffff7ff38387812 */ /* 0x000fe200078ec0ff */
[----:B------:R-:W-:Y:S01]  /*473d0*/  ULDC UR5, c[0x0][0x248] ;  /* 0x0000920000057ab9 */ /* 0x000fe20000000800 */
        /* <DEDUP_REMOVED lines=30> */
[----:B------:R-:W-:Y:S02]  /*475c0*/  ULDC UR10, c[0x0][0x248] ;  /* 0x00009200000a7ab9 */ /* 0x000fe40000000800 */
[----:B------:R-:W-:Y:S02]  /*475d0*/  ISETP.LT.AND P1, PT, R6, UR15, !P0 ;  /* 0x0000000f06007c0c */ /* 0x000fe4000c721270 */
[----:B------:R-:W-:Y:S01]  /*475e0*/  LOP3.LUT R56, R56, 0xfffffeff, RZ, 0xc0, !PT ;  /* 0xfffffeff38387812 */ /* 0x000fe200078ec0ff */
[----:B------:R0:W-:Y:S01]  /*475f0*/  STL [R1+0xacc], R8 ;  /* 0x000acc0801007387 */ /* 0x0001e20000100800 */
[----:B------:R-:W-:Y:S01]  /*47600*/  ISETP.LT.AND P0, PT, R5, UR28, !P0 ;  /* 0x0000001c05007c0c */ /* 0x000fe2000c701270 */
[----:B------:R-:W-:Y:S01]  /*47610*/  VIADD R2, R4, 0x8a ;  /* 0x0000008a04027836 */ /* 0x000fe20000000000 */
[----:B------:R-:W-:Y:S01]  /*47620*/  ULDC.64 UR30, c[0x0][0x228] ;  /* 0x00008a00001e7ab9 */ /* 0x000fe20000000a00 */
[----:B------:R-:W-:Y:S01]  /*47630*/  ULDC UR15, c[0x0][0x248] ;  /* 0x00009200000f7ab9 */ /* 0x000fe20000000800 */
[----:B0-----:R-:W-:-:S05]  /*47640*/  VIADD R8, R8, UR10 ;  /* 0x0000000a08087c36 */ /* 0x001fca0008000000 */
        /* <DEDUP_REMOVED lines=19> */
[----:B------:R-:W-:Y:S01]  /*47780*/  ULDC.64 UR22, c[0x0][0x228] ;  /* 0x00008a0000167ab9 */ /* 0x000fe20000000a00 */
        /* <DEDUP_REMOVED lines=46> */
[----:B------:R-:W-:Y:S01]  /*47a70*/  ULDC UR13, c[0x0][0x228] ;  /* 0x00008a00000d7ab9 */ /* 0x000fe20000000800 */
[----:B0-----:R-:W-:-:S05]  /*47a80*/  VIADD R8, R8, UR18 ;  /* 0x0000001208087c36 */ /* 0x001fca0008000000 */
        /* <DEDUP_REMOVED lines=16> */
[----:B------:R-:W-:Y:S01]  /*47b90*/  ULDC UR24, c[0x0][0x248] ;  /* 0x0000920000187ab9 */ /* 0x000fe20000000800 */
[----:B------:R-:W-:-:S11]  /*47ba0*/  ULDC UR17, c[0x0][0x228] ;  /* 0x00008a0000117ab9 */ /* 0x000fd60000000800 */
        /* <DEDUP_REMOVED lines=57> */
[----:B------:R-:W-:Y:S01]  /*47f40*/  ULDC UR38, c[0x0][0x228] ;  /* 0x00008a0000267ab9 */ /* 0x000fe20000000800 */
[----:B------:R-:W-:Y:S01]  /*47f50*/  ULDC UR23, c[0x0][0x228] ;  /* 0x00008a0000177ab9 */ /* 0x000fe20000000800 */
[----:B0-----:R-:W-:-:S07]  /*47f60*/  VIADD R8, R8, UR18 ;  /* 0x0000001208087c36 */ /* 0x001fce0008000000 */
[----:B------:R-:W-:Y:S01]  /*47f70*/  @P1 LOP3.LUT R57, R57, 0x400000, RZ, 0xfc, !PT ;  /* 0x0040000039391812 */ /* 0x000fe200078efcff */
[----:B------:R-:W-:-:S03]  /*47f80*/  ULDC UR18, c[0x0][0x228] ;  /* 0x00008a0000127ab9 */ /* 0x000fc60000000800 */
        /* <DEDUP_REMOVED lines=56> */
[----:B------:R-:W-:Y:S01]  /*48310*/  ULDC UR26, c[0x0][0x248] ;  /* 0x00009200001a7ab9 */ /* 0x000fe20000000800 */
        /* <DEDUP_REMOVED lines=71> */
[----:B0-----:R-:W-:Y:S01]  /*48790*/  VIADD R8, R8, UR25 ;  /* 0x0000001908087c36 */ /* 0x001fe20008000000 */
[----:B------:R-:W-:-:S07]  /*487a0*/  ULDC UR25, c[0x0][0x248] ;  /* 0x0000920000197ab9 */ /* 0x000fce0000000800 */
        /* <DEDUP_REMOVED lines=60> */
[----:B------:R-:W-:-:S04]  /*48b70*/  ULDC UR26, c[0x0][0x248] ;  /* 0x00009200001a7ab9 */ /* 0x000fc80000000800 */
[----:B------:R0:W-:Y:S01]  /*48b80*/  STL [R1+0xcf4], R8 ;  /* 0x000cf40801007387 */ /* 0x0001e20000100800 */
[----:B------:R-:W-:Y:S01]  /*48b90*/  LOP3.LUT R57, R57, 0xfffffffe, RZ, 0xc0, !PT ;  /* 0xfffffffe39397812 */ /* 0x000fe200078ec0ff */
[----:B0-----:R-:W-:Y:S01]  /*48ba0*/  VIADD R8, R8, UR25 ;  /* 0x0000001908087c36 */ /* 0x001fe20008000000 */
[----:B------:R-:W-:Y:S01]  /*48bb0*/  @P0 LOP3.LUT R58, R58, 0x80000000, RZ, 0xfc, !PT ;  /* 0x800000003a3a0812 */ /* 0x000fe200078efcff */
[----:B------:R-:W-:-:S03]  /*48bc0*/  ULDC UR25, c[0x0][0x248] ;  /* 0x0000920000197ab9 */ /* 0x000fc60000000800 */
[----:B------:R0:W-:Y:S01]  /*48bd0*/  STL [R1+0xcf8], R8 ;  /* 0x000cf80801007387 */ /* 0x0001e20000100800 */
[----:B------:R-:W-:Y:S02]  /*48be0*/  ISETP.GE.AND P0, PT, R2, UR33, PT ;  /* 0x0000002102007c0c */ /* 0x000fe4000bf06270 */
[----:B------:R-:W-:Y:S01]  /*48bf0*/  @P1 LOP3.LUT R57, R57, 0x1, RZ, 0xfc, !PT ;  /* 0x0000000139391812 */ /* 0x000fe200078efcff */
[----:B0-----:R-:W-:Y:S01]  /*48c00*/  VIADD R8, R8, UR26 ;  /* 0x0000001a08087c36 */ /* 0x001fe20008000000 */
        /* <DEDUP_REMOVED lines=57> */
[----:B------:R-:W-:Y:S01]  /*48fa0*/  ULDC.64 UR36, c[0x0][0x228] ;  /* 0x00008a0000247ab9 */ /* 0x000fe20000000a00 */
[----:B------:R-:W-:Y:S01]  /*48fb0*/  ULDC UR26, c[0x0][0x248] ;  /* 0x00009200001a7ab9 */ /* 0x000fe20000000800 */
[----:B------:R-:W-:-:S08]  /*48fc0*/  ULDC UR59, c[0x0][0x228] ;  /* 0x00008a00003b7ab9 */ /* 0x000fd00000000800 */
        /* <DEDUP_REMOVED lines=10> */
[----:B------:R-:W-:Y:S01]  /*49070*/  ULDC UR58, c[0x0][0x228] ;  /* 0x00008a00003a7ab9 */ /* 0x000fe20000000800 */
        /* <DEDUP_REMOVED lines=116> */
[----:B------:R-:W-:-:S08]  /*497c0*/  ULDC UR49, c[0x0][0x228] ;  /* 0x00008a0000317ab9 */ /* 0x000fd00000000800 */
        /* <DEDUP_REMOVED lines=88> */
[----:B------:R-:W-:-:S11]  /*49d50*/  ISETP.LT.AND P0, PT, R5, UR32, !P0 ;  /* 0x0000002005007c0c */ /* 0x000fd6000c701270 */
        /* <DEDUP_REMOVED lines=22> */
[----:B------:R-:W-:Y:S01]  /*49ec0*/  ULDC.64 UR30, c[0x0][0x228] ;  /* 0x00008a00001e7ab9 */ /* 0x000fe20000000a00 */
[----:B------:R-:W-:-:S07]  /*49ed0*/  ULDC UR6, c[0x0][0x248] ;  /* 0x0000920000067ab9 */ /* 0x000fce0000000800 */
        /* <DEDUP_REMOVED lines=12> */
[----:B0-----:R-:W-:Y:S01]  /*49fa0*/  VIADD R8, R8, UR25 ;  /* 0x0000001908087c36 */ /* 0x001fe20008000000 */
[----:B------:R-:W-:-:S04]  /*49fb0*/  ULDC UR25, c[0x0][0x248] ;  /* 0x0000920000197ab9 */ /* 0x000fc80000000800 */
[----:B------:R0:W-:Y:S05]  /*49fc0*/  STL [R1+0xdd0], R8 ;  /* 0x000dd00801007387 */ /* 0x0001ea0000100800 */
[----:B------:R-:W-:Y:S01]  /*49fd0*/  @P1 LOP3.LUT R59, R59, 0x400000, RZ, 0xfc, !PT ;  /* 0x004000003b3b1812 */ /* 0x000fe200078efcff */
[----:B0-----:R-:W-:-:S03]  /*49fe0*/  VIADD R8, R8, UR26 ;  /* 0x0000001a08087c36 */ /* 0x001fc60008000000 */
[----:B------:R-:W-:Y:S02]  /*49ff0*/  LOP3.LUT R59, R59, 0xffdfffff, RZ, 0xc0, !PT ;  /* 0xffdfffff3b3b7812 */ /* 0x000fe400078ec0ff */
        /* <DEDUP_REMOVED lines=10> */
[----:B0-----:R-:W-:-:S05]  /*4a0a0*/  VIADD R8, R8, UR25 ;  /* 0x0000001908087c36 */ /* 0x001fca0008000000 */
        /* <DEDUP_REMOVED lines=96> */
[----:B------:R-:W-:-:S08]  /*4a6b0*/  ULDC.64 UR36, c[0x0][0x228] ;  /* 0x00008a0000247ab9 */ /* 0x000fd00000000a00 */
        /* <DEDUP_REMOVED lines=24> */
[----:B------:R-:W-:Y:S01]  /*4a840*/  ULDC.64 UR38, c[0x0][0x228] ;  /* 0x00008a0000267ab9 */ /* 0x000fe20000000a00 */
[----:B0-----:R-:W-:Y:S01]  /*4a850*/  VIADD R8, R8, UR5 ;  /* 0x0000000508087c36 */ /* 0x001fe20008000000 */
[----:B------:R-:W-:Y:S01]  /*4a860*/  ISETP.LT.AND P0, PT, R5, UR30, !P0 ;  /* 0x0000001e05007c0c */ /* 0x000fe2000c701270 */
[----:B------:R-:W-:-:S03]  /*4a870*/  ULDC UR5, c[0x0][0x248] ;  /* 0x0000920000057ab9 */ /* 0x000fc60000000800 */
[----:B------:R0:W-:Y:S05]  /*4a880*/  STL [R1+0xf40], R8 ;  /* 0x000f400801007387 */ /* 0x0001ea0000100800 */
[----:B------:R-:W-:Y:S01]  /*4a890*/  @P1 LOP3.LUT R59, R59, 0x4, RZ, 0xfc, !PT ;  /* 0x000000043b3b1812 */ /* 0x000fe200078efcff */
[----:B0-----:R-:W-:-:S03]  /*4a8a0*/  VIADD R8, R8, UR6 ;  /* 0x0000000608087c36 */ /* 0x001fc60008000000 */
[----:B------:R-:W-:Y:S01]  /*4a8b0*/  LOP3.LUT R59, R59, 0xfffffffd, RZ, 0xc0, !PT ;  /* 0xfffffffd3b3b7812 */ /* 0x000fe200078ec0ff */
[----:B------:R-:W-:Y:S01]  /*4a8c0*/  ULDC UR6, c[0x0][0x248] ;  /* 0x0000920000067ab9 */ /* 0x000fe20000000800 */
[----:B------:R0:W-:Y:S02]  /*4a8d0*/  STL [R1+0xf44], R8 ;  /* 0x000f440801007387 */ /* 0x0001e40000100800 */
[----:B------:R-:W-:Y:S01]  /*4a8e0*/  @P0 LOP3.LUT R59, R59, 0x2, RZ, 0xfc, !PT ;  /* 0x000000023b3b0812 */ /* 0x000fe200078efcff */
[----:B0-----:R-:W-:Y:S01]  /*4a8f0*/  VIADD R8, R8, UR5 ;  /* 0x0000000508087c36 */ /* 0x001fe20008000000 */
[----:B------:R-:W-:Y:S01]  /*4a900*/  ULDC UR5, c[0x0][0x248] ;  /* 0x0000920000057ab9 */ /* 0x000fe20000000800 */
[----:B------:R-:W-:-:S03]  /*4a910*/  ISETP.GE.AND P0, PT, R2, UR11, PT ;  /* 0x0000000b02007c0c */ /* 0x000fc6000bf06270 */
[----:B------:R0:W-:Y:S01]  /*4a920*/  STL [R1+0xf4c], R8 ;  /* 0x000f4c0801007387 */ /* 0x0001e20000100800 */
[----:B------:R-:W-:Y:S01]  /*4a930*/  ISETP.LT.AND P1, PT, R6, UR20, !P0 ;  /* 0x0000001406007c0c */ /* 0x000fe2000c721270 */
[----:B------:R-:W-:Y:S01]  /*4a940*/  VIADD R2, R4, 0x56 ;  /* 0x0000005604027836 */ /* 0x000fe20000000000 */
[----:B------:R-:W-:Y:S01]  /*4a950*/  ISETP.LT.AND P0, PT, R5, UR18, !P0 ;  /* 0x0000001205007c0c */ /* 0x000fe2000c701270 */
[----:B------:R-:W-:Y:S01]  /*4a960*/  ULDC UR18, c[0x0][0x248] ;  /* 0x0000920000127ab9 */ /* 0x000fe20000000800 */
[----:B------:R-:W-:Y:S01]  /*4a970*/  LOP3.LUT R59, R59, 0xfffffffe, RZ, 0xc0, !PT ;  /* 0xfffffffe3b3b7812 */ /* 0x000fe200078ec0ff */
[----:B------:R-:W-:Y:S01]  /*4a980*/  ULDC UR20, c[0x0][0x248] ;  /* 0x0000920000147ab9 */ /* 0x000fe20000000800 */
[----:B------:R-:W-:Y:S01]  /*4a990*/  ULDC UR11, c[0x0][0x228] ;  /* 0x00008a00000b7ab9 */ /* 0x000fe20000000800 */
[----:B0-----:R-:W-:Y:S01]  /*4a9a0*/  VIADD R8, R8, UR5 ;  /* 0x0000000508087c36 */ /* 0x001fe20008000000 */
[----:B------:R-:W-:-:S04]  /*4a9b0*/  ULDC UR5, c[0x0][0x228] ;  /* 0x00008a0000057ab9 */ /* 0x000fc80000000800 */
[----:B------:R0:W-:Y:S02]  /*4a9c0*/  STL [R1+0xf54], R8 ;  /* 0x000f540801007387 */ /* 0x0001e40000100800 */
        /* <DEDUP_REMOVED lines=8> */
[----:B------:R-:W-:Y:S02]  /*4aa50*/  @P1 LOP3.LUT R59, R59, 0x1, RZ, 0xfc, !PT ;  /* 0x000000013b3b1812 */ /* 0x000fe400078efcff */
[----:B------:R-:W-:Y:S01]  /*4aa60*/  LOP3.LUT R188, R188, 0xbfffffff, RZ, 0xc0, !PT ;  /* 0xbfffffffbcbc7812 */ /* 0x000fe200078ec0ff */
[----:B------:R-:W-:Y:S01]  /*4aa70*/  VIADD R2, R4, 0x55 ;  /* 0x0000005504027836 */ /* 0x000fe20000000000 */
[----:B------:R-:W-:Y:S01]  /*4aa80*/  ULDC.64 UR26, c[0x0][0x228] ;  /* 0x00008a00001a7ab9 */ /* 0x000fe20000000a00 */
[----:B0-----:R-:W-:Y:S01]  /*4aa90*/  VIADD R8, R8, UR10 ;  /* 0x0000000a08087c36 */ /* 0x001fe20008000000 */
[----:B------:R-:W-:Y:S01]  /*4aaa0*/  ULDC UR10, c[0x0][0x248] ;  /* 0x00009200000a7ab9 */ /* 0x000fe20000000800 */
[----:B------:R-:W-:-:S03]  /*4aab0*/  ISETP.LT.AND P1, PT, R6, UR22, !P0 ;  /* 0x0000001606007c0c */ /* 0x000fc6000c721270 */
[----:B------:R0:W-:Y:S01]  /*4aac0*/  STL [R1+0xf60], R8 ;  /* 0x000f600801007387 */ /* 0x0001e20000100800 */
[----:B------:R-:W-:Y:S01]  /*4aad0*/  ISETP.LT.AND P0, PT, R5, UR32, !P0 ;  /* 0x0000002005007c0c */ /* 0x000fe2000c701270 */
[----:B0-----:R-:W-:-:S08]  /*4aae0*/  VIADD R8, R8, UR10 ;  /* 0x0000000a08087c36 */ /* 0x001fd00008000000 */
        /* <DEDUP_REMOVED lines=109> */
[----:B------:R-:W-:Y:S01]  /*4b1c0*/  ULDC UR30, c[0x0][0x228] ;  /* 0x00008a00001e7ab9 */ /* 0x000fe20000000800 */
[----:B------:R0:W-:Y:S01]  /*4b1d0*/  STL [R1+0xfbc], R8 ;  /* 0x000fbc0801007387 */ /* 0x0001e20000100800 */
        /* <DEDUP_REMOVED lines=76> */
[----:B------:R-:W-:-:S08]  /*4b6a0*/  ULDC.64 UR30, c[0x0][0x228] ;  /* 0x00008a00001e7ab9 */ /* 0x000fd00000000a00 */
        /* <DEDUP_REMOVED lines=100> */
[----:B------:R-:W-:Y:S01]  /*4bcf0*/  R2UR UR4, R26 ;  /* 0x000000001a0472ca */ /* 0x000fe200000e0000 */
[----:B------:R-:W-:Y:S01]  /*4bd00*/  VIADD R25, R4, 0x19 ;  /* 0x0000001904197836 */ /* 0x000fe20000000000 */
        /* <DEDUP_REMOVED lines=24> */
[----:B------:R-:W-:Y:S01]  /*4be90*/  VIADD R24, R4, 0x18 ;  /* 0x0000001804187836 */ /* 0x000fe20000000000 */
        /* <DEDUP_REMOVED lines=49> */
[----:B------:R-:W-:Y:S01]  /*4c1b0*/  VIADD R20, R4, 0x14 ;  /* 0x0000001404147836 */ /* 0x000fe20000000000 */
[----:B------:R-:W-:-:S08]  /*4c1c0*/  ULDC UR55, c[0x0][0x248] ;  /* 0x0000920000377ab9 */ /* 0x000fd00000000800 */
        /* <DEDUP_REMOVED lines=11> */
[----:B------:R-:W-:Y:S01]  /*4c280*/  ULDC.64 UR34, c[0x0][0x228] ;  /* 0x00008a0000227ab9 */ /* 0x000fe20000000a00 */
        /* <DEDUP_REMOVED lines=14> */
[C---:B------:R-:W-:Y:S01]  /*4c370*/  VIADD R2, R4.reuse, 0x36 ;  /* 0x0000003604027836 */ /* 0x040fe20000000000 */
[----:B------:R-:W-:Y:S01]  /*4c380*/  LOP3.LUT R189, R189, 0xfffffffe, RZ, 0xc0, !PT ;  /* 0xfffffffebdbd7812 */ /* 0x000fe200078ec0ff */
[----:B------:R0:W-:Y:S01]  /*4c390*/  STL [R1+0xff8], R8 ;  /* 0x000ff80801007387 */ /* 0x0001e20000100800 */
[----:B------:R-:W-:Y:S01]  /*4c3a0*/  ISETP.LT.AND P0, PT, R5, UR34, !P0 ;  /* 0x0000002205007c0c */ /* 0x000fe2000c701270 */
[----:B------:R-:W-:Y:S01]  /*4c3b0*/  ULDC.64 UR32, c[0x0][0x228] ;  /* 0x00008a0000207ab9 */ /* 0x000fe20000000a00 */
[----:B------:R-:W-:Y:S01]  /*4c3c0*/  VIADD R19, R4, 0x13 ;  /* 0x0000001304137836 */ /* 0x000fe20000000000 */
[----:B------:R-:W-:Y:S01]  /*4c3d0*/  ULDC UR53, c[0x0][0x248] ;  /* 0x0000920000357ab9 */ /* 0x000fe20000000800 */
[----:B0-----:R-:W-:Y:S01]  /*4c3e0*/  VIADD R8, R8, UR13 ;  /* 0x0000000d08087c36 */ /* 0x001fe20008000000 */
[----:B------:R-:W-:-:S04]  /*4c3f0*/  ULDC UR13, c[0x0][0x248] ;  /* 0x00009200000d7ab9 */ /* 0x000fc80000000800 */
[----:B------:R0:W-:Y:S04]  /*4c400*/  STL [R1+0xffc], R8 ;  /* 0x000ffc0801007387 */ /* 0x0001e80000100800 */
        /* <DEDUP_REMOVED lines=9> */
[C---:B------:R-:W-:Y:S01]  /*4c4a0*/  VIADD R2, R4.reuse, 0x35 ;  /* 0x0000003504027836 */ /* 0x040fe20000000000 */
[----:B------:R0:W-:Y:S01]  /*4c4b0*/  STL [R1+0x1004], R8 ;  /* 0x0010040801007387 */ /* 0x0001e20000100800 */
[----:B------:R-:W-:Y:S01]  /*4c4c0*/  ULDC.64 UR36, c[0x0][0x228] ;  /* 0x00008a0000247ab9 */ /* 0x000fe20000000a00 */
[----:B------:R-:W-:Y:S01]  /*4c4d0*/  ULDC UR13, c[0x0][0x228] ;  /* 0x00008a00000d7ab9 */ /* 0x000fe20000000800 */
[----:B------:R-:W-:Y:S01]  /*4c4e0*/  VIADD R18, R4, 0x12 ;  /* 0x0000001204127836 */ /* 0x000fe20000000000 */
        /* <DEDUP_REMOVED lines=46> */
[----:B------:R-:W-:Y:S01]  /*4c7d0*/  VIADD R17, R4, 0x11 ;  /* 0x0000001104117836 */ /* 0x000fe20000000000 */
[----:B------:R-:W-:Y:S02]  /*4c7e0*/  ULDC UR50, c[0x0][0x248] ;  /* 0x0000920000327ab9 */ /* 0x000fe40000000800 */
        /* <DEDUP_REMOVED lines=43> */
[----:B------:R-:W-:-:S02]  /*4caa0*/  VIADD R16, R4, 0x10 ;  /* 0x0000001004107836 */ /* 0x000fc40000000000 */
        /* <DEDUP_REMOVED lines=207> */
[----:B------:R0:W-:Y:S01]  /*4d7a0*/  STL [R1+0x1080], R8 ;  /* 0x0010800801007387 */ /* 0x0001e20000100800 */
[----:B------:R-:W-:Y:S01]  /*4d7b0*/  LOP3.LUT R190, R190, 0xffffffef, RZ, 0xc0, !PT ;  /* 0xffffffefbebe7812 */ /* 0x000fe200078ec0ff */
[----:B------:R-:W-:Y:S01]  /*4d7c0*/  VIADD R2, R4, 0x28 ;  /* 0x0000002804027836 */ /* 0x000fe20000000000 */
[----:B------:R-:W-:Y:S01]  /*4d7d0*/  ULDC UR16, c[0x0][0x248] ;  /* 0x0000920000107ab9 */ /* 0x000fe20000000800 */
[----:B0-----:R-:W-:Y:S01]  /*4d7e0*/  VIADD R8, R8, UR21 ;  /* 0x0000001508087c36 */ /* 0x001fe20008000000 */
[----:B------:R-:W-:Y:S01]  /*4d7f0*/  ISETP.LT.AND P0, PT, R5, UR44, !P0 ;  /* 0x0000002c05007c0c */ /* 0x000fe2000c701270 */
[----:B------:R-:W-:-:S05]  /*4d800*/  ULDC UR21, c[0x0][0x248] ;  /* 0x0000920000157ab9 */ /* 0x000fca0000000800 */
[----:B------:R-:W-:Y:S01]  /*4d810*/  @P1 LOP3.LUT R190, R190, 0x10, RZ, 0xfc, !PT ;  /* 0x00000010bebe1812 */ /* 0x000fe200078efcff */
[C---:B------:R-:W-:Y:S01]  /*4d820*/  VIADD R14, R4.reuse, 0xe ;  /* 0x0000000e040e7836 */ /* 0x040fe20000000000 */
[----:B------:R0:W-:Y:S01]  /*4d830*/  STL [R1+0x1074], R8 ;  /* 0x0010740801007387 */ /* 0x0001e20000100800 */
[----:B------:R-:W-:Y:S01]  /*4d840*/  VIADD R13, R4, 0xd ;  /* 0x0000000d040d7836 */ /* 0x000fe20000000000 */
[----:B------:R-:W-:Y:S01]  /*4d850*/  ULDC UR44, c[0x0][0x248] ;  /* 0x00009200002c7ab9 */ /* 0x000fe20000000800 */
[----:B0-----:R-:W-:Y:S01]  /*4d860*/  VIADD R8, R8, UR25 ;  /* 0x0000001908087c36 */ /* 0x001fe20008000000 */
[----:B------:R-:W-:Y:S01]  /*4d870*/  LOP3.LUT R190, R190, 0xfffffff7, RZ, 0xc0, !PT ;  /* 0xfffffff7bebe7812 */ /* 0x000fe200078ec0ff */
[----:B------:R-:W-:-:S03]  /*4d880*/  ULDC UR25, c[0x0][0x248] ;  /* 0x0000920000197ab9 */ /* 0x000fc60000000800 */
        /* <DEDUP_REMOVED lines=13> */
[----:B0-----:R-:W-:Y:S01]  /*4d960*/  VIADD R8, R8, UR27 ;  /* 0x0000001b08087c36 */ /* 0x001fe20008000000 */
[----:B------:R-:W-:Y:S01]  /*4d970*/  ISETP.LT.AND P0, PT, R5, UR46, !P0 ;  /* 0x0000002e05007c0c */ /* 0x000fe2000c701270 */
[----:B------:R-:W-:-:S03]  /*4d980*/  ULDC UR27, c[0x0][0x248] ;  /* 0x00009200001b7ab9 */ /* 0x000fc60000000800 */
[----:B------:R0:W-:Y:S02]  /*4d990*/  STL [R1+0x103c], R8 ;  /* 0x00103c0801007387 */ /* 0x0001e40000100800 */
[----:B0-----:R-:W-:Y:S01]  /*4d9a0*/  VIADD R8, R8, UR23 ;  /* 0x0000001708087c36 */ /* 0x001fe20008000000 */
[----:B------:R-:W-:Y:S01]  /*4d9b0*/  @P1 LOP3.LUT R190, R190, 0x4, RZ, 0xfc, !PT ;  /* 0x00000004bebe1812 */ /* 0x000fe200078efcff */
[----:B------:R-:W-:-:S03]  /*4d9c0*/  ULDC UR23, c[0x0][0x248] ;  /* 0x0000920000177ab9 */ /* 0x000fc60000000800 */
[----:B------:R0:W-:Y:S02]  /*4d9d0*/  STL [R1+0x102c], R8 ;  /* 0x00102c0801007387 */ /* 0x0001e40000100800 */
[----:B0-----:R-:W-:Y:S01]  /*4d9e0*/  VIADD R8, R8, UR5 ;  /* 0x0000000508087c36 */ /* 0x001fe20008000000 */
[----:B------:R-:W-:Y:S01]  /*4d9f0*/  LOP3.LUT R190, R190, 0xfffffffd, RZ, 0xc0, !PT ;  /* 0xfffffffdbebe7812 */ /* 0x000fe200078ec0ff */
[----:B------:R-:W-:-:S03]  /*4da00*/  ULDC UR5, c[0x0][0x248] ;  /* 0x0000920000057ab9 */ /* 0x000fc60000000800 */
        /* <DEDUP_REMOVED lines=8> */
[----:B------:R-:W-:Y:S01]  /*4da90*/  LOP3.LUT R190, R190, 0xfffffffe, RZ, 0xc0, !PT ;  /* 0xfffffffebebe7812 */ /* 0x000fe200078ec0ff */
[----:B------:R-:W-:Y:S01]  /*4daa0*/  ULDC.64 UR32, c[0x0][0x228] ;  /* 0x00008a0000207ab9 */ /* 0x000fe20000000a00 */
[----:B0-----:R-:W-:Y:S01]  /*4dab0*/  VIADD R8, R8, UR6 ;  /* 0x0000000608087c36 */ /* 0x001fe20008000000 */
[----:B------:R-:W-:Y:S01]  /*4dac0*/  ISETP.LT.AND P0, PT, R5, UR34, !P0 ;  /* 0x0000002205007c0c */ /* 0x000fe2000c701270 */
[----:B------:R-:W-:Y:S01]  /*4dad0*/  ULDC UR6, c[0x0][0x248] ;  /* 0x0000920000067ab9 */ /* 0x000fe20000000800 */
[----:B------:R-:W-:-:S06]  /*4dae0*/  ULDC UR18, c[0x0][0x248] ;  /* 0x0000920000127ab9 */ /* 0x000fcc0000000800 */
[----:B------:R-:W-:Y:S01]  /*4daf0*/  @P1 LOP3.LUT R190, R190, 0x1, RZ, 0xfc, !PT ;  /* 0x00000001bebe1812 */ /* 0x000fe200078efcff */
[----:B------:R0:W-:Y:S01]  /*4db00*/  STL [R1+0x1008], R8 ;  /* 0x0010080801007387 */ /* 0x0001e20000100800 */
[----:B------:R-:W-:Y:S01]  /*4db10*/  ULDC UR34, c[0x0][0x248] ;  /* 0x0000920000227ab9 */ /* 0x000fe20000000800 */
[----:B0-----:R-:W-:Y:S02]  /*4db20*/  VIADD R8, R8, UR21 ;  /* 0x0000001508087c36 */ /* 0x001fe40008000000 */
[----:B------:R-:W-:Y:S01]  /*4db30*/  @P0 LOP3.LUT R191, R191, 0x80000000, RZ, 0xfc, !PT ;  /* 0x80000000bfbf0812 */ /* 0x000fe200078efcff */
[----:B------:R-:W-:Y:S02]  /*4db40*/  ULDC UR21, c[0x0][0x248] ;  /* 0x0000920000157ab9 */ /* 0x000fe40000000800 */
[----:B------:R0:W-:Y:S02]  /*4db50*/  STL [R1+0xff4], R8 ;  /* 0x000ff40801007387 */ /* 0x0001e40000100800 */
        /* <DEDUP_REMOVED lines=9> */
[----:B------:R-:W-:Y:S01]  /*4dbf0*/  ISETP.LT.AND P0, PT, R5, UR32, !P0 ;  /* 0x0000002005007c0c */ /* 0x000fe2000c701270 */
[----:B------:R-:W-:Y:S01]  /*4dc00*/  ULDC UR23, c[0x0][0x248] ;  /* 0x0000920000177ab9 */ /* 0x000fe20000000800 */
[----:B------:R-:W-:Y:S02]  /*4dc10*/  ULDC UR32, c[0x0][0x248] ;  /* 0x0000920000207ab9 */ /* 0x000fe40000000800 */
        /* <DEDUP_REMOVED lines=21> */
[----:B0-----:R-:W-:Y:S01]  /*4dd70*/  VIADD R8, R8, UR30 ;  /* 0x0000001e08087c36 */ /* 0x001fe20008000000 */
[----:B------:R-:W-:-:S04]  /*4dd80*/  ULDC.64 UR30, c[0x0][0x228] ;  /* 0x00008a00001e7ab9 */ /* 0x000fc80000000a00 */
        /* <DEDUP_REMOVED lines=20> */
[----:B0-----:R-:W-:-:S05]  /*4ded0*/  VIADD R8, R8, UR11 ;  /* 0x0000000b08087c36 */ /* 0x001fca0008000000 */
[----:B------:R0:W-:Y:S02]  /*4dee0*/  STL [R1+0xf64], R8 ;  /* 0x000f640801007387 */ /* 0x0001e40000100800 */
[----:B0-----:R-:W-:Y:S01]  /*4def0*/  VIADD R8, R8, UR5 ;  /* 0x0000000508087c36 */ /* 0x001fe20008000000 */
[----:B------:R-:W-:Y:S01]  /*4df00*/  @P1 LOP3.LUT R191, R191, 0x4000000, RZ, 0xfc, !PT ;  /* 0x04000000bfbf1812 */ /* 0x000fe200078efcff */
[----:B------:R-:W-:-:S03]  /*4df10*/  ULDC UR5, c[0x0][0x248] ;  /* 0x0000920000057ab9 */ /* 0x000fc60000000800 */
[----:B------:R0:W-:Y:S02]  /*4df20*/  STL [R1+0xf50], R8 ;  /* 0x000f500801007387 */ /* 0x0001e40000100800 */
[----:B0-----:R-:W-:Y:S01]  /*4df30*/  VIADD R8, R8, UR10 ;  /* 0x0000000a08087c36 */ /* 0x001fe20008000000 */
[----:B------:R-:W-:Y:S02]  /*4df40*/  ULDC.64 UR10, c[0x0][0x228] ;  /* 0x00008a00000a7ab9 */ /* 0x000fe40000000a00 */
[----:B------:R-:W-:Y:S01]  /*4df50*/  ISETP.LT.AND P0, PT, R5, UR10, !P0 ;  /* 0x0000000a05007c0c */ /* 0x000fe2000c701270 */
[----:B------:R-:W-:Y:S01]  /*4df60*/  ULDC UR10, c[0x0][0x248] ;  /* 0x00009200000a7ab9 */ /* 0x000fe20000000800 */
[----:B------:R-:W-:Y:S01]  /*4df70*/  LOP3.LUT R191, R191, 0xfdffffff, RZ, 0xc0, !PT ;  /* 0xfdffffffbfbf7812 */ /* 0x000fe200078ec0ff */
[----:B------:R0:W-:Y:S02]  /*4df80*/  STL [R1+0xf48], R8 ;  /* 0x000f480801007387 */ /* 0x0001e40000100800 */
[----:B0-----:R-:W-:-:S08]  /*4df90*/  VIADD R8, R8, UR6 ;  /* 0x0000000608087c36 */ /* 0x001fd00008000000 */
[----:B------:R-:W-:Y:S01]  /*4dfa0*/  @P0 LOP3.LUT R191, R191, 0x2000000, RZ, 0xfc, !PT ;  /* 0x02000000bfbf0812 */ /* 0x000fe200078efcff */
[----:B------:R-:W-:Y:S01]  /*4dfb0*/  ULDC UR6, c[0x0][0x248] ;  /* 0x0000920000067ab9 */ /* 0x000fe20000000800 */
[----:B------:R-:W-:Y:S01]  /*4dfc0*/  ISETP.GE.AND P0, PT, R2, UR43, PT ;  /* 0x0000002b02007c0c */ /* 0x000fe2000bf06270 */
[----:B------:R0:W-:Y:S01]  /*4dfd0*/  STL [R1+0xf34], R8 ;  /* 0x000f340801007387 */ /* 0x0001e20000100800 */
[----:B------:R-:W-:Y:S01]  /*4dfe0*/  LOP3.LUT R191, R191, 0xfeffffff, RZ, 0xc0, !PT ;  /* 0xfeffffffbfbf7812 */ /* 0x000fe200078ec0ff */
[----:B------:R-:W-:Y:S01]  /*4dff0*/  VIADD R2, R4, 0x22 ;  /* 0x0000002204027836 */ /* 0x000fe20000000000 */
[----:B------:R-:W-:Y:S01]  /*4e000*/  ISETP.LT.AND P1, PT, R6, UR28, !P0 ;  /* 0x0000001c06007c0c */ /* 0x000fe2000c721270 */
[----:B------:R-:W-:Y:S01]  /*4e010*/  ULDC.64 UR42, c[0x0][0x228] ;  /* 0x00008a00002a7ab9 */ /* 0x000fe20000000a00 */
[----:B------:R-:W-:Y:S01]  /*4e020*/  ULDC UR28, c[0x0][0x248] ;  /* 0x00009200001c7ab9 */ /* 0x000fe20000000800 */
[----:B0-----:R-:W-:Y:S01]  /*4e030*/  VIADD R8, R8, UR12 ;  /* 0x0000000c08087c36 */ /* 0x001fe20008000000 */
[----:B------:R-:W-:-:S04]  /*4e040*/  ULDC UR12, c[0x0][0x248] ;  /* 0x00009200000c7ab9 */ /* 0x000fc80000000800 */
[----:B------:R0:W-:Y:S05]  /*4e050*/  STL [R1+0xf2c], R8 ;  /* 0x000f2c0801007387 */ /* 0x0001ea0000100800 */
[----:B------:R-:W-:Y:S01]  /*4e060*/  @P1 LOP3.LUT R191, R191, 0x1000000, RZ, 0xfc, !PT ;  /* 0x01000000bfbf1812 */ /* 0x000fe200078efcff */
[----:B0-----:R-:W-:Y:S01]  /*4e070*/  VIADD R8, R8, UR14 ;  /* 0x0000000e08087c36 */ /* 0x001fe20008000000 */
[----:B------:R-:W-:Y:S02]  /*4e080*/  ULDC.64 UR14, c[0x0][0x228] ;  /* 0x00008a00000e7ab9 */ /* 0x000fe40000000a00 */
[----:B------:R-:W-:Y:S01]  /*4e090*/  ISETP.LT.AND P0, PT, R5, UR14, !P0 ;  /* 0x0000000e05007c0c */ /* 0x000fe2000c701270 */
[----:B------:R-:W-:Y:S01]  /*4e0a0*/  ULDC UR14, c[0x0][0x248] ;  /* 0x00009200000e7ab9 */ /* 0x000fe20000000800 */
[----:B------:R-:W-:Y:S01]  /*4e0b0*/  LOP3.LUT R191, R191, 0xff7fffff, RZ, 0xc0, !PT ;  /* 0xff7fffffbfbf7812 */ /* 0x000fe200078ec0ff */
[----:B------:R0:W-:Y:S10]  /*4e0c0*/  STL [R1+0xdf8], R8 ;  /* 0x000df80801007387 */ /* 0x0001f40000100800 */
[----:B------:R-:W-:-:S02]  /*4e0d0*/  @P0 LOP3.LUT R191, R191, 0x800000, RZ, 0xfc, !PT ;  /* 0x00800000bfbf0812 */ /* 0x000fc400078efcff */
[----:B------:R-:W-:Y:S01]  /*4e0e0*/  ISETP.GE.AND P0, PT, R2, UR45, PT ;  /* 0x0000002d02007c0c */ /* 0x000fe2000bf06270 */
[----:B0-----:R-:W-:Y:S01]  /*4e0f0*/  VIADD R8, R8, UR38 ;  /* 0x0000002608087c36 */ /* 0x001fe20008000000 */
[----:B------:R-:W-:Y:S01]  /*4e100*/  LOP3.LUT R191, R191, 0xffbfffff, RZ, 0xc0, !PT ;  /* 0xffbfffffbfbf7812 */ /* 0x000fe200078ec0ff */
[----:B------:R-:W-:Y:S01]  /*4e110*/  VIADD R2, R4, 0x21 ;  /* 0x0000002104027836 */ /* 0x000fe20000000000 */
[----:B------:R-:W-:Y:S01]  /*4e120*/  ISETP.LT.AND P1, PT, R6, UR26, !P0 ;  /* 0x0000001a06007c0c */ /* 0x000fe2000c721270 */
[----:B------:R-:W-:Y:S01]  /*4e130*/  ULDC UR38, c[0x0][0x248] ;  /* 0x0000920000267ab9 */ /* 0x000fe20000000800 */
[----:B------:R0:W-:Y:S02]  /*4e140*/  STL [R1+0xdf0], R8 ;  /* 0x000df00801007387 */ /* 0x0001e40000100800 */
[----:B0-----:R-:W-:Y:S01]  /*4e150*/  VIADD R8, R8, UR25 ;  /* 0x0000001908087c36 */ /* 0x001fe20008000000 */
[----:B------:R-:W-:Y:S02]  /*4e160*/  ULDC.64 UR24, c[0x0][0x228] ;  /* 0x00008a0000187ab9 */ /* 0x000fe40000000a00 */
        /* <DEDUP_REMOVED lines=11> */
[----:B------:R-:W-:Y:S01]  /*4e220*/  ULDC.64 UR46, c[0x0][0x228] ;  /* 0x00008a00002e7ab9 */ /* 0x000fe20000000a00 */
[----:B------:R0:W-:Y:S01]  /*4e230*/  STL [R1+0xdd4], R8 ;  /* 0x000dd40801007387 */ /* 0x0001e20000100800 */
[----:B------:R-:W-:Y:S01]  /*4e240*/  VIADD R12, R4, 0xc ;  /* 0x0000000c040c7836 */ /* 0x000fe20000000000 */
[----:B------:R-:W-:Y:S01]  /*4e250*/  ULDC UR40, c[0x0][0x248] ;  /* 0x0000920000287ab9 */ /* 0x000fe20000000800 */
[----:B0-----:R-:W-:Y:S01]  /*4e260*/  VIADD R8, R8, UR21 ;  /* 0x0000001508087c36 */ /* 0x001fe20008000000 */
[----:B------:R-:W-:-:S02]  /*4e270*/  ULDC.64 UR20, c[0x0][0x228] ;  /* 0x00008a0000147ab9 */ /* 0x000fc40000000a00 */
[----:B------:R-:W-:Y:S01]  /*4e280*/  ISETP.LT.AND P0, PT, R5, UR20, !P0 ;  /* 0x0000001405007c0c */ /* 0x000fe2000c701270 */
[----:B------:R-:W-:-:S04]  /*4e290*/  ULDC UR20, c[0x0][0x248] ;  /* 0x0000920000147ab9 */ /* 0x000fc80000000800 */
[----:B------:R-:W-:-:S04]  /*4e2a0*/  @P1 LOP3.LUT R191, R191, 0x100000, RZ, 0xfc, !PT ;  /* 0x00100000bfbf1812 */ /* 0x000fc800078efcff */
[----:B------:R-:W-:-:S04]  /*4e2b0*/  LOP3.LUT R191, R191, 0xfff7ffff, RZ, 0xc0, !PT ;  /* 0xfff7ffffbfbf7812 */ /* 0x000fc800078ec0ff */
[----:B------:R-:W-:Y:S02]  /*4e2c0*/  @P0 LOP3.LUT R191, R191, 0x80000, RZ, 0xfc, !PT ;  /* 0x00080000bfbf0812 */ /* 0x000fe400078efcff */
[----:B------:R-:W-:-:S04]  /*4e2d0*/  ISETP.GE.AND P0, PT, R2, UR35, PT ;  /* 0x0000002302007c0c */ /* 0x000fc8000bf06270 */
[----:B------:R-:W-:Y:S01]  /*4e2e0*/  ISETP.LT.AND P1, PT, R6, UR19, !P0 ;  /* 0x0000001306007c0c */ /* 0x000fe2000c721270 */
[----:B------:R0:W-:Y:S01]  /*4e2f0*/  STL [R1+0xdc4], R8 ;  /* 0x000dc40801007387 */ /* 0x0001e20000100800 */
[----:B------:R-:W-:Y:S01]  /*4e300*/  LOP3.LUT R191, R191, 0xfffbffff, RZ, 0xc0, !PT ;  /* 0xfffbffffbfbf7812 */ /* 0x000fe200078ec0ff */
[----:B0-----:R-:W-:Y:S01]  /*4e310*/  VIADD R8, R8, UR16 ;  /* 0x0000001008087c36 */ /* 0x001fe20008000000 */
[----:B------:R-:W-:Y:S02]  /*4e320*/  ULDC.64 UR16, c[0x0][0x228] ;  /* 0x00008a0000107ab9 */ /* 0x000fe40000000a00 */
[----:B------:R-:W-:-:S07]  /*4e330*/  ISETP.LT.AND P0, PT, R5, UR16, !P0 ;  /* 0x0000001005007c0c */ /* 0x000fce000c701270 */
[----:B------:R-:W-:Y:S01]  /*4e340*/  @P1 LOP3.LUT R191, R191, 0x40000, RZ, 0xfc, !PT ;  /* 0x00040000bfbf1812 */ /* 0x000fe200078efcff */
[----:B------:R-:W-:Y:S01]  /*4e350*/  VIADD R2, R4, 0x1f ;  /* 0x0000001f04027836 */ /* 0x000fe20000000000 */
[----:B------:R0:W-:Y:S02]  /*4e360*/  STL [R1+0xdb8], R8 ;  /* 0x000db80801007387 */ /* 0x0001e40000100800 */
[----:B------:R-:W-:Y:S01]  /*4e370*/  LOP3.LUT R191, R191, 0xfffdffff, RZ, 0xc0, !PT ;  /* 0xfffdffffbfbf7812 */ /* 0x000fe200078ec0ff */
[----:B0-----:R-:W-:-:S03]  /*4e380*/  VIADD R8, R8, UR36 ;  /* 0x0000002408087c36 */ /* 0x001fc60008000000 */
[----:B------:R-:W-:Y:S01]  /*4e390*/  @P0 LOP3.LUT R191, R191, 0x20000, RZ, 0xfc, !PT ;  /* 0x00020000bfbf0812 */ /* 0x000fe200078efcff */
[----:B------:R-:W-:Y:S01]  /*4e3a0*/  ULDC UR36, c[0x0][0x248] ;  /* 0x0000920000247ab9 */ /* 0x000fe20000000800 */
[----:B------:R-:W-:Y:S01]  /*4e3b0*/  ISETP.GE.AND P0, PT, R2, UR33, PT ;  /* 0x0000002102007c0c */ /* 0x000fe2000bf06270 */
[----:B------:R0:W-:Y:S03]  /*4e3c0*/  STL [R1+0xda8], R8 ;  /* 0x000da80801007387 */ /* 0x0001e60000100800 */
[----:B------:R-:W-:Y:S02]  /*4e3d0*/  ISETP.LT.AND P1, PT, R6, UR13, !P0 ;  /* 0x0000000d06007c0c */ /* 0x000fe4000c721270 */
[----:B------:R-:W-:Y:S01]  /*4e3e0*/  LOP3.LUT R191, R191, 0xfffeffff, RZ, 0xc0, !PT ;  /* 0xfffeffffbfbf7812 */ /* 0x000fe200078ec0ff */
[----:B------:R-:W-:Y:S01]  /*4e3f0*/  VIADD R2, R4, 0x1e ;  /* 0x0000001e04027836 */ /* 0x000fe20000000000 */
[----:B------:R-:W-:Y:S01]  /*4e400*/  ULDC UR13, c[0x0][0x248] ;  /* 0x00009200000d7ab9 */ /* 0x000fe20000000800 */
[----:B0-----:R-:W-:Y:S01]  /*4e410*/  VIADD R8, R8, UR32 ;  /* 0x0000002008087c36 */ /* 0x001fe20008000000 */
[----:B------:R-:W-:-:S04]  /*4e420*/  ULDC UR32, c[0x0][0x248] ;  /* 0x0000920000207ab9 */ /* 0x000fc80000000800 */
[----:B------:R0:W-:Y:S03]  /*4e430*/  STL [R1+0xd9c], R8 ;  /* 0x000d9c0801007387 */ /* 0x0001e60000100800 */
[----:B------:R-:W-:Y:S01]  /*4e440*/  @P1 LOP3.LUT R191, R191, 0x10000, RZ, 0xfc, !PT ;  /* 0x00010000bfbf1812 */ /* 0x000fe200078efcff */
[----:B0-----:R-:W-:Y:S01]  /*4e450*/  VIADD R8, R8, UR18 ;  /* 0x0000001208087c36 */ /* 0x001fe20008000000 */
[----:B------:R-:W-:Y:S02]  /*4e460*/  ULDC.64 UR18, c[0x0][0x228] ;  /* 0x00008a0000127ab9 */ /* 0x000fe40000000a00 */
[----:B------:R-:W-:Y:S02]  /*4e470*/  ISETP.LT.AND P0, PT, R5, UR18, !P0 ;  /* 0x0000001205007c0c */ /* 0x000fe4000c701270 */
        /* <DEDUP_REMOVED lines=14> */
[----:B------:R-:W-:-:S05]  /*4e560*/  ISETP.LT.AND P0, PT, R5, UR22, !P0 ;  /* 0x0000001605007c0c */ /* 0x000fca000c701270 */
        /* <DEDUP_REMOVED lines=10> */
[----:B------:R-:W-:Y:S01]  /*4e610*/  VIADD R9, R4, 0xa ;  /* 0x0000000a04097836 */ /* 0x000fe20000000000 */
[----:B------:R-:W-:-:S08]  /*4e620*/  ULDC UR11, c[0x0][0x248] ;  /* 0x00009200000b7ab9 */ /* 0x000fd00000000800 */
[----:B------:R-:W-:Y:S01]  /*4e630*/  @P1 LOP3.LUT R191, R191, 0x1000, RZ, 0xfc, !PT ;  /* 0x00001000bfbf1812 */ /* 0x000fe200078efcff */
[----:B0-----:R-:W-:Y:S01]  /*4e640*/  VIADD R8, R8, UR5 ;  /* 0x0000000508087c36 */ /* 0x001fe20008000000 */
[----:B------:R-:W-:Y:S02]  /*4e650*/  ULDC UR5, c[0x0][0x248] ;  /* 0x0000920000057ab9 */ /* 0x000fe40000000800 */
        /* <DEDUP_REMOVED lines=8> */
[----:B------:R-:W-:Y:S01]  /*4e6e0*/  VIADD R252, R4, 0x9 ;  /* 0x0000000904fc7836 */ /* 0x000fe20000000000 */
[----:B------:R-:W-:Y:S01]  /*4e6f0*/  ULDC UR15, c[0x0][0x248] ;  /* 0x00009200000f7ab9 */ /* 0x000fe20000000800 */
[----:B0-----:R-:W-:Y:S01]  /*4e700*/  VIADD R8, R8, UR6 ;  /* 0x0000000608087c36 */ /* 0x001fe20008000000 */
[----:B------:R-:W-:Y:S01]  /*4e710*/  ISETP.LT.AND P0, PT, R5, UR29, !P0 ;  /* 0x0000001d05007c0c */ /* 0x000fe2000c701270 */
[----:B------:R-:W-:-:S03]  /*4e720*/  ULDC UR6, c[0x0][0x248] ;  /* 0x0000920000067ab9 */ /* 0x000fc60000000800 */
[----:B------:R0:W-:Y:S04]  /*4e730*/  STL [R1+0xd54], R8 ;  /* 0x000d540801007387 */ /* 0x0001e80000100800 */
        /* <DEDUP_REMOVED lines=10> */
[----:B0-----:R-:W-:Y:S01]  /*4e7e0*/  VIADD R8, R8, UR14 ;  /* 0x0000000e08087c36 */ /* 0x001fe20008000000 */
[----:B------:R-:W-:Y:S01]  /*4e7f0*/  LOP3.LUT R191, R191, 0xfffffeff, RZ, 0xc0, !PT ;  /* 0xfffffeffbfbf7812 */ /* 0x000fe200078ec0ff */
[----:B------:R-:W-:-:S03]  /*4e800*/  ULDC UR14, c[0x0][0x248] ;  /* 0x00009200000e7ab9 */ /* 0x000fc60000000800 */
[----:B------:R0:W-:Y:S02]  /*4e810*/  STL [R1+0xd30], R8 ;  /* 0x000d300801007387 */ /* 0x0001e40000100800 */
[----:B0-----:R-:W-:Y:S01]  /*4e820*/  VIADD R8, R8, UR30 ;  /* 0x0000001e08087c36 */ /* 0x001fe20008000000 */
[----:B------:R-:W-:Y:S02]  /*4e830*/  ULDC.64 UR30, c[0x0][0x228] ;  /* 0x00008a00001e7ab9 */ /* 0x000fe40000000a00 */
[----:B------:R-:W-:Y:S02]  /*4e840*/  ISETP.LT.AND P1, PT, R6, UR30, !P0 ;  /* 0x0000001e06007c0c */ /* 0x000fe4000c721270 */
[----:B------:R-:W-:Y:S01]  /*4e850*/  ISETP.LT.AND P0, PT, R5, UR54, !P0 ;  /* 0x0000003605007c0c */ /* 0x000fe2000c701270 */
[----:B------:R0:W-:Y:S01]  /*4e860*/  STL [R1+0xd20], R8 ;  /* 0x000d200801007387 */ /* 0x0001e20000100800 */
[----:B------:R-:W-:Y:S01]  /*4e870*/  VIADD R195, R4, 0x8 ;  /* 0x0000000804c37836 */ /* 0x000fe20000000000 */
[----:B------:R-:W-:-:S08]  /*4e880*/  ULDC UR54, c[0x0][0x248] ;  /* 0x0000920000367ab9 */ /* 0x000fd00000000800 */
[----:B------:R-:W-:-:S04]  /*4e890*/  @P1 LOP3.LUT R191, R191, 0x100, RZ, 0xfc, !PT ;  /* 0x00000100bfbf1812 */ /* 0x000fc800078efcff */
[----:B------:R-:W-:Y:S01]  /*4e8a0*/  LOP3.LUT R191, R191, 0xffffff7f, RZ, 0xc0, !PT ;  /* 0xffffff7fbfbf7812 */ /* 0x000fe200078ec0ff */
[----:B0-----:R-:W-:Y:S01]  /*4e8b0*/  VIADD R8, R8, UR34 ;  /* 0x0000002208087c36 */ /* 0x001fe20008000000 */
[----:B------:R-:W-:Y:S02]  /*4e8c0*/  ULDC.64 UR34, c[0x0][0x228] ;  /* 0x00008a0000227ab9 */ /* 0x000fe40000000a00 */
[----:B------:R-:W-:Y:S02]  /*4e8d0*/  @P0 LOP3.LUT R191, R191, 0x80, RZ, 0xfc, !PT ;  /* 0x00000080bfbf0812 */ /* 0x000fe400078efcff */
[----:B------:R-:W-:-:S04]  /*4e8e0*/  ISETP.GE.AND P0, PT, R26, UR21, PT ;  /* 0x000000151a007c0c */ /* 0x000fc8000bf06270 */
[----:B------:R-:W-:Y:S02]  /*4e8f0*/  ISETP.LT.AND P1, PT, R6, UR34, !P0 ;  /* 0x0000002206007c0c */ /* 0x000fe4000c721270 */
[----:B------:R-:W-:Y:S01]  /*4e900*/  ISETP.LT.AND P0, PT, R5, UR51, !P0 ;  /* 0x0000003305007c0c */ /* 0x000fe2000c701270 */
[----:B------:R0:W-:Y:S01]  /*4e910*/  STL [R1+0xd14], R8 ;  /* 0x000d140801007387 */ /* 0x0001e20000100800 */
[----:B------:R-:W-:Y:S01]  /*4e920*/  LOP3.LUT R191, R191, 0xffffffbf, RZ, 0xc0, !PT ;  /* 0xffffffbfbfbf7812 */ /* 0x000fe200078ec0ff */
[----:B------:R-:W-:-:S08]  /*4e930*/  ULDC UR51, c[0x0][0x228] ;  /* 0x00008a0000337ab9 */ /* 0x000fd00000000800 */
[----:B------:R-:W-:Y:S01]  /*4e940*/  @P1 LOP3.LUT R191, R191, 0x40, RZ, 0xfc, !PT ;  /* 0x00000040bfbf1812 */ /* 0x000fe200078efcff */
[----:B0-----:R-:W-:-:S03]  /*4e950*/  VIADD R8, R8, UR38 ;  /* 0x0000002608087c36 */ /* 0x001fc60008000000 */
[----:B------:R-:W-:Y:S02]  /*4e960*/  LOP3.LUT R191, R191, 0xffffffdf, RZ, 0xc0, !PT ;  /* 0xffffffdfbfbf7812 */ /* 0x000fe400078ec0ff */
[----:B------:R0:W-:Y:S02]  /*4e970*/  STL [R1+0xd04], R8 ;  /* 0x000d040801007387 */ /* 0x0001e40000100800 */
[----:B------:R-:W-:Y:S02]  /*4e980*/  @P0 LOP3.LUT R191, R191, 0x20, RZ, 0xfc, !PT ;  /* 0x00000020bfbf0812 */ /* 0x000fe400078efcff */
[----:B------:R-:W-:Y:S01]  /*4e990*/  ISETP.GE.AND P0, PT, R25, UR17, PT ;  /* 0x0000001119007c0c */ /* 0x000fe2000bf06270 */
[----:B------:R-:W-:Y:S01]  /*4e9a0*/  ULDC.64 UR16, c[0x0][0x228] ;  /* 0x00008a0000107ab9 */ /* 0x000fe20000000a00 */
[----:B0-----:R-:W-:Y:S01]  /*4e9b0*/  VIADD R8, R8, UR39 ;  /* 0x0000002708087c36 */ /* 0x001fe20008000000 */
[----:B------:R-:W-:Y:S01]  /*4e9c0*/  ULDC.64 UR38, c[0x0][0x228] ;  /* 0x00008a0000267ab9 */ /* 0x000fe20000000a00 */
[----:B------:R-:W4:Y:S01]  /*4e9d0*/  LDL.LU R26, [R1+0x1bc4] ;  /* 0x001bc400011a7983 */ /* 0x000f220000300800 */
[----:B------:R-:W-:-:S02]  /*4e9e0*/  ISETP.LT.AND P1, PT, R6, UR38, !P0 ;  /* 0x0000002606007c0c */ /* 0x000fc4000c721270 */
[----:B------:R-:W-:Y:S01]  /*4e9f0*/  ISETP.LT.AND P0, PT, R5, UR51, !P0 ;  /* 0x0000003305007c0c */ /* 0x000fe2000c701270 */
[----:B------:R-:W-:Y:S01]  /*4ea00*/  ULDC UR51, c[0x0][0x228] ;  /* 0x00008a0000337ab9 */ /* 0x000fe20000000800 */
[----:B------:R-:W-:-:S09]  /*4ea10*/  LOP3.LUT R191, R191, 0xffffffef, RZ, 0xc0, !PT ;  /* 0xffffffefbfbf7812 */ /* 0x000fd200078ec0ff */
[----:B------:R-:W-:-:S04]  /*4ea20*/  @P1 LOP3.LUT R191, R191, 0x10, RZ, 0xfc, !PT ;  /* 0x00000010bfbf1812 */ /* 0x000fc800078efcff */
[----:B------:R-:W-:-:S04]  /*4ea30*/  LOP3.LUT R191, R191, 0xfffffff7, RZ, 0xc0, !PT ;  /* 0xfffffff7bfbf7812 */ /* 0x000fc800078ec0ff */
[----:B------:R-:W-:Y:S02]  /*4ea40*/  @P0 LOP3.LUT R191, R191, 0x8, RZ, 0xfc, !PT ;  /* 0x00000008bfbf0812 */ /* 0x000fe400078efcff */
[----:B------:R-:W-:Y:S01]  /*4ea50*/  ISETP.GE.AND P0, PT, R24, UR19, PT ;  /* 0x0000001318007c0c */ /* 0x000fe2000bf06270 */
[----:B------:R-:W-:-:S03]  /*4ea60*/  ULDC.64 UR18, c[0x0][0x228] ;  /* 0x00008a0000127ab9 */ /* 0x000fc60000000a00 */
[----:B------:R-:W-:Y:S02]  /*4ea70*/  ISETP.LT.AND P1, PT, R6, UR42, !P0 ;  /* 0x0000002a06007c0c */ /* 0x000fe4000c721270 */
[----:B------:R-:W-:Y:S01]  /*4ea80*/  ISETP.LT.AND P0, PT, R5, UR51, !P0 ;  /* 0x0000003305007c0c */ /* 0x000fe2000c701270 */
[----:B------:R-:W-:Y:S01]  /*4ea90*/  ULDC UR51, c[0x0][0x228] ;  /* 0x00008a0000337ab9 */ /* 0x000fe20000000800 */
[----:B------:R-:W-:-:S09]  /*4eaa0*/  LOP3.LUT R191, R191, 0xfffffffb, RZ, 0xc0, !PT ;  /* 0xfffffffbbfbf7812 */ /* 0x000fd200078ec0ff */
[----:B------:R-:W-:-:S04]  /*4eab0*/  @P1 LOP3.LUT R191, R191, 0x4, RZ, 0xfc, !PT ;  /* 0x00000004bfbf1812 */ /* 0x000fc800078efcff */
[----:B------:R-:W-:-:S04]  /*4eac0*/  LOP3.LUT R191, R191, 0xfffffffd, RZ, 0xc0, !PT ;  /* 0xfffffffdbfbf7812 */ /* 0x000fc800078ec0ff */
[----:B------:R-:W-:Y:S02]  /*4ead0*/  @P0 LOP3.LUT R191, R191, 0x2, RZ, 0xfc, !PT ;  /* 0x00000002bfbf0812 */ /* 0x000fe400078efcff */
[----:B------:R-:W-:Y:S01]  /*4eae0*/  ISETP.GE.AND P0, PT, R23, UR23, PT ;  /* 0x0000001717007c0c */ /* 0x000fe2000bf06270 */
[----:B------:R0:W-:Y:S01]  /*4eaf0*/  STL [R1+0xcfc], R8 ;  /* 0x000cfc0801007387 */ /* 0x0001e20000100800 */
[----:B------:R-:W-:Y:S01]  /*4eb00*/  LOP3.LUT R191, R191, 0xfffffffe, RZ, 0xc0, !PT ;  /* 0xfffffffebfbf7812 */ /* 0x000fe200078ec0ff */
[----:B------:R-:W-:Y:S01]  /*4eb10*/  ULDC.64 UR22, c[0x0][0x228] ;  /* 0x00008a0000167ab9 */ /* 0x000fe20000000a00 */
[----:B------:R-:W-:Y:S02]  /*4eb20*/  ISETP.LT.AND P1, PT, R6, UR46, !P0 ;  /* 0x0000002e06007c0c */ /* 0x000fe4000c721270 */
[----:B------:R-:W-:Y:S01]  /*4eb30*/  ISETP.LT.AND P0, PT, R5, UR51, !P0 ;  /* 0x0000003305007c0c */ /* 0x000fe2000c701270 */
[----:B------:R-:W-:-:S12]  /*4eb40*/  ULDC UR51, c[0x0][0x228] ;  /* 0x00008a0000337ab9 */ /* 0x000fd80000000800 */
[----:B------:R-:W-:Y:S02]  /*4eb50*/  @P0 LOP3.LUT R192, R192, 0x80000000, RZ, 0xfc, !PT ;  /* 0x80000000c0c00812 */ /* 0x000fe400078efcff */
[----:B------:R-:W-:Y:S01]  /*4eb60*/  ISETP.GE.AND P0, PT, R22, UR27, PT ;  /* 0x0000001b16007c0c */ /* 0x000fe2000bf06270 */
[----:B0-----:R-:W-:Y:S01]  /*4eb70*/  VIADD R8, R8, UR41 ;  /* 0x0000002908087c36 */ /* 0x001fe20008000000 */
[----:B------:R-:W-:Y:S01]  /*4eb80*/  @P1 LOP3.LUT R191, R191, 0x1, RZ, 0xfc, !PT ;  /* 0x00000001bfbf1812 */ /* 0x000fe200078efcff */
[----:B------:R-:W-:Y:S01]  /*4eb90*/  ULDC.64 UR26, c[0x0][0x228] ;  /* 0x00008a00001a7ab9 */ /* 0x000fe20000000a00 */
[----:B------:R-:W-:Y:S01]  /*4eba0*/  ISETP.LT.AND P1, PT, R6, UR16, !P0 ;  /* 0x0000001006007c0c */ /* 0x000fe2000c721270 */
[----:B------:R-:W-:Y:S01]  /*4ebb0*/  ULDC UR16, c[0x0][0x228] ;  /* 0x00008a0000107ab9 */ /* 0x000fe20000000800 */
        /* <DEDUP_REMOVED lines=10> */
[----:B------:R-:W-:Y:S01]  /*4ec60*/  ISETP.LT.AND P1, PT, R6, UR18, !P0 ;  /* 0x0000001206007c0c */ /* 0x000fe2000c721270 */
[----:B------:R-:W4:Y:S01]  /*4ec70*/  LDL.LU R25, [R1+0x1bc0] ;  /* 0x001bc00001197983 */ /* 0x000f220000300800 */
[----:B------:R-:W-:Y:S01]  /*4ec80*/  ISETP.LT.AND P0, PT, R5, UR51, !P0 ;  /* 0x0000003305007c0c */ /* 0x000fe2000c701270 */
[----:B------:R-:W-:Y:S01]  /*4ec90*/  ULDC UR51, c[0x0][0x228] ;  /* 0x00008a0000337ab9 */ /* 0x000fe20000000800 */
[----:B------:R-:W-:Y:S01]  /*4eca0*/  ULDC UR18, c[0x0][0x228] ;  /* 0x00008a0000127ab9 */ /* 0x000fe20000000800 */
[----:B0-----:R-:W-:-:S08]  /*4ecb0*/  VIADD R8, R8, UR37 ;  /* 0x0000002508087c36 */ /* 0x001fd00008000000 */
[----:B------:R-:W-:-:S04]  /*4ecc0*/  @P1 LOP3.LUT R192, R192, 0x10000000, RZ, 0xfc, !PT ;  /* 0x10000000c0c01812 */ /* 0x000fc800078efcff */
[----:B------:R-:W-:Y:S01]  /*4ecd0*/  LOP3.LUT R192, R192, 0xf7ffffff, RZ, 0xc0, !PT ;  /* 0xf7ffffffc0c07812 */ /* 0x000fe200078ec0ff */
[----:B------:R0:W-:Y:S03]  /*4ece0*/  STL [R1+0xcdc], R8 ;  /* 0x000cdc0801007387 */ /* 0x0001e60000100800 */
[----:B------:R-:W-:Y:S01]  /*4ecf0*/  @P0 LOP3.LUT R192, R192, 0x8000000, RZ, 0xfc, !PT ;  /* 0x08000000c0c00812 */ /* 0x000fe200078efcff */
[----:B------:R-:W4:Y:S01]  /*4ed00*/  LDL.LU R24, [R1+0x1bbc] ;  /* 0x001bbc0001187983 */ /* 0x000f220000300800 */
[----:B------:R-:W-:Y:S01]  /*4ed10*/  ISETP.GE.AND P0, PT, R20, UR35, PT ;  /* 0x0000002314007c0c */ /* 0x000fe2000bf06270 */
[----:B------:R-:W-:Y:S01]  /*4ed20*/  ULDC.64 UR34, c[0x0][0x228] ;  /* 0x00008a0000227ab9 */ /* 0x000fe20000000a00 */
[----:B0-----:R-:W-:Y:S01]  /*4ed30*/  VIADD R8, R8, UR20 ;  /* 0x0000001408087c36 */ /* 0x001fe20008000000 */
[----:B------:R-:W-:Y:S02]  /*4ed40*/  ULDC.64 UR20, c[0x0][0x228] ;  /* 0x00008a0000147ab9 */ /* 0x000fe40000000a00 */
        /* <DEDUP_REMOVED lines=14> */
[----:B------:R-:W-:-:S10]  /*4ee30*/  ULDC UR51, c[0x0][0x228] ;  /* 0x00008a0000337ab9 */ /* 0x000fd40000000800 */
[----:B------:R-:W-:-:S04]  /*4ee40*/  @P1 LOP3.LUT R192, R192, 0x1000000, RZ, 0xfc, !PT ;  /* 0x01000000c0c01812 */ /* 0x000fc800078efcff */
[----:B------:R-:W-:Y:S01]  /*4ee50*/  LOP3.LUT R192, R192, 0xff7fffff, RZ, 0xc0, !PT ;  /* 0xff7fffffc0c07812 */ /* 0x000fe200078ec0ff */
[----:B0-----:R-:W-:Y:S01]  /*4ee60*/  VIADD R8, R8, UR24 ;  /* 0x0000001808087c36 */ /* 0x001fe20008000000 */
[----:B------:R-:W-:Y:S02]  /*4ee70*/  ULDC.64 UR24, c[0x0][0x228] ;  /* 0x00008a0000187ab9 */ /* 0x000fe40000000a00 */
        /* <DEDUP_REMOVED lines=10> */
[----:B------:R-:W-:-:S04]  /*4ef20*/  LOP3.LUT R192, R192, 0xffdfffff, RZ, 0xc0, !PT ;  /* 0xffdfffffc0c07812 */ /* 0x000fc800078ec0ff */
[----:B------:R-:W-:Y:S02]  /*4ef30*/  @P0 LOP3.LUT R192, R192, 0x200000, RZ, 0xfc, !PT ;  /* 0x00200000c0c00812 */ /* 0x000fe400078efcff */
[----:B------:R-:W-:Y:S01]  /*4ef40*/  ISETP.GE.AND P0, PT, R17, UR47, PT ;  /* 0x0000002f11007c0c */ /* 0x000fe2000bf06270 */
[----:B0-----:R-:W-:Y:S01]  /*4ef50*/  VIADD R8, R8, UR28 ;  /* 0x0000001c08087c36 */ /* 0x001fe20008000000 */
[----:B------:R-:W-:Y:S01]  /*4ef60*/  LOP3.LUT R192, R192, 0xffefffff, RZ, 0xc0, !PT ;  /* 0xffefffffc0c07812 */ /* 0x000fe200078ec0ff */
[----:B------:R-:W-:Y:S01]  /*4ef70*/  ULDC.64 UR28, c[0x0][0x228] ;  /* 0x00008a00001c7ab9 */ /* 0x000fe20000000a00 */
[----:B------:R-:W-:Y:S01]  /*4ef80*/  ISETP.LT.AND P1, PT, R6, UR26, !P0 ;  /* 0x0000001a06007c0c */ /* 0x000fe2000c721270 */
[----:B------:R-:W-:Y:S01]  /*4ef90*/  VIADD R194, R4, 0x7 ;  /* 0x0000000704c27836 */ /* 0x000fe20000000000 */
[----:B------:R-:W-:Y:S01]  /*4efa0*/  ISETP.LT.AND P0, PT, R5, UR51, !P0 ;  /* 0x0000003305007c0c */ /* 0x000fe2000c701270 */
[----:B------:R-:W-:-:S10]  /*4efb0*/  ULDC.64 UR46, c[0x0][0x228] ;  /* 0x00008a00002e7ab9 */ /* 0x000fd40000000a00 */
[----:B------:R-:W-:-:S04]  /*4efc0*/  @P1 LOP3.LUT R192, R192, 0x100000, RZ, 0xfc, !PT ;  /* 0x00100000c0c01812 */ /* 0x000fc800078efcff */
[----:B------:R-:W-:-:S04]  /*4efd0*/  LOP3.LUT R192, R192, 0xfff7ffff, RZ, 0xc0, !PT ;  /* 0xfff7ffffc0c07812 */ /* 0x000fc800078ec0ff */
[----:B------:R-:W-:Y:S02]  /*4efe0*/  @P0 LOP3.LUT R192, R192, 0x80000, RZ, 0xfc, !PT ;  /* 0x00080000c0c00812 */ /* 0x000fe400078efcff */
[----:B------:R-:W-:-:S04]  /*4eff0*/  ISETP.GE.AND P0, PT, R16, UR17, PT ;  /* 0x0000001110007c0c */ /* 0x000fc8000bf06270 */
[----:B------:R-:W-:Y:S02]  /*4f000*/  ISETP.LT.AND P1, PT, R6, UR28, !P0 ;  /* 0x0000001c06007c0c */ /* 0x000fe4000c721270 */
[----:B------:R-:W-:Y:S01]  /*4f010*/  ISETP.LT.AND P0, PT, R5, UR16, !P0 ;  /* 0x0000001005007c0c */ /* 0x000fe2000c701270 */
[----:B------:R-:W-:Y:S01]  /*4f020*/  ULDC UR16, c[0x0][0x228] ;  /* 0x00008a0000107ab9 */ /* 0x000fe20000000800 */
[----:B------:R-:W-:-:S09]  /*4f030*/  LOP3.LUT R192, R192, 0xfffbffff, RZ, 0xc0, !PT ;  /* 0xfffbffffc0c07812 */ /* 0x000fd200078ec0ff */
[----:B------:R-:W-:-:S04]  /*4f040*/  @P1 LOP3.LUT R192, R192, 0x40000, RZ, 0xfc, !PT ;  /* 0x00040000c0c01812 */ /* 0x000fc800078efcff */
[----:B------:R-:W-:-:S04]  /*4f050*/  LOP3.LUT R192, R192, 0xfffdffff, RZ, 0xc0, !PT ;  /* 0xfffdffffc0c07812 */ /* 0x000fc800078ec0ff */
[----:B------:R-:W-:Y:S02]  /*4f060*/  @P0 LOP3.LUT R192, R192, 0x20000, RZ, 0xfc, !PT ;  /* 0x00020000c0c00812 */ /* 0x000fe400078efcff */
[----:B------:R-:W-:-:S04]  /*4f070*/  ISETP.GE.AND P0, PT, R15, UR19, PT ;  /* 0x000000130f007c0c */ /* 0x000fc8000bf06270 */
[----:B------:R-:W-:Y:S02]  /*4f080*/  ISETP.LT.AND P1, PT, R6, UR30, !P0 ;  /* 0x0000001e06007c0c */ /* 0x000fe4000c721270 */
[----:B------:R-:W-:Y:S01]  /*4f090*/  ISETP.LT.AND P0, PT, R5, UR16, !P0 ;  /* 0x0000001005007c0c */ /* 0x000fe2000c701270 */
[----:B------:R0:W-:Y:S01]  /*4f0a0*/  STL [R1+0xcb4], R8 ;  /* 0x000cb40801007387 */ /* 0x0001e20000100800 */
[----:B------:R-:W-:Y:S01]  /*4f0b0*/  LOP3.LUT R192, R192, 0xfffeffff, RZ, 0xc0, !PT ;  /* 0xfffeffffc0c07812 */ /* 0x000fe200078ec0ff */
[----:B------:R-:W-:Y:S02]  /*4f0c0*/  ULDC UR16, c[0x0][0x228] ;  /* 0x00008a0000107ab9 */ /* 0x000fe40000000800 */
[----:B------:R-:W4:Y:S06]  /*4f0d0*/  LDL.LU R21, [R1+0x1bb0] ;  /* 0x001bb00001157983 */ /* 0x000f2c0000300800 */
        /* <DEDUP_REMOVED lines=20> */
[----:B------:R-:W-:Y:S01]  /*4f220*/  @P1 LOP3.LUT R192, R192, 0x1000, RZ, 0xfc, !PT ;  /* 0x00001000c0c01812 */ /* 0x000fe200078efcff */
[----:B0-----:R-:W-:Y:S01]  /*4f230*/  VIADD R8, R8, UR36 ;  /* 0x0000002408087c36 */ /* 0x001fe20008000000 */
[----:B------:R-:W-:-:S02]  /*4f240*/  ULDC.64 UR36, c[0x0][0x228] ;  /* 0x00008a0000247ab9 */ /* 0x000fc40000000a00 */
[----:B------:R-:W-:Y:S02]  /*4f250*/  LOP3.LUT R192, R192, 0xfffff7ff, RZ, 0xc0, !PT ;  /* 0xfffff7ffc0c07812 */ /* 0x000fe400078ec0ff */
[----:B------:R0:W-:Y:S02]  /*4f260*/  STL [R1+0xca0], R8 ;  /* 0x000ca00801007387 */ /* 0x0001e40000100800 */
[----:B------:R-:W-:Y:S02]  /*4f270*/  @P0 LOP3.LUT R192, R192, 0x800, RZ, 0xfc, !PT ;  /* 0x00000800c0c00812 */ /* 0x000fe400078efcff */
[----:B------:R-:W-:Y:S01]  /*4f280*/  ISETP.GE.AND P0, PT, R12, UR25, PT ;  /* 0x000000190c007c0c */ /* 0x000fe2000bf06270 */
[----:B------:R-:W4:Y:S01]  /*4f290*/  LDL.LU R19, [R1+0x1ba8] ;  /* 0x001ba80001137983 */ /* 0x000f220000300800 */
[----:B0-----:R-:W-:Y:S02]  /*4f2a0*/  VIADD R8, R8, UR40 ;  /* 0x0000002808087c36 */ /* 0x001fe40008000000 */
[----:B------:R-:W-:Y:S01]  /*4f2b0*/  ISETP.LT.AND P1, PT, R6, UR36, !P0 ;  /* 0x0000002406007c0c */ /* 0x000fe2000c721270 */
[----:B------:R-:W-:-:S02]  /*4f2c0*/  ULDC.64 UR40, c[0x0][0x228] ;  /* 0x00008a0000287ab9 */ /* 0x000fc40000000a00 */
[----:B------:R0:W-:Y:S04]  /*4f2d0*/  STL [R1+0xc94], R8 ;  /* 0x000c940801007387 */ /* 0x0001e80000100800 */
[----:B------:R-:W4:Y:S01]  /*4f2e0*/  LDL.LU R18, [R1+0x1ba4] ;  /* 0x001ba40001127983 */ /* 0x000f220000300800 */
[----:B0-----:R-:W-:Y:S01]  /*4f2f0*/  VIADD R8, R8, UR44 ;  /* 0x0000002c08087c36 */ /* 0x001fe20008000000 */
[----:B------:R-:W-:Y:S01]  /*4f300*/  ISETP.LT.AND P0, PT, R5, UR16, !P0 ;  /* 0x0000001005007c0c */ /* 0x000fe2000c701270 */
[----:B------:R-:W-:-:S03]  /*4f310*/  ULDC.64 UR44, c[0x0][0x228] ;  /* 0x00008a00002c7ab9 */ /* 0x000fc60000000a00 */
[----:B------:R0:W-:Y:S01]  /*4f320*/  STL [R1+0xc88], R8 ;  /* 0x000c880801007387 */ /* 0x0001e20000100800 */
[----:B------:R-:W-:-:S03]  /*4f330*/  LOP3.LUT R192, R192, 0xfffffbff, RZ, 0xc0, !PT ;  /* 0xfffffbffc0c07812 */ /* 0x000fc600078ec0ff */
[----:B------:R-:W4:Y:S01]  /*4f340*/  LDL.LU R17, [R1+0x1ba0] ;  /* 0x001ba00001117983 */ /* 0x000f220000300800 */
[----:B0-----:R-:W-:Y:S01]  /*4f350*/  VIADD R8, R8, UR48 ;  /* 0x0000003008087c36 */ /* 0x001fe20008000000 */
[----:B------:R-:W-:Y:S01]  /*4f360*/  @P1 LOP3.LUT R192, R192, 0x400, RZ, 0xfc, !PT ;  /* 0x00000400c0c01812 */ /* 0x000fe200078efcff */
[C---:B------:R-:W-:Y:S01]  /*4f370*/  VIADD R193, R4.reuse, 0x6 ;  /* 0x0000000604c17836 */ /* 0x040fe20000000000 */
[----:B------:R-:W-:Y:S01]  /*4f380*/  R2UR UR16, R11 ;  /* 0x000000000b1072ca */ /* 0x000fe200000e0000 */
[----:B------:R-:W-:Y:S01]  /*4f390*/  VIADD R2, R4, 0x5 ;  /* 0x0000000504027836 */ /* 0x000fe20000000000 */
[----:B------:R0:W-:Y:S01]  /*4f3a0*/  STL [R1+0xc78], R8 ;  /* 0x000c780801007387 */ /* 0x0001e20000100800 */
[----:B------:R-:W-:Y:S01]  /*4f3b0*/  LOP3.LUT R192, R192, 0xfffffdff, RZ, 0xc0, !PT ;  /* 0xfffffdffc0c07812 */ /* 0x000fe200078ec0ff */
[----:B------:R-:W-:Y:S02]  /*4f3c0*/  ULDC.64 UR48, c[0x0][0x228] ;  /* 0x00008a0000307ab9 */ /* 0x000fe40000000a00 */
[----:B------:R-:W4:Y:S01]  /*4f3d0*/  LDL.LU R16, [R1+0x1b9c] ;  /* 0x001b9c0001107983 */ /* 0x000f220000300800 */
[----:B0-----:R-:W-:Y:S01]  /*4f3e0*/  VIADD R8, R8, UR50 ;  /* 0x0000003208087c36 */ /* 0x001fe20008000000 */
[----:B------:R-:W-:Y:S01]  /*4f3f0*/  @P0 LOP3.LUT R192, R192, 0x200, RZ, 0xfc, !PT ;  /* 0x00000200c0c00812 */ /* 0x000fe200078efcff */
[----:B------:R-:W-:-:S03]  /*4f400*/  ULDC.64 UR50, c[0x0][0x228] ;  /* 0x00008a0000327ab9 */ /* 0x000fc60000000a00 */
[----:B------:R0:W-:Y:S01]  /*4f410*/  STL [R1+0xc70], R8 ;  /* 0x000c700801007387 */ /* 0x0001e20000100800 */
[----:B------:R-:W-:-:S03]  /*4f420*/  ISETP.GE.AND P0, PT, R10, UR27, PT ;  /* 0x0000001b0a007c0c */ /* 0x000fc6000bf06270 */
[----:B------:R-:W4:Y:S01]  /*4f430*/  LDL.LU R15, [R1+0x1b98] ;  /* 0x001b9800010f7983 */ /* 0x000f220000300800 */
[----:B0-----:R-:W-:Y:S01]  /*4f440*/  VIADD R8, R8, UR55 ;  /* 0x0000003708087c36 */ /* 0x001fe20008000000 */
[----:B------:R-:W-:-:S04]  /*4f450*/  ISETP.LT.AND P2, PT, R6, UR38, !P0 ;  /* 0x0000002606007c0c */ /* 0x000fc8000c741270 */
[----:B------:R0:W-:Y:S04]  /*4f460*/  STL [R1+0xc68], R8 ;  /* 0x000c680801007387 */ /* 0x0001e80000100800 */
[----:B------:R-:W4:Y:S01]  /*4f470*/  LDL.LU R14, [R1+0x1b94] ;  /* 0x001b9400010e7983 */ /* 0x000f220000300800 */
[----:B0-----:R-:W-:-:S05]  /*4f480*/  VIADD R8, R8, UR5 ;  /* 0x0000000508087c36 */ /* 0x001fca0008000000 */
[----:B------:R0:W-:Y:S01]  /*4f490*/  STL [R1+0xc5c], R8 ;  /* 0x000c5c0801007387 */ /* 0x0001e20000100800 */
[----:B------:R-:W-:Y:S02]  /*4f4a0*/  ISETP.LT.AND P1, PT, R5, UR18, !P0 ;  /* 0x0000001205007c0c */ /* 0x000fe4000c721270 */
[----:B------:R-:W-:Y:S01]  /*4f4b0*/  LOP3.LUT R192, R192, 0xfffffeff, RZ, 0xc0, !PT ;  /* 0xfffffeffc0c07812 */ /* 0x000fe200078ec0ff */
[----:B------:R-:W4:Y:S01]  /*4f4c0*/  LDL.LU R13, [R1+0x1b90] ;  /* 0x001b9000010d7983 */ /* 0x000f220000300800 */
[----:B0-----:R-:W-:Y:S01]  /*4f4d0*/  VIADD R8, R8, UR6 ;  /* 0x0000000608087c36 */ /* 0x001fe20008000000 */
[----:B------:R-:W-:-:S04]  /*4f4e0*/  ISETP.GE.AND P0, PT, R9, UR29, PT ;  /* 0x0000001d09007c0c */ /* 0x000fc8000bf06270 */
[----:B------:R0:W-:Y:S01]  /*4f4f0*/  STL [R1+0xc54], R8 ;  /* 0x000c540801007387 */ /* 0x0001e20000100800 */
[----:B------:R-:W-:-:S03]  /*4f500*/  @P2 LOP3.LUT R192, R192, 0x100, RZ, 0xfc, !PT ;  /* 0x00000100c0c02812 */ /* 0x000fc600078efcff */
[----:B------:R-:W4:Y:S01]  /*4f510*/  LDL.LU R12, [R1+0x1b8c] ;  /* 0x001b8c00010c7983 */ /* 0x000f220000300800 */
[----:B0-----:R-:W-:Y:S01]  /*4f520*/  VIADD R8, R8, UR7 ;  /* 0x0000000708087c36 */ /* 0x001fe20008000000 */
[----:B------:R-:W-:Y:S02]  /*4f530*/  ISETP.LT.AND P2, PT, R6, UR40, !P0 ;  /* 0x0000002806007c0c */ /* 0x000fe4000c741270 */
[----:B------:R-:W-:Y:S02]  /*4f540*/  LOP3.LUT R192, R192, 0xffffff7f, RZ, 0xc0, !PT ;  /* 0xffffff7fc0c07812 */ /* 0x000fe400078ec0ff */
[----:B------:R0:W-:Y:S02]  /*4f550*/  STL [R1+0xc4c], R8 ;  /* 0x000c4c0801007387 */ /* 0x0001e40000100800 */
[----:B------:R-:W-:Y:S02]  /*4f560*/  @P1 LOP3.LUT R192, R192, 0x80, RZ, 0xfc, !PT ;  /* 0x00000080c0c01812 */ /* 0x000fe400078efcff */
[----:B------:R-:W4:Y:S04]  /*4f570*/  LDL.LU R11, [R1+0x1b88] ;  /* 0x001b8800010b7983 */ /* 0x000f280000300800 */
[----:B------:R-:W4:Y:S01]  /*4f580*/  LDL.LU R10, [R1+0x1b84] ;  /* 0x001b8400010a7983 */ /* 0x000f220000300800 */
[----:B0-----:R-:W-:Y:S01]  /*4f590*/  VIADD R8, R8, UR10 ;  /* 0x0000000a08087c36 */ /* 0x001fe20008000000 */
[----:B------:R-:W-:-:S04]  /*4f5a0*/  ISETP.LT.AND P1, PT, R5, UR61, !P0 ;  /* 0x0000003d05007c0c */ /* 0x000fc8000c721270 */
[----:B------:R0:W-:Y:S01]  /*4f5b0*/  STL [R1+0xc3c], R8 ;  /* 0x000c3c0801007387 */ /* 0x0001e20000100800 */
[----:B------:R-:W-:-:S03]  /*4f5c0*/  LOP3.LUT R192, R192, 0xffffffbf, RZ, 0xc0, !PT ;  /* 0xffffffbfc0c07812 */ /* 0x000fc600078ec0ff */
[----:B------:R-:W4:Y:S01]  /*4f5d0*/  LDL.LU R9, [R1+0x1b80] ;  /* 0x001b800001097983 */ /* 0x000f220000300800 */
[----:B0-----:R-:W-:Y:S01]  /*4f5e0*/  VIADD R8, R8, UR11 ;  /* 0x0000000b08087c36 */ /* 0x001fe20008000000 */
[----:B------:R-:W-:Y:S02]  /*4f5f0*/  ISETP.GE.AND P0, PT, R252, UR31, PT ;  /* 0x0000001ffc007c0c */ /* 0x000fe4000bf06270 */
[----:B------:R-:W-:Y:S02]  /*4f600*/  @P2 LOP3.LUT R192, R192, 0x40, RZ, 0xfc, !PT ;  /* 0x00000040c0c02812 */ /* 0x000fe400078efcff */
[----:B------:R0:W-:Y:S01]  /*4f610*/  STL [R1+0xc30], R8 ;  /* 0x000c300801007387 */ /* 0x0001e20000100800 */
[----:B------:R-:W-:Y:S02]  /*4f620*/  ISETP.LT.AND P2, PT, R6, UR42, !P0 ;  /* 0x0000002a06007c0c */ /* 0x000fe4000c741270 */
[----:B------:R-:W-:Y:S01]  /*4f630*/  LOP3.LUT R192, R192, 0xffffffdf, RZ, 0xc0, !PT ;  /* 0xffffffdfc0c07812 */ /* 0x000fe200078ec0ff */
[----:B0-----:R-:W-:-:S04]  /*4f640*/  VIADD R8, R8, UR12 ;  /* 0x0000000c08087c36 */ /* 0x001fc80008000000 */
[----:B------:R-:W-:Y:S01]  /*4f650*/  VIADD R252, R8, UR13 ;  /* 0x0000000d08fc7c36 */ /* 0x000fe20008000000 */
[----:B------:R0:W-:Y:S01]  /*4f660*/  STL [R1+0xc20], R8 ;  /* 0x000c200801007387 */ /* 0x0001e20000100800 */
[----:B------:R-:W-:Y:S02]  /*4f670*/  @P1 LOP3.LUT R192, R192, 0x20, RZ, 0xfc, !PT ;  /* 0x00000020c0c01812 */ /* 0x000fe400078efcff */
[----:B------:R-:W-:Y:S02]  /*4f680*/  ISETP.LT.AND P1, PT, R5, UR60, !P0 ;  /* 0x0000003c05007c0c */ /* 0x000fe4000c721270 */
[----:B------:R-:W-:Y:S01]  /*4f690*/  LOP3.LUT R192, R192, 0xffffffef, RZ, 0xc0, !PT ;  /* 0xffffffefc0c07812 */ /* 0x000fe200078ec0ff */
[----:B0-----:R-:W4:Y:S04]  /*4f6a0*/  LDL.LU R8, [R1+0x1b7c] ;  /* 0x001b7c0001087983 */ /* 0x001f280000300800 */
[----:B------:R0:W-:Y:S01]  /*4f6b0*/  STL [R1+0xc18], R252 ;  /* 0x000c18fc01007387 */ /* 0x0001e20000100800 */
[----:B------:R-:W-:-:S02]  /*4f6c0*/  ISETP.GE.AND P0, PT, R195, UR33, PT ;  /* 0x00000021c3007c0c */ /* 0x000fc4000bf06270 */
[----:B------:R-:W-:Y:S01]  /*4f6d0*/  @P2 LOP3.LUT R192, R192, 0x10, RZ, 0xfc, !PT ;  /* 0x00000010c0c02812 */ /* 0x000fe200078efcff */
[----:B0-----:R-:W-:-:S04]  /*4f6e0*/  VIADD R252, R252, UR14 ;  /* 0x0000000efcfc7c36 */ /* 0x001fc80008000000 */
[----:B------:R-:W-:Y:S01]  /*4f6f0*/  VIADD R195, R252, UR15 ;  /* 0x0000000ffcc37c36 */ /* 0x000fe20008000000 */
[----:B------:R0:W-:Y:S01]  /*4f700*/  STL [R1+0xc08], R252 ;  /* 0x000c08fc01007387 */ /* 0x0001e20000100800 */
[----:B------:R-:W-:-:S03]  /*4f710*/  ISETP.LT.AND P2, PT, R6, UR44, !P0 ;  /* 0x0000002c06007c0c */ /* 0x000fc6000c741270 */
[----:B------:R1:W-:Y:S01]  /*4f720*/  STL [R1+0xc00], R195 ;  /* 0x000c00c301007387 */ /* 0x0003e20000100800 */
[----:B------:R-:W-:Y:S01]  /*4f730*/  LOP3.LUT R192, R192, 0xfffffff7, RZ, 0xc0, !PT ;  /* 0xfffffff7c0c07812 */ /* 0x000fe200078ec0ff */
[----:B0-----:R-:W0:Y:S01]  /*4f740*/  S2R R252, SR_TID.X ;  /* 0x0000000000fc7919 */ /* 0x001e220000002100 */
[----:B-1----:R-:W-:Y:S02]  /*4f750*/  VIADD R195, R195, UR52 ;  /* 0x00000034c3c37c36 */ /* 0x002fe40008000000 */
[----:B------:R-:W-:-:S03]  /*4f760*/  @P1 LOP3.LUT R192, R192, 0x8, RZ, 0xfc, !PT ;  /* 0x00000008c0c01812 */ /* 0x000fc600078efcff */
[----:B------:R1:W-:Y:S01]  /*4f770*/  STL [R1+0xadc], R195 ;  /* 0x000adcc301007387 */ /* 0x0003e20000100800 */
[----:B------:R-:W-:Y:S02]  /*4f780*/  ISETP.LT.AND P1, PT, R5, UR59, !P0 ;  /* 0x0000003b05007c0c */ /* 0x000fe4000c721270 */
[----:B------:R-:W-:Y:S01]  /*4f790*/  LOP3.LUT R192, R192, 0xfffffffb, RZ, 0xc0, !PT ;  /* 0xfffffffbc0c07812 */ /* 0x000fe200078ec0ff */
[----:B-1----:R-:W-:-:S03]  /*4f7a0*/  VIADD R195, R195, UR53 ;  /* 0x00000035c3c37c36 */ /* 0x002fc60008000000 */
[----:B------:R-:W-:Y:S02]  /*4f7b0*/  @P2 LOP3.LUT R192, R192, 0x4, RZ, 0xfc, !PT ;  /* 0x00000004c0c02812 */ /* 0x000fe400078efcff */
[----:B------:R1:W-:Y:S02]  /*4f7c0*/  STL [R1+0xad4], R195 ;  /* 0x000ad4c301007387 */ /* 0x0003e40000100800 */
[----:B------:R-:W-:Y:S02]  /*4f7d0*/  LOP3.LUT R192, R192, 0xfffffffd, RZ, 0xc0, !PT ;  /* 0xfffffffdc0c07812 */ /* 0x000fe400078ec0ff */
[----:B------:R-:W-:Y:S01]  /*4f7e0*/  ISETP.GE.AND P0, PT, R194, UR35, PT ;  /* 0x00000023c2007c0c */ /* 0x000fe2000bf06270 */
[----:B-1----:R-:W-:Y:S01]  /*4f7f0*/  VIADD R195, R195, UR54 ;  /* 0x00000036c3c37c36 */ /* 0x002fe20008000000 */
[----:B------:R-:W-:-:S04]  /*4f800*/  @P1 LOP3.LUT R192, R192, 0x2, RZ, 0xfc, !PT ;  /* 0x00000002c0c01812 */ /* 0x000fc800078efcff */
[----:B------:R1:W-:Y:S01]  /*4f810*/  STL [R1+0x110c], R195 ;  /* 0x00110cc301007387 */ /* 0x0003e20000100800 */
[----:B------:R-:W-:Y:S01]  /*4f820*/  ISETP.LT.AND P1, PT, R6, UR46, !P0 ;  /* 0x0000002e06007c0c */ /* 0x000fe2000c721270 */
[C---:B0-----:R-:W-:Y:S01]  /*4f830*/  IMAD.SHL.U32 R194, R252.reuse, 0x40, RZ ;  /* 0x00000040fcc27824 */ /* 0x041fe200078e00ff */
[----:B------:R-:W-:Y:S01]  /*4f840*/  ISETP.GE.AND P2, PT, R193, UR37, PT ;  /* 0x00000025c1007c0c */ /* 0x000fe2000bf46270 */
[----:B------:R-:W-:Y:S01]  /*4f850*/  IMAD.SHL.U32 R193, R252, 0x10, RZ ;  /* 0x00000010fcc17824 */ /* 0x000fe200078e00ff */
[----:B------:R-:W-:Y:S01]  /*4f860*/  LOP3.LUT R192, R192, 0xfffffffe, RZ, 0xc0, !PT ;  /* 0xfffffffec0c07812 */ /* 0x000fe200078ec0ff */
[----:B------:R-:W-:Y:S01]  /*4f870*/  IMAD.SHL.U32 R252, R252, 0x8, RZ ;  /* 0x00000008fcfc7824 */ /* 0x000fe200078e00ff */
[----:B------:R-:W-:Y:S02]  /*4f880*/  ISETP.GE.AND P4, PT, R2, UR39, PT ;  /* 0x0000002702007c0c */ /* 0x000fe4000bf86270 */
[----:B------:R-:W-:Y:S02]  /*4f890*/  LOP3.LUT R2, R194, 0x400, RZ, 0xc0, !PT ;  /* 0x00000400c2027812 */ /* 0x000fe400078ec0ff */
[----:B------:R-:W-:-:S03]  /*4f8a0*/  ISETP.LT.AND P3, PT, R6, UR57, !P4 ;  /* 0x0000003906007c0c */ /* 0x000fc6000e761270 */
[----:B------:R-:W-:Y:S02]  /*4f8b0*/  @P1 LOP3.LUT R192, R192, 0x1, RZ, 0xfc, !PT ;  /* 0x00000001c0c01812 */ /* 0x000fe400078efcff */
[----:B------:R-:W-:Y:S02]  /*4f8c0*/  ISETP.LT.AND P1, PT, R6, UR48, !P2 ;  /* 0x0000003006007c0c */ /* 0x000fe4000d721270 */
[C---:B------:R-:W-:Y:S02]  /*4f8d0*/  ISETP.LT.AND P0, PT, R5.reuse, UR58, !P0 ;  /* 0x0000003a05007c0c */ /* 0x040fe4000c701270 */
[C---:B------:R-:W-:Y:S02]  /*4f8e0*/  ISETP.LT.AND P2, PT, R5.reuse, UR50, !P2 ;  /* 0x0000003205007c0c */ /* 0x040fe4000d741270 */
[----:B------:R-:W-:Y:S02]  /*4f8f0*/  ISETP.LT.AND P4, PT, R5, UR56, !P4 ;  /* 0x0000003805007c0c */ /* 0x000fe4000e781270 */
[----:B------:R-:W-:-:S02]  /*4f900*/  LOP3.LUT R193, R193, 0xf0, RZ, 0xc0, !PT ;  /* 0x000000f0c1c17812 */ /* 0x000fc400078ec0ff */
[----:B------:R-:W-:Y:S02]  /*4f910*/  LOP3.LUT R194, R252, 0x300, RZ, 0xc0, !PT ;  /* 0x00000300fcc27812 */ /* 0x000fe400078ec0ff */
[----:B------:R-:W-:Y:S01]  /*4f920*/  ISETP.GE.AND P5, PT, R5, UR16, PT ;  /* 0x0000001005007c0c */ /* 0x000fe2000bfa6270 */
[----:B------:R-:W-:Y:S01]  /*4f930*/  BAR.SYNC.DEFER_BLOCKING 0x0 ;  /* 0x0000000000007b1d */ /* 0x000fe20000010000 */
[----:B------:R-:W-:-:S05]  /*4f940*/  IADD3 R2, R2, UR4, R193 ;  /* 0x0000000402027c10 */ /* 0x000fca000fffe0c1 */
[----:B------:R-:W0:Y:S01]  /*4f950*/  S2R R252, SR_TID.X ;  /* 0x0000000000fc7919 */ /* 0x000e220000002100 */
[----:B------:R-:W-:Y:S01]  /*4f960*/  IMAD.IADD R2, R2, 0x1, R194 ;  /* 0x0000000102027824 */ /* 0x000fe200078e02c2 */
[----:B-1----:R-:W2:Y:S01]  /*4f970*/  LDL R195, [R1+0x910] ;  /* 0x0009100001c37983 */ /* 0x002ea20000100800 */
[----:B------:R-:W-:Y:S01]  /*4f980*/  ISETP.LT.AND P5, PT, R4, UR51, !P5 ;  /* 0x0000003304007c0c */ /* 0x000fe2000efa1270 */
[----:B------:R-:W-:Y:S01]  /*4f990*/  ULDC UR5, c[0x0][0x228] ;  /* 0x00008a0000057ab9 */ /* 0x000fe20000000800 */
[----:B------:R-:W-:Y:S01]  /*4f9a0*/  ULDC UR6, c[0x0][0x22c] ;  /* 0x00008b0000067ab9 */ /* 0x000fe20000000800 */
[----:B------:R-:W-:Y:S04]  /*4f9b0*/  STL [R1+0x1bfc], R192 ;  /* 0x001bfcc001007387 */ /* 0x000fe80000100800 */
[----:B------:R-:W-:Y:S04]  /*4f9c0*/  STL [R1+0x1bf4], R191 ;  /* 0x001bf4bf01007387 */ /* 0x000fe80000100800 */
[----:B------:R-:W-:Y:S04]  /*4f9d0*/  STSM.16.M88.4 [R2], R156 ;  /* 0x0000009c02007844 */ /* 0x000fe80000000200 */
[----:B------:R-:W-:Y:S04]  /*4f9e0*/  STL [R1+0x1bf0], R190 ;  /* 0x001bf0be01007387 */ /* 0x000fe80000100800 */
[----:B------:R-:W-:Y:S04]  /*4f9f0*/  STL [R1+0x1be0], R189 ;  /* 0x001be0bd01007387 */ /* 0x000fe80000100800 */
[----:B------:R-:W-:Y:S04]  /*4fa00*/  STL [R1+0x1bdc], R188 ;  /* 0x001bdcbc01007387 */ /* 0x000fe80000100800 */
[----:B------:R-:W-:Y:S01]  /*4fa10*/  STL [R1+0x1bd4], R59 ;  /* 0x001bd43b01007387 */ /* 0x000fe20000100800 */
[----:B0-----:R-:W-:-:S03]  /*4fa20*/  LOP3.LUT R252, R252, 0x7f, RZ, 0xc0, !PT ;  /* 0x0000007ffcfc7812 */ /* 0x001fc600078ec0ff */
[----:B------:R-:W-:Y:S01]  /*4fa30*/  STL [R1+0x1bd0], R58 ;  /* 0x001bd03a01007387 */ /* 0x000fe20000100800 */
[----:B------:R-:W-:Y:S01]  /*4fa40*/  LEA R252, R252, UR4, 0x4 ;  /* 0x00000004fcfc7c11 */ /* 0x000fe2000f8e20ff */
[----:B------:R-:W-:Y:S02]  /*4fa50*/  ULDC UR4, c[0x0][0x228] ;  /* 0x00008a0000047ab9 */ /* 0x000fe40000000800 */
        /* <DEDUP_REMOVED lines=12> */
[----:B------:R-:W-:Y:S06]  /*4fb20*/  BAR.SYNC.DEFER_BLOCKING 0x0 ;  /* 0x0000000000007b1d */ /* 0x000fec0000010000 */
[----:B------:R-:W-:Y:S04]  /*4fb30*/  STL [R1+0x1b7c], R3 ;  /* 0x001b7c0301007387 */ /* 0x000fe80000100800 */
[----:B------:R-:W-:Y:S04]  /*4fb40*/  STL [R1+0x1c00], R193 ;  /* 0x001c00c101007387 */ /* 0x000fe80000100800 */
[----:B------:R-:W0:Y:S01]  /*4fb50*/  LDS.128 R48, [R252] ;  /* 0x00000000fc307984 */ /* 0x000e220000000c00 */
[----:B------:R-:W-:Y:S06]  /*4fb60*/  BAR.SYNC.DEFER_BLOCKING 0x0 ;  /* 0x0000000000007b1d */ /* 0x000fec0000010000 */
[----:B------:R-:W-:Y:S04]  /*4fb70*/  STSM.16.M88.4 [R2], R148 ;  /* 0x0000009402007844 */ /* 0x000fe80000000200 */
[----:B0-----:R-:W-:Y:S01]  /*4fb80*/  STL [R1+0x4c0], R48 ;  /* 0x0004c03001007387 */ /* 0x001fe20000100800 */
[----:B------:R-:W-:-:S03]  /*4fb90*/  IMAD.MOV.U32 R193, RZ, RZ, R49 ;  /* 0x000000ffffc17224 */ /* 0x000fc600078e0031 */
[----:B------:R-:W-:Y:S01]  /*4fba0*/  STL.64 [R1+0x4c8], R50 ;  /* 0x0004c83201007387 */ /* 0x000fe20000100a00 */
[----:B------:R-:W-:Y:S06]  /*4fbb0*/  BAR.SYNC.DEFER_BLOCKING 0x0 ;  /* 0x0000000000007b1d */ /* 0x000fec0000010000 */
[----:B------:R-:W0:Y:S02]  /*4fbc0*/  LDS.128 R48, [R252] ;  /* 0x00000000fc307984 */ /* 0x000e240000000c00 */
        /* <DEDUP_REMOVED lines=9> */
[----:B0-----:R-:W-:Y:S04]  /*4fc60*/  STL.64 [R1+0x4a0], R48 ;  /* 0x0004a03001007387 */ /* 0x001fe80000100a00 */
[----:B------:R-:W-:Y:S01]  /*4fc70*/  STL.64 [R1+0x4a8], R50 ;  /* 0x0004a83201007387 */ /* 0x000fe20000100a00 */
[----:B------:R-:W-:Y:S01]  /*4fc80*/  BAR.SYNC.DEFER_BLOCKING 0x0 ;  /* 0x0000000000007b1d */ /* 0x000fe20000010000 */
[----:B--2---:R-:W-:-:S05]  /*4fc90*/  IMAD.WIDE R194, R195, 0x2, R66 ;  /* 0x00000002c3c27825 */ /* 0x004fca00078e0242 */
[----:B------:R-:W0:Y:S02]  /*4fca0*/  LDS.128 R48, [R252] ;  /* 0x00000000fc307984 */ /* 0x000e240000000c00 */
[----:B------:R-:W-:Y:S06]  /*4fcb0*/  BAR.SYNC.DEFER_BLOCKING 0x0 ;  /* 0x0000000000007b1d */ /* 0x000fec0000010000 */
[----:B------:R-:W-:Y:S04]  /*4fcc0*/  STSM.16.M88.4 [R2], R124 ;  /* 0x0000007c02007844 */ /* 0x000fe80000000200 */
[----:B0-----:R-:W-:Y:S04]  /*4fcd0*/  STL.64 [R1+0x490], R48 ;  /* 0x0004903001007387 */ /* 0x001fe80000100a00 */
        /* <DEDUP_REMOVED lines=9> */
[----:B------:R-:W-:Y:S04]  /*4fd70*/  STL [R1+0x1bf8], R191 ;  /* 0x001bf8bf01007387 */ /* 0x000fe80000100800 */
[----:B------:R-:W0:Y:S01]  /*4fd80*/  LDS.128 R48, [R252] ;  /* 0x00000000fc307984 */ /* 0x000e220000000c00 */
[----:B------:R-:W-:Y:S06]  /*4fd90*/  BAR.SYNC.DEFER_BLOCKING 0x0 ;  /* 0x0000000000007b1d */ /* 0x000fec0000010000 */
[----:B------:R-:W-:Y:S04]  /*4fda0*/  STSM.16.M88.4 [R2], R108 ;  /* 0x0000006c02007844 */ /* 0x000fe80000000200 */
[----:B0-----:R-:W-:Y:S04]  /*4fdb0*/  STL.64 [R1+0x470], R48 ;  /* 0x0004703001007387 */ /* 0x001fe80000100a00 */
[----:B------:R-:W-:Y:S01]  /*4fdc0*/  STL.64 [R1+0x478], R50 ;  /* 0x0004783201007387 */ /* 0x000fe20000100a00 */
[----:B------:R-:W-:Y:S06]  /*4fdd0*/  BAR.SYNC.DEFER_BLOCKING 0x0 ;  /* 0x0000000000007b1d */ /* 0x000fec0000010000 */
[----:B------:R-:W0:Y:S02]  /*4fde0*/  LDS.128 R48, [R252] ;  /* 0x00000000fc307984 */ /* 0x000e240000000c00 */
[----:B------:R-:W-:Y:S06]  /*4fdf0*/  BAR.SYNC.DEFER_BLOCKING 0x0 ;  /* 0x0000000000007b1d */ /* 0x000fec0000010000 */
[----:B------:R-:W-:Y:S02]  /*4fe00*/  STSM.16.M88.4 [R2], R100 ;  /* 0x0000006402007844 */ /* 0x000fe40000000200 */
[----:B------:R-:W-:Y:S06]  /*4fe10*/  BAR.SYNC.DEFER_BLOCKING 0x0 ;  /* 0x0000000000007b1d */ /* 0x000fec0000010000 */
[----:B0-----:R-:W-:Y:S04]  /*4fe20*/  STL.64 [R1+0x460], R48 ;  /* 0x0004603001007387 */ /* 0x001fe80000100a00 */
[----:B------:R-:W-:Y:S04]  /*4fe30*/  STL.64 [R1+0x468], R50 ;  /* 0x0004683201007387 */ /* 0x000fe80000100a00 */
[----:B------:R-:W0:Y:S01]  /*4fe40*/  LDS.128 R48, [R252] ;  /* 0x00000000fc307984 */ /* 0x000e220000000c00 */
        /* <DEDUP_REMOVED lines=9> */
[----:B0-----:R-:W-:Y:S01]  /*4fee0*/  STL [R1+0x440], R48 ;  /* 0x0004403001007387 */ /* 0x001fe20000100800 */
[----:B------:R-:W-:-:S03]  /*4fef0*/  IMAD.MOV.U32 R190, RZ, RZ, R49 ;  /* 0x000000ffffbe7224 */ /* 0x000fc600078e0031 */
        /* <DEDUP_REMOVED lines=21> */
[----:B---3--:R-:W-:Y:S02]  /*50050*/  STSM.16.M88.4 [R2], R68 ;  /* 0x0000004402007844 */ /* 0x008fe40000000200 */
[----:B------:R-:W-:Y:S06]  /*50060*/  BAR.SYNC.DEFER_BLOCKING 0x0 ;  /* 0x0000000000007b1d */ /* 0x000fec0000010000 */
[----:B0-----:R-:W-:Y:S04]  /*50070*/  STL.64 [R1+0x400], R48 ;  /* 0x0004003001007387 */ /* 0x001fe80000100a00 */
[----:B------:R-:W-:Y:S04]  /*50080*/  STL.64 [R1+0x408], R50 ;  /* 0x0004083201007387 */ /* 0x000fe80000100a00 */
[----:B------:R-:W0:Y:S01]  /*50090*/  LDS.128 R48, [R252] ;  /* 0x00000000fc307984 */ /* 0x000e220000000c00 */
[----:B------:R-:W-:Y:S06]  /*500a0*/  BAR.SYNC.DEFER_BLOCKING 0x0 ;  /* 0x0000000000007b1d */ /* 0x000fec0000010000 */
[----:B----4-:R-:W-:Y:S02]  /*500b0*/  STSM.16.M88.4 [R2], R60 ;  /* 0x0000003c02007844 */ /* 0x010fe40000000200 */
[----:B------:R-:W-:Y:S06]  /*500c0*/  BAR.SYNC.DEFER_BLOCKING 0x0 ;  /* 0x0000000000007b1d */ /* 0x000fec0000010000 */
[----:B0-----:R-:W-:Y:S01]  /*500d0*/  STL [R1+0x3f0], R48 ;  /* 0x0003f03001007387 */ /* 0x001fe20000100800 */
[----:B------:R-:W-:-:S03]  /*500e0*/  IMAD.MOV.U32 R189, RZ, RZ, R49 ;  /* 0x000000ffffbd7224 */ /* 0x000fc600078e0031 */
[----:B------:R-:W-:Y:S04]  /*500f0*/  STL.64 [R1+0x3f8], R50 ;  /* 0x0003f83201007387 */ /* 0x000fe80000100a00 */
[----:B------:R-:W-:Y:S04]  /*50100*/  STL [R1+0x1be4], R189 ;  /* 0x001be4bd01007387 */ /* 0x000fe80000100800 */
        /* <DEDUP_REMOVED lines=15> */
[----:B------:R-:W-:Y:S01]  /*50200*/  BAR.SYNC.DEFER_BLOCKING 0x0 ;  /* 0x0000000000007b1d */ /* 0x000fe20000010000 */
[----:B0-----:R-:W-:-:S05]  /*50210*/  IMAD.MOV.U32 R188, RZ, RZ, R45 ;  /* 0x000000ffffbc7224 */ /* 0x001fca00078e002d */
[----:B------:R-:W-:Y:S04]  /*50220*/  STL [R1+0x3a0], R44 ;  /* 0x0003a02c01007387 */ /* 0x000fe80000100800 */
        /* <DEDUP_REMOVED lines=216> */
[----:B------:R-:W2:Y:S04]  /*50fb0*/  LDL.LU R156, [R1+0x330] ;  /* 0x00033000019c7983 */ /* 0x000ea80000300800 */
[----:B------:R-:W0:Y:S01]  /*50fc0*/  LDS.128 R8, [R252] ;  /* 0x00000000fc087984 */ /* 0x000e220000000c00 */
[----:B------:R-:W-:Y:S06]  /*50fd0*/  BAR.SYNC.DEFER_BLOCKING 0x0 ;  /* 0x0000000000007b1d */ /* 0x000fec0000010000 */
[----:B0-----:R-:W-:Y:S04]  /*50fe0*/  STL.64 [R1+0x150], R8 ;  /* 0x0001500801007387 */ /* 0x001fe80000100a00 */
[----:B------:R-:W-:Y:S04]  /*50ff0*/  STL.64 [R1+0x158], R10 ;  /* 0x0001580a01007387 */ /* 0x000fe80000100a00 */
[----:B------:R-:W2:Y:S04]  /*51000*/  LDL.LU R157, [R1+0x334] ;  /* 0x00033400019d7983 */ /* 0x000ea80000300800 */
[----:B------:R-:W2:Y:S04]  /*51010*/  LDL.LU R158, [R1+0x338] ;  /* 0x00033800019e7983 */ /* 0x000ea80000300800 */
[----:B------:R-:W2:Y:S04]  /*51020*/  LDL.LU R159, [R1+0x33c] ;  /* 0x00033c00019f7983 */ /* 0x000ea80000300800 */
[----:B------:R-:W-:Y:S01]  /*51030*/  STSM.16.M88.4 [R2], R236 ;  /* 0x000000ec02007844 */ /* 0x000fe20000000200 */
        /* <DEDUP_REMOVED lines=9> */
[----:B0-----:R-:W-:Y:S04]  /*510d0*/  STL [R1+0x130], R8 ;  /* 0x0001300801007387 */ /* 0x001fe80000100800 */
[----:B------:R-:W-:Y:S04]  /*510e0*/  STL.64 [R1+0x138], R10 ;  /* 0x0001380a01007387 */ /* 0x000fe80000100a00 */
[----:B------:R-:W3:Y:S04]  /*510f0*/  LDL.LU R124, [R1+0x360] ;  /* 0x00036000017c7983 */ /* 0x000ee80000300800 */
[----:B------:R-:W3:Y:S04]  /*51100*/  LDL.LU R125, [R1+0x364] ;  /* 0x00036400017d7983 */ /* 0x000ee80000300800 */
[----:B------:R-:W3:Y:S04]  /*51110*/  LDL.LU R126, [R1+0x368] ;  /* 0x00036800017e7983 */ /* 0x000ee80000300800 */
[----:B------:R-:W3:Y:S04]  /*51120*/  LDL.LU R127, [R1+0x36c] ;  /* 0x00036c00017f7983 */ /* 0x000ee80000300800 */
[----:B------:R-:W-:Y:S01]  /*51130*/  STSM.16.M88.4 [R2], R244 ;  /* 0x000000f402007844 */ /* 0x000fe20000000200 */
[----:B------:R-:W-:Y:S06]  /*51140*/  BAR.SYNC.DEFER_BLOCKING 0x0 ;  /* 0x0000000000007b1d */ /* 0x000fec0000010000 */
[----:B------:R-:W4:Y:S04]  /*51150*/  LDL.LU R132, [R1+0x390] ;  /* 0x0003900001847983 */ /* 0x000f280000300800 */
[----:B------:R-:W4:Y:S04]  /*51160*/  LDL.LU R133, [R1+0x394] ;  /* 0x0003940001857983 */ /* 0x000f280000300800 */
[----:B------:R-:W4:Y:S04]  /*51170*/  LDL.LU R134, [R1+0x398] ;  /* 0x0003980001867983 */ /* 0x000f280000300800 */
[----:B------:R-:W4:Y:S01]  /*51180*/  LDL.LU R135, [R1+0x39c] ;  /* 0x00039c0001877983 */ /* 0x000f220000300800 */
[----:B------:R-:W-:-:S03]  /*51190*/  IMAD.MOV.U32 R51, RZ, RZ, R9 ;  /* 0x000000ffff337224 */ /* 0x000fc600078e0009 */
[----:B------:R-:W0:Y:S01]  /*511a0*/  LDS.128 R8, [R252] ;  /* 0x00000000fc087984 */ /* 0x000e220000000c00 */
[----:B------:R-:W-:Y:S06]  /*511b0*/  BAR.SYNC.DEFER_BLOCKING 0x0 ;  /* 0x0000000000007b1d */ /* 0x000fec0000010000 */
[----:B------:R-:W4:Y:S04]  /*511c0*/  LDL.LU R148, [R1+0x3c0] ;  /* 0x0003c00001947983 */ /* 0x000f280000300800 */
[----:B------:R-:W4:Y:S04]  /*511d0*/  LDL.LU R149, [R1+0x3c4] ;  /* 0x0003c40001957983 */ /* 0x000f280000300800 */
[----:B------:R-:W4:Y:S04]  /*511e0*/  LDL.LU R150, [R1+0x3c8] ;  /* 0x0003c80001967983 */ /* 0x000f280000300800 */
[----:B------:R-:W4:Y:S04]  /*511f0*/  LDL.LU R151, [R1+0x3cc] ;  /* 0x0003cc0001977983 */ /* 0x000f280000300800 */
[----:B------:R-:W-:Y:S01]  /*51200*/  STSM.16.M88.4 [R2], R248 ;  /* 0x000000f802007844 */ /* 0x000fe20000000200 */
[----:B------:R-:W-:Y:S06]  /*51210*/  BAR.SYNC.DEFER_BLOCKING 0x0 ;  /* 0x0000000000007b1d */ /* 0x000fec0000010000 */
[----:B0-----:R-:W-:Y:S04]  /*51220*/  STL.64 [R1+0x120], R8 ;  /* 0x0001200801007387 */ /* 0x001fe80000100a00 */
[----:B------:R-:W-:Y:S04]  /*51230*/  STL.64 [R1+0x128], R10 ;  /* 0x0001280a01007387 */ /* 0x000fe80000100a00 */
[----:B------:R-:W0:Y:S01]  /*51240*/  LDS.128 R8, [R252] ;  /* 0x00000000fc087984 */ /* 0x000e220000000c00 */
[----:B------:R-:W-:Y:S06]  /*51250*/  BAR.SYNC.DEFER_BLOCKING 0x0 ;  /* 0x0000000000007b1d */ /* 0x000fec0000010000 */
[----:B0-----:R-:W-:Y:S04]  /*51260*/  STL [R1+0x110], R8 ;  /* 0x0001100801007387 */ /* 0x001fe80000100800 */
[----:B--2---:R-:W-:Y:S01]  /*51270*/  STSM.16.M88.4 [R2], R156 ;  /* 0x0000009c02007844 */ /* 0x004fe20000000200 */
[----:B------:R-:W-:-:S03]  /*51280*/  IMAD.MOV.U32 R7, RZ, RZ, R9 ;  /* 0x000000ffff077224 */ /* 0x000fc600078e0009 */
[----:B------:R-:W-:Y:S01]  /*51290*/  STL.64 [R1+0x118], R10 ;  /* 0x0001180a01007387 */ /* 0x000fe20000100a00 */
[----:B------:R-:W-:Y:S06]  /*512a0*/  BAR.SYNC.DEFER_BLOCKING 0x0 ;  /* 0x0000000000007b1d */ /* 0x000fec0000010000 */
        /* <DEDUP_REMOVED lines=8> */
[----:B------:R-:W2:Y:S04]  /*51330*/  LDL.LU R156, [R1+0x5f0] ;  /* 0x0005f000019c7983 */ /* 0x000ea80000300800 */
[----:B------:R-:W2:Y:S04]  /*51340*/  LDL.LU R157, [R1+0x5f4] ;  /* 0x0005f400019d7983 */ /* 0x000ea80000300800 */
[----:B------:R-:W2:Y:S04]  /*51350*/  LDL.LU R158, [R1+0x5f8] ;  /* 0x0005f800019e7983 */ /* 0x000ea80000300800 */
[----:B------:R-:W2:Y:S04]  /*51360*/  LDL.LU R159, [R1+0x5fc] ;  /* 0x0005fc00019f7983 */ /* 0x000ea80000300800 */
[----:B---3--:R-:W-:Y:S01]  /*51370*/  STSM.16.M88.4 [R2], R124 ;  /* 0x0000007c02007844 */ /* 0x008fe20000000200 */
[----:B------:R-:W-:Y:S06]  /*51380*/  BAR.SYNC.DEFER_BLOCKING 0x0 ;  /* 0x0000000000007b1d */ /* 0x000fec0000010000 */
[----:B------:R-:W0:Y:S02]  /*51390*/  LDS.128 R8, [R252] ;  /* 0x00000000fc087984 */ /* 0x000e240000000c00 */
[----:B------:R-:W-:Y:S06]  /*513a0*/  BAR.SYNC.DEFER_BLOCKING 0x0 ;  /* 0x0000000000007b1d */ /* 0x000fec0000010000 */
[----:B----4-:R-:W-:Y:S04]  /*513b0*/  STSM.16.M88.4 [R2], R132 ;  /* 0x0000008402007844 */ /* 0x010fe80000000200 */
[----:B0-----:R-:W-:Y:S04]  /*513c0*/  STL.64 [R1+0xf0], R8 ;  /* 0x0000f00801007387 */ /* 0x001fe80000100a00 */
[----:B------:R-:W-:Y:S01]  /*513d0*/  STL.64 [R1+0xf8], R10 ;  /* 0x0000f80a01007387 */ /* 0x000fe20000100a00 */
[----:B------:R-:W-:Y:S06]  /*513e0*/  BAR.SYNC.DEFER_BLOCKING 0x0 ;  /* 0x0000000000007b1d */ /* 0x000fec0000010000 */
[----:B------:R-:W0:Y:S02]  /*513f0*/  LDS.128 R8, [R252] ;  /* 0x00000000fc087984 */ /* 0x000e240000000c00 */
[----:B------:R-:W-:Y:S06]  /*51400*/  BAR.SYNC.DEFER_BLOCKING 0x0 ;  /* 0x0000000000007b1d */ /* 0x000fec0000010000 */
[----:B0-----:R-:W-:Y:S04]  /*51410*/  STL.64 [R1+0xe0], R8 ;  /* 0x0000e00801007387 */ /* 0x001fe80000100a00 */
[----:B------:R-:W-:Y:S04]  /*51420*/  STL.64 [R1+0xe8], R10 ;  /* 0x0000e80a01007387 */ /* 0x000fe80000100a00 */
[----:B------:R-:W3:Y:S04]  /*51430*/  LDL.LU R124, [R1+0x600] ;  /* 0x00060000017c7983 */ /* 0x000ee80000300800 */
[----:B------:R-:W3:Y:S04]  /*51440*/  LDL.LU R125, [R1+0x604] ;  /* 0x00060400017d7983 */ /* 0x000ee80000300800 */
[----:B------:R-:W3:Y:S04]  /*51450*/  LDL.LU R126, [R1+0x608] ;  /* 0x00060800017e7983 */ /* 0x000ee80000300800 */
[----:B------:R-:W3:Y:S04]  /*51460*/  LDL.LU R127, [R1+0x60c] ;  /* 0x00060c00017f7983 */ /* 0x000ee80000300800 */
[----:B------:R0:W-:Y:S01]  /*51470*/  STSM.16.M88.4 [R2], R148 ;  /* 0x0000009402007844 */ /* 0x0001e20000000200 */
[----:B------:R-:W-:Y:S06]  /*51480*/  BAR.SYNC.DEFER_BLOCKING 0x0 ;  /* 0x0000000000007b1d */ /* 0x000fec0000010000 */
[----:B------:R-:W4:Y:S04]  /*51490*/  LDL.LU R132, [R1+0x610] ;  /* 0x0006100001847983 */ /* 0x000f280000300800 */
[----:B------:R-:W4:Y:S04]  /*514a0*/  LDL.LU R133, [R1+0x614] ;  /* 0x0006140001857983 */ /* 0x000f280000300800 */
[----:B------:R-:W4:Y:S04]  /*514b0*/  LDL.LU R134, [R1+0x618] ;  /* 0x0006180001867983 */ /* 0x000f280000300800 */
[----:B------:R-:W4:Y:S04]  /*514c0*/  LDL.LU R135, [R1+0x61c] ;  /* 0x00061c0001877983 */ /* 0x000f280000300800 */
[----:B------:R-:W1:Y:S01]  /*514d0*/  LDS.128 R8, [R252] ;  /* 0x00000000fc087984 */ /* 0x000e620000000c00 */
[----:B------:R-:W-:Y:S06]  /*514e0*/  BAR.SYNC.DEFER_BLOCKING 0x0 ;  /* 0x0000000000007b1d */ /* 0x000fec0000010000 */
[----:B0-----:R-:W4:Y:S04]  /*514f0*/  LDL.LU R148, [R1+0x620] ;  /* 0x0006200001947983 */ /* 0x001f280000300800 */
[----:B------:R-:W4:Y:S04]  /*51500*/  LDL.LU R149, [R1+0x624] ;  /* 0x0006240001957983 */ /* 0x000f280000300800 */
[----:B------:R-:W4:Y:S04]  /*51510*/  LDL.LU R150, [R1+0x628] ;  /* 0x0006280001967983 */ /* 0x000f280000300800 */
[----:B------:R-:W4:Y:S04]  /*51520*/  LDL.LU R151, [R1+0x62c] ;  /* 0x00062c0001977983 */ /* 0x000f280000300800 */
[----:B--2---:R-:W-:Y:S01]  /*51530*/  STSM.16.M88.4 [R2], R140 ;  /* 0x0000008c02007844 */ /* 0x004fe20000000200 */
[----:B-1----:R-:W-:-:S03]  /*51540*/  IMAD.MOV.U32 R50, RZ, RZ, R9 ;  /* 0x000000ffff327224 */ /* 0x002fc600078e0009 */
[----:B------:R-:W-:Y:S04]  /*51550*/  STL [R1+0xd0], R8 ;  /* 0x0000d00801007387 */ /* 0x000fe80000100800 */
[----:B------:R-:W-:Y:S01]  /*51560*/  STL.64 [R1+0xd8], R10 ;  /* 0x0000d80a01007387 */ /* 0x000fe20000100a00 */
[----:B------:R-:W-:Y:S06]  /*51570*/  BAR.SYNC.DEFER_BLOCKING 0x0 ;  /* 0x0000000000007b1d */ /* 0x000fec0000010000 */
[----:B------:R-:W0:Y:S02]  /*51580*/  LDS.128 R8, [R252] ;  /* 0x00000000fc087984 */ /* 0x000e240000000c00 */
[----:B------:R-:W-:Y:S06]  /*51590*/  BAR.SYNC.DEFER_BLOCKING 0x0 ;  /* 0x0000000000007b1d */ /* 0x000fec0000010000 */
[----:B0-----:R-:W-:Y:S04]  /*515a0*/  STL.64 [R1+0xc0], R8 ;  /* 0x0000c00801007387 */ /* 0x001fe80000100a00 */
[----:B------:R-:W-:Y:S04]  /*515b0*/  STL.64 [R1+0xc8], R10 ;  /* 0x0000c80a01007387 */ /* 0x000fe80000100a00 */
[----:B------:R-:W2:Y:S04]  /*515c0*/  LDL.LU R140, [R1+0x630] ;  /* 0x00063000018c7983 */ /* 0x000ea80000300800 */
[----:B------:R-:W2:Y:S04]  /*515d0*/  LDL.LU R141, [R1+0x634] ;  /* 0x00063400018d7983 */ /* 0x000ea80000300800 */
[----:B------:R-:W2:Y:S04]  /*515e0*/  LDL.LU R142, [R1+0x638] ;  /* 0x00063800018e7983 */ /* 0x000ea80000300800 */
[----:B------:R-:W2:Y:S04]  /*515f0*/  LDL.LU R143, [R1+0x63c] ;  /* 0x00063c00018f7983 */ /* 0x000ea80000300800 */
[----:B------:R-:W-:Y:S01]  /*51600*/  STSM.16.M88.4 [R2], R156 ;  /* 0x0000009c02007844 */ /* 0x000fe20000000200 */
[----:B------:R-:W-:Y:S06]  /*51610*/  BAR.SYNC.DEFER_BLOCKING 0x0 ;  /* 0x0000000000007b1d */ /* 0x000fec0000010000 */
[----:B------:R-:W0:Y:S02]  /*51620*/  LDS.128 R8, [R252] ;  /* 0x00000000fc087984 */ /* 0x000e240000000c00 */
[----:B------:R-:W-:Y:S06]  /*51630*/  BAR.SYNC.DEFER_BLOCKING 0x0 ;  /* 0x0000000000007b1d */ /* 0x000fec0000010000 */
[----:B0-----:R-:W-:Y:S01]  /*51640*/  STL [R1+0xb0], R8 ;  /* 0x0000b00801007387 */ /* 0x001fe20000100800 */
[----:B------:R-:W-:-:S02]  /*51650*/  IMAD.MOV.U32 R0, RZ, RZ, R9 ;  /* 0x000000ffff007224 */ /* 0x000fc400078e0009 */
[----:B------:R-:W-:Y:S01]  /*51660*/  IMAD.MOV.U32 R49, RZ, RZ, R10 ;  /* 0x000000ffff317224 */ /* 0x000fe200078e000a */
[----:B------:R-:W-:Y:S04]  /*51670*/  STL [R1+0xbc], R11 ;  /* 0x0000bc0b01007387 */ /* 0x000fe80000100800 */
        /* <DEDUP_REMOVED lines=9> */
[----:B------:R1:W-:Y:S04]  /*51710*/  STL [R1+0x1b90], R49 ;  /* 0x001b903101007387 */ /* 0x0003e80000100800 */
[----:B0-----:R-:W-:Y:S01]  /*51720*/  STL [R1+0xa4], R9 ;  /* 0x0000a40901007387 */ /* 0x001fe20000100800 */
[----:B-1----:R-:W-:-:S03]  /*51730*/  IMAD.MOV.U32 R49, RZ, RZ, R8 ;  /* 0x000000ffff317224 */ /* 0x002fc600078e0008 */
[----:B------:R-:W-:Y:S01]  /*51740*/  STL.64 [R1+0xa8], R10 ;  /* 0x0000a80a01007387 */ /* 0x000fe20000100a00 */
[----:B------:R-:W-:Y:S06]  /*51750*/  BAR.SYNC.DEFER_BLOCKING 0x0 ;  /* 0x0000000000007b1d */ /* 0x000fec0000010000 */
[----:B------:R-:W0:Y:S02]  /*51760*/  LDS.128 R8, [R252] ;  /* 0x00000000fc087984 */ /* 0x000e240000000c00 */
[----:B------:R-:W-:Y:S06]  /*51770*/  BAR.SYNC.DEFER_BLOCKING 0x0 ;  /* 0x0000000000007b1d */ /* 0x000fec0000010000 */
[----:B------:R1:W-:Y:S04]  /*51780*/  STSM.16.M88.4 [R2], R148 ;  /* 0x0000009402007844 */ /* 0x0003e80000000200 */
[----:B0-----:R-:W-:Y:S04]  /*51790*/  STL.64 [R1+0x90], R8 ;  /* 0x0000900801007387 */ /* 0x001fe80000100a00 */
[----:B------:R-:W-:Y:S01]  /*517a0*/  STL.64 [R1+0x98], R10 ;  /* 0x0000980a01007387 */ /* 0x000fe20000100a00 */
[----:B------:R-:W-:Y:S06]  /*517b0*/  BAR.SYNC.DEFER_BLOCKING 0x0 ;  /* 0x0000000000007b1d */ /* 0x000fec0000010000 */
[----:B------:R-:W3:Y:S04]  /*517c0*/  LDL.LU R116, [R1+0x650] ;  /* 0x0006500001747983 */ /* 0x000ee80000300800 */
[----:B------:R-:W3:Y:S04]  /*517d0*/  LDL.LU R117, [R1+0x654] ;  /* 0x0006540001757983 */ /* 0x000ee80000300800 */
[----:B------:R-:W3:Y:S04]  /*517e0*/  LDL.LU R118, [R1+0x658] ;  /* 0x0006580001767983 */ /* 0x000ee80000300800 */
[----:B------:R-:W3:Y:S04]  /*517f0*/  LDL.LU R119, [R1+0x65c] ;  /* 0x00065c0001777983 */ /* 0x000ee80000300800 */
[----:B------:R-:W0:Y:S01]  /*51800*/  LDS.128 R8, [R252] ;  /* 0x00000000fc087984 */ /* 0x000e220000000c00 */
[----:B------:R-:W-:Y:S06]  /*51810*/  BAR.SYNC.DEFER_BLOCKING 0x0 ;  /* 0x0000000000007b1d */ /* 0x000fec0000010000 */
[----:B-1----:R-:W4:Y:S04]  /*51820*/  LDL.LU R148, [R1+0x660] ;  /* 0x0006600001947983 */ /* 0x002f280000300800 */
[----:B--2---:R-:W-:Y:S04]  /*51830*/  STSM.16.M88.4 [R2], R140 ;  /* 0x0000008c02007844 */ /* 0x004fe80000000200 */
[----:B0-----:R-:W-:Y:S04]  /*51840*/  STL.64 [R1+0x80], R8 ;  /* 0x0000800801007387 */ /* 0x001fe80000100a00 */
[----:B------:R-:W-:Y:S01]  /*51850*/  STL.64 [R1+0x88], R10 ;  /* 0x0000880a01007387 */ /* 0x000fe20000100a00 */
[----:B------:R-:W-:Y:S06]  /*51860*/  BAR.SYNC.DEFER_BLOCKING 0x0 ;  /* 0x0000000000007b1d */ /* 0x000fec0000010000 */
[----:B------:R-:W4:Y:S04]  /*51870*/  LDL.LU R149, [R1+0x664] ;  /* 0x0006640001957983 */ /* 0x000f280000300800 */
[----:B------:R-:W4:Y:S04]  /*51880*/  LDL.LU R150, [R1+0x668] ;  /* 0x0006680001967983 */ /* 0x000f280000300800 */
[----:B------:R-:W4:Y:S04]  /*51890*/  LDL.LU R151, [R1+0x66c] ;  /* 0x00066c0001977983 */ /* 0x000f280000300800 */
        /* <DEDUP_REMOVED lines=16> */
[----:B------:R0:W-:Y:S01]  /*519a0*/  STSM.16.M88.4 [R2], R156 ;  /* 0x0000009c02007844 */ /* 0x0001e20000000200 */
[----:B------:R-:W-:Y:S06]  /*519b0*/  BAR.SYNC.DEFER_BLOCKING 0x0 ;  /* 0x0000000000007b1d */ /* 0x000fec0000010000 */
[----:B0-----:R-:W2:Y:S04]  /*519c0*/  LDL.LU R156, [R1+0x6a0] ;  /* 0x0006a000019c7983 */ /* 0x001ea80000300800 */
[----:B------:R-:W2:Y:S04]  /*519d0*/  LDL.LU R157, [R1+0x6a4] ;  /* 0x0006a400019d7983 */ /* 0x000ea80000300800 */
[----:B------:R-:W2:Y:S04]  /*519e0*/  LDL.LU R158, [R1+0x6a8] ;  /* 0x0006a800019e7983 */ /* 0x000ea80000300800 */
[----:B------:R-:W0:Y:S01]  /*519f0*/  LDS.128 R8, [R252] ;  /* 0x00000000fc087984 */ /* 0x000e220000000c00 */
[----:B------:R-:W-:Y:S06]  /*51a00*/  BAR.SYNC.DEFER_BLOCKING 0x0 ;  /* 0x0000000000007b1d */ /* 0x000fec0000010000 */
[----:B------:R-:W2:Y:S04]  /*51a10*/  LDL.LU R159, [R1+0x6ac] ;  /* 0x0006ac00019f7983 */ /* 0x000ea80000300800 */
[----:B0-----:R-:W-:Y:S04]  /*51a20*/  STL.64 [R1+0x60], R8 ;  /* 0x0000600801007387 */ /* 0x001fe80000100a00 */
[----:B------:R-:W-:Y:S04]  /*51a30*/  STL.64 [R1+0x68], R10 ;  /* 0x0000680a01007387 */ /* 0x000fe80000100a00 */
[----:B---3--:R-:W-:Y:S01]  /*51a40*/  STSM.16.M88.4 [R2], R116 ;  /* 0x0000007402007844 */ /* 0x008fe20000000200 */
[----:B------:R-:W-:Y:S06]  /*51a50*/  BAR.SYNC.DEFER_BLOCKING 0x0 ;  /* 0x0000000000007b1d */ /* 0x000fec0000010000 */
[----:B------:R-:W0:Y:S02]  /*51a60*/  LDS.128 R8, [R252] ;  /* 0x00000000fc087984 */ /* 0x000e240000000c00 */
[----:B------:R-:W-:Y:S06]  /*51a70*/  BAR.SYNC.DEFER_BLOCKING 0x0 ;  /* 0x0000000000007b1d */ /* 0x000fec0000010000 */
[----:B----4-:R1:W-:Y:S01]  /*51a80*/  STSM.16.M88.4 [R2], R148 ;  /* 0x0000009402007844 */ /* 0x0103e20000000200 */
[----:B0-----:R-:W-:-:S03]  /*51a90*/  IMAD.MOV.U32 R48, RZ, RZ, R9 ;  /* 0x000000ffff307224 */ /* 0x001fc600078e0009 */
[----:B------:R-:W-:Y:S04]  /*51aa0*/  STL [R1+0x50], R8 ;  /* 0x0000500801007387 */ /* 0x000fe80000100800 */
[----:B------:R-:W-:Y:S01]  /*51ab0*/  STL.64 [R1+0x58], R10 ;  /* 0x0000580a01007387 */ /* 0x000fe20000100a00 */
[----:B------:R-:W-:Y:S06]  /*51ac0*/  BAR.SYNC.DEFER_BLOCKING 0x0 ;  /* 0x0000000000007b1d */ /* 0x000fec0000010000 */
[----:B-1----:R-:W3:Y:S04]  /*51ad0*/  LDL.LU R148, [R1+0x6b0] ;  /* 0x0006b00001947983 */ /* 0x002ee80000300800 */
[----:B------:R-:W3:Y:S04]  /*51ae0*/  LDL.LU R149, [R1+0x6b4] ;  /* 0x0006b40001957983 */ /* 0x000ee80000300800 */
[----:B------:R-:W3:Y:S04]  /*51af0*/  LDL.LU R150, [R1+0x6b8] ;  /* 0x0006b80001967983 */ /* 0x000ee80000300800 */
[----:B------:R-:W3:Y:S04]  /*51b00*/  LDL.LU R151, [R1+0x6bc] ;  /* 0x0006bc0001977983 */ /* 0x000ee80000300800 */
[----:B------:R-:W0:Y:S01]  /*51b10*/  LDS.128 R8, [R252] ;  /* 0x00000000fc087984 */ /* 0x000e220000000c00 */
[----:B------:R-:W-:Y:S06]  /*51b20*/  BAR.SYNC.DEFER_BLOCKING 0x0 ;  /* 0x0000000000007b1d */ /* 0x000fec0000010000 */
[----:B--2---:R-:W-:Y:S04]  /*51b30*/  STSM.16.M88.4 [R2], R124 ;  /* 0x0000007c02007844 */ /* 0x004fe80000000200 */
[----:B0-----:R-:W-:Y:S04]  /*51b40*/  STL.64 [R1+0x40], R8 ;  /* 0x0000400801007387 */ /* 0x001fe80000100a00 */
[----:B------:R-:W-:Y:S01]  /*51b50*/  STL.64 [R1+0x48], R10 ;  /* 0x0000480a01007387 */ /* 0x000fe20000100a00 */
[----:B------:R-:W-:Y:S06]  /*51b60*/  BAR.SYNC.DEFER_BLOCKING 0x0 ;  /* 0x0000000000007b1d */ /* 0x000fec0000010000 */
[----:B------:R-:W0:Y:S02]  /*51b70*/  LDS.128 R8, [R252] ;  /* 0x00000000fc087984 */ /* 0x000e240000000c00 */
[----:B------:R-:W-:Y:S06]  /*51b80*/  BAR.SYNC.DEFER_BLOCKING 0x0 ;  /* 0x0000000000007b1d */ /* 0x000fec0000010000 */
[----:B------:R-:W-:Y:S04]  /*51b90*/  STSM.16.M88.4 [R2], R132 ;  /* 0x0000008402007844 */ /* 0x000fe80000000200 */
[----:B0-----:R-:W-:Y:S01]  /*51ba0*/  STL.64 [R1+0x30], R8 ;  /* 0x0000300801007387 */ /* 0x001fe20000100a00 */
[----:B------:R-:W-:-:S03]  /*51bb0*/  IMAD.MOV.U32 R3, RZ, RZ, R10 ;  /* 0x000000ffff037224 */ /* 0x000fc600078e000a */
[----:B------:R-:W-:Y:S01]  /*51bc0*/  STL [R1+0x3c], R11 ;  /* 0x00003c0b01007387 */ /* 0x000fe20000100800 */
[----:B------:R-:W-:Y:S06]  /*51bd0*/  BAR.SYNC.DEFER_BLOCKING 0x0 ;  /* 0x0000000000007b1d */ /* 0x000fec0000010000 */
[----:B------:R-:W0:Y:S02]  /*51be0*/  LDS.128 R8, [R252] ;  /* 0x00000000fc087984 */ /* 0x000e240000000c00 */
[----:B------:R-:W-:Y:S06]  /*51bf0*/  BAR.SYNC.DEFER_BLOCKING 0x0 ;  /* 0x0000000000007b1d */ /* 0x000fec0000010000 */
[----:B------:R-:W-:Y:S04]  /*51c00*/  STSM.16.M88.4 [R2], R140 ;  /* 0x0000008c02007844 */ /* 0x000fe80000000200 */
[----:B------:R1:W-:Y:S04]  /*51c10*/  STL [R1+0x1b80], R3 ;  /* 0x001b800301007387 */ /* 0x0003e80000100800 */
[----:B0-----:R-:W-:Y:S01]  /*51c20*/  STL [R1+0x24], R9 ;  /* 0x0000240901007387 */ /* 0x001fe20000100800 */
[----:B-1----:R-:W-:-:S03]  /*51c30*/  IMAD.MOV.U32 R3, RZ, RZ, R8 ;  /* 0x000000ffff037224 */ /* 0x002fc600078e0008 */
        /* <DEDUP_REMOVED lines=10> */
[----:B------:R0:W-:Y:S01]  /*51ce0*/  STSM.16.M88.4 [R2], R156 ;  /* 0x0000009c02007844 */ /* 0x0001e20000000200 */
[----:B------:R-:W-:Y:S06]  /*51cf0*/  BAR.SYNC.DEFER_BLOCKING 0x0 ;  /* 0x0000000000007b1d */ /* 0x000fec0000010000 */
[----:B0-----:R-:W4:Y:S04]  /*51d00*/  LDL.LU R156, [R1+0x6d0] ;  /* 0x0006d000019c7983 */ /* 0x001f280000300800 */
[----:B------:R-:W4:Y:S04]  /*51d10*/  LDL.LU R157, [R1+0x6d4] ;  /* 0x0006d400019d7983 */ /* 0x000f280000300800 */
[----:B------:R-:W4:Y:S04]  /*51d20*/  LDL.LU R158, [R1+0x6d8] ;  /* 0x0006d800019e7983 */ /* 0x000f280000300800 */
[----:B------:R-:W4:Y:S04]  /*51d30*/  LDL.LU R159, [R1+0x6dc] ;  /* 0x0006dc00019f7983 */ /* 0x000f280000300800 */
[----:B------:R-:W0:Y:S01]  /*51d40*/  LDS.128 R8, [R252] ;  /* 0x00000000fc087984 */ /* 0x000e220000000c00 */
[----:B------:R-:W-:Y:S06]  /*51d50*/  BAR.SYNC.DEFER_BLOCKING 0x0 ;  /* 0x0000000000007b1d */ /* 0x000fec0000010000 */
[----:B0-----:R-:W-:Y:S04]  /*51d60*/  STL.64 [R1], R8 ;  /* 0x0000000801007387 */ /* 0x001fe80000100a00 */
[----:B------:R-:W-:Y:S04]  /*51d70*/  STL.64 [R1+0x8], R10 ;  /* 0x0000080a01007387 */ /* 0x000fe80000100a00 */
        /* <DEDUP_REMOVED lines=15> */
[----:B---3--:R0:W-:Y:S04]  /*51e70*/  STSM.16.M88.4 [R2], R148 ;  /* 0x0000009402007844 */ /* 0x0081e80000000200 */
[----:B------:R-:W3:Y:S01]  /*51e80*/  LDL.LU R143, [R1+0x71c] ;  /* 0x00071c00018f7983 */ /* 0x000ee20000300800 */
[----:B------:R-:W-:Y:S06]  /*51e90*/  BAR.SYNC.DEFER_BLOCKING 0x0 ;  /* 0x0000000000007b1d */ /* 0x000fec0000010000 */
[----:B0-----:R-:W3:Y:S04]  /*51ea0*/  LDL.LU R148, [R1+0x720] ;  /* 0x0007200001947983 */ /* 0x001ee80000300800 */
[----:B------:R-:W3:Y:S04]  /*51eb0*/  LDL.LU R149, [R1+0x724] ;  /* 0x0007240001957983 */ /* 0x000ee80000300800 */
[----:B------:R-:W3:Y:S04]  /*51ec0*/  LDL.LU R150, [R1+0x728] ;  /* 0x0007280001967983 */ /* 0x000ee80000300800 */
[----:B------:R-:W3:Y:S04]  /*51ed0*/  LDL.LU R151, [R1+0x72c] ;  /* 0x00072c0001977983 */ /* 0x000ee80000300800 */
[----:B------:R-:W0:Y:S01]  /*51ee0*/  LDS.128 R248, [R252] ;  /* 0x00000000fcf87984 */ /* 0x000e220000000c00 */
[----:B------:R-:W-:Y:S06]  /*51ef0*/  BAR.SYNC.DEFER_BLOCKING 0x0 ;  /* 0x0000000000007b1d */ /* 0x000fec0000010000 */
[----:B--2---:R-:W-:Y:S02]  /*51f00*/  STSM.16.M88.4 [R2], R108 ;  /* 0x0000006c02007844 */ /* 0x004fe40000000200 */
[----:B------:R-:W-:Y:S06]  /*51f10*/  BAR.SYNC.DEFER_BLOCKING 0x0 ;  /* 0x0000000000007b1d */ /* 0x000fec0000010000 */
[----:B------:R-:W1:Y:S02]  /*51f20*/  LDS.128 R244, [R252] ;  /* 0x00000000fcf47984 */ /* 0x000e640000000c00 */
[----:B------:R-:W-:Y:S06]  /*51f30*/  BAR.SYNC.DEFER_BLOCKING 0x0 ;  /* 0x0000000000007b1d */ /* 0x000fec0000010000 */
[----:B----4-:R2:W-:Y:S02]  /*51f40*/  STSM.16.M88.4 [R2], R156 ;  /* 0x0000009c02007844 */ /* 0x0105e40000000200 */
[----:B------:R-:W-:Y:S06]  /*51f50*/  BAR.SYNC.DEFER_BLOCKING 0x0 ;  /* 0x0000000000007b1d */ /* 0x000fec0000010000 */
[----:B--2---:R-:W2:Y:S04]  /*51f60*/  LDL.LU R156, [R1+0x730] ;  /* 0x00073000019c7983 */ /* 0x004ea80000300800 */
[----:B------:R-:W2:Y:S04]  /*51f70*/  LDL.LU R157, [R1+0x734] ;  /* 0x00073400019d7983 */ /* 0x000ea80000300800 */
[----:B------:R-:W2:Y:S04]  /*51f80*/  LDL.LU R158, [R1+0x738] ;  /* 0x00073800019e7983 */ /* 0x000ea80000300800 */
[----:B------:R-:W4:Y:S01]  /*51f90*/  LDS.128 R240, [R252] ;  /* 0x00000000fcf07984 */ /* 0x000f220000000c00 */
[----:B------:R-:W-:Y:S06]  /*51fa0*/  BAR.SYNC.DEFER_BLOCKING 0x0 ;  /* 0x0000000000007b1d */ /* 0x000fec0000010000 */
[----:B------:R-:W2:Y:S04]  /*51fb0*/  LDL.LU R159, [R1+0x73c] ;  /* 0x00073c00019f7983 */ /* 0x000ea80000300800 */
[----:B------:R-:W4:Y:S04]  /*51fc0*/  LDL.LU R108, [R1+0x740] ;  /* 0x00074000016c7983 */ /* 0x000f280000300800 */
[----:B------:R-:W4:Y:S04]  /*51fd0*/  LDL.LU R109, [R1+0x744] ;  /* 0x00074400016d7983 */ /* 0x000f280000300800 */
[----:B------:R-:W4:Y:S04]  /*51fe0*/  LDL.LU R110, [R1+0x748] ;  /* 0x00074800016e7983 */ /* 0x000f280000300800 */
[----:B------:R-:W-:Y:S01]  /*51ff0*/  STSM.16.M88.4 [R2], R116 ;  /* 0x0000007402007844 */ /* 0x000fe20000000200 */
[----:B------:R-:W-:Y:S06]  /*52000*/  BAR.SYNC.DEFER_BLOCKING 0x0 ;  /* 0x0000000000007b1d */ /* 0x000fec0000010000 */
[----:B------:R-:W4:Y:S04]  /*52010*/  LDL.LU R111, [R1+0x74c] ;  /* 0x00074c00016f7983 */ /* 0x000f280000300800 */
[----:B------:R-:W1:Y:S01]  /*52020*/  LDS.128 R236, [R252] ;  /* 0x00000000fcec7984 */ /* 0x000e620000000c00 */
[----:B------:R-:W-:Y:S06]  /*52030*/  BAR.SYNC.DEFER_BLOCKING 0x0 ;  /* 0x0000000000007b1d */ /* 0x000fec0000010000 */
[----:B------:R-:W-:Y:S02]  /*52040*/  STSM.16.M88.4 [R2], R124 ;  /* 0x0000007c02007844 */ /* 0x000fe40000000200 */
[----:B------:R-:W-:Y:S06]  /*52050*/  BAR.SYNC.DEFER_BLOCKING 0x0 ;  /* 0x0000000000007b1d */ /* 0x000fec0000010000 */
[----:B------:R-:W1:Y:S02]  /*52060*/  LDS.128 R232, [R252] ;  /* 0x00000000fce87984 */ /* 0x000e640000000c00 */
[----:B------:R-:W-:Y:S06]  /*52070*/  BAR.SYNC.DEFER_BLOCKING 0x0 ;  /* 0x0000000000007b1d */ /* 0x000fec0000010000 */
[----:B------:R-:W-:Y:S02]  /*52080*/  STSM.16.M88.4 [R2], R132 ;  /* 0x0000008402007844 */ /* 0x000fe40000000200 */
[----:B------:R-:W-:Y:S06]  /*52090*/  BAR.SYNC.DEFER_BLOCKING 0x0 ;  /* 0x0000000000007b1d */ /* 0x000fec0000010000 */
[----:B------:R-:W1:Y:S02]  /*520a0*/  LDS.128 R228, [R252] ;  /* 0x00000000fce47984 */ /* 0x000e640000000c00 */
[----:B------:R-:W-:Y:S06]  /*520b0*/  BAR.SYNC.DEFER_BLOCKING 0x0 ;  /* 0x0000000000007b1d */ /* 0x000fec0000010000 */
[----:B---3--:R-:W-:Y:S02]  /*520c0*/  STSM.16.M88.4 [R2], R140 ;  /* 0x0000008c02007844 */ /* 0x008fe40000000200 */
[----:B------:R-:W-:Y:S06]  /*520d0*/  BAR.SYNC.DEFER_BLOCKING 0x0 ;  /* 0x0000000000007b1d */ /* 0x000fec0000010000 */
[----:B------:R-:W3:Y:S02]  /*520e0*/  LDS.128 R224, [R252] ;  /* 0x00000000fce07984 */ /* 0x000ee40000000c00 */
[----:B------:R-:W-:Y:S06]  /*520f0*/  BAR.SYNC.DEFER_BLOCKING 0x0 ;  /* 0x0000000000007b1d */ /* 0x000fec0000010000 */
[----:B------:R0:W-:Y:S02]  /*52100*/  STSM.16.M88.4 [R2], R148 ;  /* 0x0000009402007844 */ /* 0x0001e40000000200 */
[----:B------:R-:W-:Y:S06]  /*52110*/  BAR.SYNC.DEFER_BLOCKING 0x0 ;  /* 0x0000000000007b1d */ /* 0x000fec0000010000 */
        /* <DEDUP_REMOVED lines=16> */
[----:B------:R-:W0:Y:S01]  /*52220*/  LDS.128 R220, [R252] ;  /* 0x00000000fcdc7984 */ /* 0x000e220000000c00 */
[----:B------:R-:W-:Y:S06]  /*52230*/  BAR.SYNC.DEFER_BLOCKING 0x0 ;  /* 0x0000000000007b1d */ /* 0x000fec0000010000 */
[----:B------:R-:W3:Y:S04]  /*52240*/  LDL.LU R140, [R1+0x790] ;  /* 0x00079000018c7983 */ /* 0x000ee80000300800 */
[----:B------:R-:W3:Y:S04]  /*52250*/  LDL.LU R141, [R1+0x794] ;  /* 0x00079400018d7983 */ /* 0x000ee80000300800 */
[----:B------:R-:W3:Y:S04]  /*52260*/  LDL.LU R142, [R1+0x798] ;  /* 0x00079800018e7983 */ /* 0x000ee80000300800 */
[----:B------:R-:W3:Y:S04]  /*52270*/  LDL.LU R143, [R1+0x79c] ;  /* 0x00079c00018f7983 */ /* 0x000ee80000300800 */
[----:B--2---:R2:W-:Y:S01]  /*52280*/  STSM.16.M88.4 [R2], R156 ;  /* 0x0000009c02007844 */ /* 0x0045e20000000200 */
[----:B------:R-:W-:Y:S06]  /*52290*/  BAR.SYNC.DEFER_BLOCKING 0x0 ;  /* 0x0000000000007b1d */ /* 0x000fec0000010000 */
[----:B--2---:R-:W2:Y:S04]  /*522a0*/  LDL.LU R156, [R1+0x7a0] ;  /* 0x0007a000019c7983 */ /* 0x004ea80000300800 */
[----:B------:R-:W2:Y:S04]  /*522b0*/  LDL.LU R157, [R1+0x7a4] ;  /* 0x0007a400019d7983 */ /* 0x000ea80000300800 */
[----:B------:R-:W2:Y:S04]  /*522c0*/  LDL.LU R158, [R1+0x7a8] ;  /* 0x0007a800019e7983 */ /* 0x000ea80000300800 */
[----:B------:R-:W0:Y:S01]  /*522d0*/  LDS.128 R216, [R252] ;  /* 0x00000000fcd87984 */ /* 0x000e220000000c00 */
[----:B------:R-:W-:Y:S06]  /*522e0*/  BAR.SYNC.DEFER_BLOCKING 0x0 ;  /* 0x0000000000007b1d */ /* 0x000fec0000010000 */
[----:B------:R-:W2:Y:S04]  /*522f0*/  LDL.LU R159, [R1+0x7ac] ;  /* 0x0007ac00019f7983 */ /* 0x000ea80000300800 */
[----:B----4-:R-:W-:Y:S01]  /*52300*/  STSM.16.M88.4 [R2], R108 ;  /* 0x0000006c02007844 */ /* 0x010fe20000000200 */
[----:B------:R-:W-:Y:S06]  /*52310*/  BAR.SYNC.DEFER_BLOCKING 0x0 ;  /* 0x0000000000007b1d */ /* 0x000fec0000010000 */
[----:B------:R-:W4:Y:S02]  /*52320*/  LDS.128 R212, [R252] ;  /* 0x00000000fcd47984 */ /* 0x000f240000000c00 */
[----:B------:R-:W-:Y:S06]  /*52330*/  BAR.SYNC.DEFER_BLOCKING 0x0 ;  /* 0x0000000000007b1d */ /* 0x000fec0000010000 */
[----:B---3--:R3:W-:Y:S02]  /*52340*/  STSM.16.M88.4 [R2], R148 ;  /* 0x0000009402007844 */ /* 0x0087e40000000200 */
[----:B------:R-:W-:Y:S06]  /*52350*/  BAR.SYNC.DEFER_BLOCKING 0x0 ;  /* 0x0000000000007b1d */ /* 0x000fec0000010000 */
[----:B---3--:R-:W3:Y:S04]  /*52360*/  LDL.LU R148, [R1+0x7b0] ;  /* 0x0007b00001947983 */ /* 0x008ee80000300800 */
[----:B------:R-:W3:Y:S04]  /*52370*/  LDL.LU R149, [R1+0x7b4] ;  /* 0x0007b40001957983 */ /* 0x000ee80000300800 */
[----:B------:R-:W3:Y:S04]  /*52380*/  LDL.LU R150, [R1+0x7b8] ;  /* 0x0007b80001967983 */ /* 0x000ee80000300800 */
[----:B------:R-:W4:Y:S01]  /*52390*/  LDS.128 R208, [R252] ;  /* 0x00000000fcd07984 */ /* 0x000f220000000c00 */
[----:B------:R-:W-:Y:S06]  /*523a0*/  BAR.SYNC.DEFER_BLOCKING 0x0 ;  /* 0x0000000000007b1d */ /* 0x000fec0000010000 */
[----:B------:R-:W3:Y:S04]  /*523b0*/  LDL.LU R151, [R1+0x7bc] ;  /* 0x0007bc0001977983 */ /* 0x000ee80000300800 */
[----:B------:R-:W4:Y:S04]  /*523c0*/  LDL.LU R108, [R1+0x7c0] ;  /* 0x0007c000016c7983 */ /* 0x000f280000300800 */
[----:B------:R-:W4:Y:S04]  /*523d0*/  LDL.LU R109, [R1+0x7c4] ;  /* 0x0007c400016d7983 */ /* 0x000f280000300800 */
[----:B------:R-:W4:Y:S04]  /*523e0*/  LDL.LU R110, [R1+0x7c8] ;  /* 0x0007c800016e7983 */ /* 0x000f280000300800 */
[----:B------:R-:W-:Y:S01]  /*523f0*/  STSM.16.M88.4 [R2], R116 ;  /* 0x0000007402007844 */ /* 0x000fe20000000200 */
[----:B------:R-:W-:Y:S06]  /*52400*/  BAR.SYNC.DEFER_BLOCKING 0x0 ;  /* 0x0000000000007b1d */ /* 0x000fec0000010000 */
[----:B------:R-:W4:Y:S04]  /*52410*/  LDL.LU R111, [R1+0x7cc] ;  /* 0x0007cc00016f7983 */ /* 0x000f280000300800 */
[----:B------:R-:W0:Y:S01]  /*52420*/  LDS.128 R204, [R252] ;  /* 0x00000000fccc7984 */ /* 0x000e220000000c00 */
[----:B------:R-:W-:Y:S06]  /*52430*/  BAR.SYNC.DEFER_BLOCKING 0x0 ;  /* 0x0000000000007b1d */ /* 0x000fec0000010000 */
[----:B------:R-:W-:Y:S02]  /*52440*/  STSM.16.M88.4 [R2], R124 ;  /* 0x0000007c02007844 */ /* 0x000fe40000000200 */
[----:B------:R-:W-:Y:S06]  /*52450*/  BAR.SYNC.DEFER_BLOCKING 0x0 ;  /* 0x0000000000007b1d */ /* 0x000fec0000010000 */
[----:B------:R-:W0:Y:S02]  /*52460*/  LDS.128 R200, [R252] ;  /* 0x00000000fcc87984 */ /* 0x000e240000000c00 */
        /* <DEDUP_REMOVED lines=9> */
[----:B--2---:R2:W-:Y:S02]  /*52500*/  STSM.16.M88.4 [R2], R156 ;  /* 0x0000009c02007844 */ /* 0x0045e40000000200 */
[----:B------:R-:W-:Y:S06]  /*52510*/  BAR.SYNC.DEFER_BLOCKING 0x0 ;  /* 0x0000000000007b1d */ /* 0x000fec0000010000 */
[----:B--2---:R-:W2:Y:S04]  /*52520*/  LDL.LU R156, [R1+0x7d0] ;  /* 0x0007d000019c7983 */ /* 0x004ea80000300800 */
        /* <DEDUP_REMOVED lines=15> */
[----:B------:R-:W0:Y:S01]  /*52620*/  LDS.128 R12, [R252] ;  /* 0x00000000fc0c7984 */ /* 0x000e220000000c00 */
[----:B------:R-:W-:Y:S06]  /*52630*/  BAR.SYNC.DEFER_BLOCKING 0x0 ;  /* 0x0000000000007b1d */ /* 0x000fec0000010000 */
[----:B------:R-:W2:Y:S04]  /*52640*/  LDL.LU R140, [R1+0xb00] ;  /* 0x000b0000018c7983 */ /* 0x000ea80000300800 */
[----:B------:R-:W2:Y:S04]  /*52650*/  LDL.LU R141, [R1+0xb04] ;  /* 0x000b0400018d7983 */ /* 0x000ea80000300800 */
[----:B------:R-:W2:Y:S04]  /*52660*/  LDL.LU R142, [R1+0xb08] ;  /* 0x000b0800018e7983 */ /* 0x000ea80000300800 */
[----:B------:R-:W2:Y:S04]  /*52670*/  LDL.LU R143, [R1+0xb0c] ;  /* 0x000b0c00018f7983 */ /* 0x000ea80000300800 */
[----:B---3--:R3:W-:Y:S01]  /*52680*/  STSM.16.M88.4 [R2], R148 ;  /* 0x0000009402007844 */ /* 0x0087e20000000200 */
[----:B------:R-:W-:Y:S06]  /*52690*/  BAR.SYNC.DEFER_BLOCKING 0x0 ;  /* 0x0000000000007b1d */ /* 0x000fec0000010000 */
[----:B---3--:R-:W3:Y:S04]  /*526a0*/  LDL.LU R148, [R1+0xb10] ;  /* 0x000b100001947983 */ /* 0x008ee80000300800 */
[----:B------:R-:W3:Y:S04]  /*526b0*/  LDL.LU R149, [R1+0xb14] ;  /* 0x000b140001957983 */ /* 0x000ee80000300800 */
[----:B------:R-:W3:Y:S04]  /*526c0*/  LDL.LU R150, [R1+0xb18] ;  /* 0x000b180001967983 */ /* 0x000ee80000300800 */
[----:B------:R-:W0:Y:S01]  /*526d0*/  LDS.128 R16, [R252] ;  /* 0x00000000fc107984 */ /* 0x000e220000000c00 */
[----:B------:R-:W-:Y:S06]  /*526e0*/  BAR.SYNC.DEFER_BLOCKING 0x0 ;  /* 0x0000000000007b1d */ /* 0x000fec0000010000 */
[----:B------:R-:W3:Y:S04]  /*526f0*/  LDL.LU R151, [R1+0xb1c] ;  /* 0x000b1c0001977983 */ /* 0x000ee80000300800 */
[----:B----4-:R-:W-:Y:S01]  /*52700*/  STSM.16.M88.4 [R2], R108 ;  /* 0x0000006c02007844 */ /* 0x010fe20000000200 */
[----:B------:R-:W-:Y:S06]  /*52710*/  BAR.SYNC.DEFER_BLOCKING 0x0 ;  /* 0x0000000000007b1d */ /* 0x000fec0000010000 */
[----:B------:R-:W4:Y:S02]  /*52720*/  LDS.128 R20, [R252] ;  /* 0x00000000fc147984 */ /* 0x000f240000000c00 */
[----:B------:R-:W-:Y:S06]  /*52730*/  BAR.SYNC.DEFER_BLOCKING 0x0 ;  /* 0x0000000000007b1d */ /* 0x000fec0000010000 */
[----:B--2---:R2:W-:Y:S02]  /*52740*/  STSM.16.M88.4 [R2], R156 ;  /* 0x0000009c02007844 */ /* 0x0045e40000000200 */
        /* <DEDUP_REMOVED lines=27> */
[----:B---3--:R3:W-:Y:S02]  /*52900*/  STSM.16.M88.4 [R2], R148 ;  /* 0x0000009402007844 */ /* 0x0087e40000000200 */
[----:B------:R-:W-:Y:S06]  /*52910*/  BAR.SYNC.DEFER_BLOCKING 0x0 ;  /* 0x0000000000007b1d */ /* 0x000fec0000010000 */
[----:B---3--:R-:W3:Y:S04]  /*52920*/  LDL.LU R148, [R1+0xb40] ;  /* 0x000b400001947983 */ /* 0x008ee80000300800 */
        /* <DEDUP_REMOVED lines=105> */
[----:B------:R-:W-:Y:S01]  /*52fc0*/  STSM.16.M88.4 [R2], R116 ;  /* 0x0000007402007844 */ /* 0x000fe20000000200 */
[----:B------:R-:W-:Y:S06]  /*52fd0*/  BAR.SYNC.DEFER_BLOCKING 0x0 ;  /* 0x0000000000007b1d */ /* 0x000fec0000010000 */
[----:B------:R-:W4:Y:S02]  /*52fe0*/  LDS.128 R108, [R252] ;  /* 0x00000000fc6c7984 */ /* 0x000f240000000c00 */
[----:B------:R-:W-:Y:S06]  /*52ff0*/  BAR.SYNC.DEFER_BLOCKING 0x0 ;  /* 0x0000000000007b1d */ /* 0x000fec0000010000 */
[----:B------:R-:W-:Y:S02]  /*53000*/  STSM.16.M88.4 [R2], R124 ;  /* 0x0000007c02007844 */ /* 0x000fe40000000200 */
[----:B------:R-:W-:Y:S06]  /*53010*/  BAR.SYNC.DEFER_BLOCKING 0x0 ;  /* 0x0000000000007b1d */ /* 0x000fec0000010000 */
[----:B------:R-:W4:Y:S02]  /*53020*/  LDS.128 R112, [R252] ;  /* 0x00000000fc707984 */ /* 0x000f240000000c00 */
[----:B------:R-:W-:Y:S06]  /*53030*/  BAR.SYNC.DEFER_BLOCKING 0x0 ;  /* 0x0000000000007b1d */ /* 0x000fec0000010000 */
[----:B------:R1:W-:Y:S02]  /*53040*/  STSM.16.M88.4 [R2], R132 ;  /* 0x0000008402007844 */ /* 0x0003e40000000200 */
[----:B------:R-:W-:Y:S06]  /*53050*/  BAR.SYNC.DEFER_BLOCKING 0x0 ;  /* 0x0000000000007b1d */ /* 0x000fec0000010000 */
[----:B-1----:R-:W4:Y:S04]  /*53060*/  LDL.LU R132, [R1+0xe30] ;  /* 0x000e300001847983 */ /* 0x002f280000300800 */
[----:B------:R-:W4:Y:S04]  /*53070*/  LDL.LU R133, [R1+0xe34] ;  /* 0x000e340001857983 */ /* 0x000f280000300800 */
[----:B------:R-:W4:Y:S04]  /*53080*/  LDL.LU R134, [R1+0xe38] ;  /* 0x000e380001867983 */ /* 0x000f280000300800 */
[----:B------:R-:W4:Y:S04]  /*53090*/  LDL.LU R135, [R1+0xe3c] ;  /* 0x000e3c0001877983 */ /* 0x000f280000300800 */
[----:B------:R-:W4:Y:S04]  /*530a0*/  LDL.LU R136, [R1+0xe40] ;  /* 0x000e400001887983 */ /* 0x000f280000300800 */
[----:B------:R-:W4:Y:S04]  /*530b0*/  LDL.LU R137, [R1+0xe44] ;  /* 0x000e440001897983 */ /* 0x000f280000300800 */
[----:B------:R-:W4:Y:S04]  /*530c0*/  LDL.LU R138, [R1+0xe48] ;  /* 0x000e4800018a7983 */ /* 0x000f280000300800 */
[----:B------:R-:W4:Y:S04]  /*530d0*/  LDL.LU R139, [R1+0xe4c] ;  /* 0x000e4c00018b7983 */ /* 0x000f280000300800 */
[----:B------:R-:W1:Y:S01]  /*530e0*/  LDS.128 R116, [R252] ;  /* 0x00000000fc747984 */ /* 0x000e620000000c00 */
[----:B------:R-:W-:Y:S06]  /*530f0*/  BAR.SYNC.DEFER_BLOCKING 0x0 ;  /* 0x0000000000007b1d */ /* 0x000fec0000010000 */
[----:B------:R0:W-:Y:S02]  /*53100*/  STSM.16.M88.4 [R2], R140 ;  /* 0x0000008c02007844 */ /* 0x0001e40000000200 */
[----:B------:R-:W-:Y:S06]  /*53110*/  BAR.SYNC.DEFER_BLOCKING 0x0 ;  /* 0x0000000000007b1d */ /* 0x000fec0000010000 */
        /* <DEDUP_REMOVED lines=8> */
[----:B------:R-:W0:Y:S01]  /*531a0*/  LDS.128 R120, [R252] ;  /* 0x00000000fc787984 */ /* 0x000e220000000c00 */
[----:B------:R-:W-:Y:S06]  /*531b0*/  BAR.SYNC.DEFER_BLOCKING 0x0 ;  /* 0x0000000000007b1d */ /* 0x000fec0000010000 */
[----:B---3--:R3:W-:Y:S02]  /*531c0*/  STSM.16.M88.4 [R2], R148 ;  /* 0x0000009402007844 */ /* 0x0087e40000000200 */
[----:B------:R-:W-:Y:S06]  /*531d0*/  BAR.SYNC.DEFER_BLOCKING 0x0 ;  /* 0x0000000000007b1d */ /* 0x000fec0000010000 */
[----:B---3--:R-:W3:Y:S04]  /*531e0*/  LDL.LU R148, [R1+0xe70] ;  /* 0x000e700001947983 */ /* 0x008ee80000300800 */
        /* <DEDUP_REMOVED lines=20> */
[----:B------:R-:W2:Y:S04]  /*53330*/  LDL.LU R163, [R1+0xeac] ;  /* 0x000eac0001a37983 */ /* 0x000ea80000300800 */
[----:B----4-:R-:W-:Y:S01]  /*53340*/  STSM.16.M88.4 [R2], R132 ;  /* 0x0000008402007844 */ /* 0x010fe20000000200 */
[----:B------:R-:W-:Y:S06]  /*53350*/  BAR.SYNC.DEFER_BLOCKING 0x0 ;  /* 0x0000000000007b1d */ /* 0x000fec0000010000 */
[----:B------:R-:W4:Y:S02]  /*53360*/  LDS.128 R132, [R252] ;  /* 0x00000000fc847984 */ /* 0x000f240000000c00 */
[----:B------:R-:W-:Y:S06]  /*53370*/  BAR.SYNC.DEFER_BLOCKING 0x0 ;  /* 0x0000000000007b1d */ /* 0x000fec0000010000 */
[----:B------:R-:W-:Y:S02]  /*53380*/  STSM.16.M88.4 [R2], R136 ;  /* 0x0000008802007844 */ /* 0x000fe40000000200 */
        /* <DEDUP_REMOVED lines=11> */
[----:B---3--:R-:W-:Y:S02]  /*53440*/  STSM.16.M88.4 [R2], R148 ;  /* 0x0000009402007844 */ /* 0x008fe40000000200 */
[----:B------:R-:W-:Y:S06]  /*53450*/  BAR.SYNC.DEFER_BLOCKING 0x0 ;  /* 0x0000000000007b1d */ /* 0x000fec0000010000 */
[----:B------:R-:W3:Y:S02]  /*53460*/  LDS.128 R148, [R252] ;  /* 0x00000000fc947984 */ /* 0x000ee40000000c00 */
[----:B------:R-:W-:Y:S06]  /*53470*/  BAR.SYNC.DEFER_BLOCKING 0x0 ;  /* 0x0000000000007b1d */ /* 0x000fec0000010000 */
[----:B------:R1:W-:Y:S02]  /*53480*/  STSM.16.M88.4 [R2], R56 ;  /* 0x0000003802007844 */ /* 0x0003e40000000200 */
[----:B------:R-:W-:Y:S06]  /*53490*/  BAR.SYNC.DEFER_BLOCKING 0x0 ;  /* 0x0000000000007b1d */ /* 0x000fec0000010000 */
[----:B-1----:R-:W4:Y:S04]  /*534a0*/  LDL.LU R56, [R1+0xeb0] ;  /* 0x000eb00001387983 */ /* 0x002f280000300800 */
[----:B------:R-:W4:Y:S04]  /*534b0*/  LDL.LU R57, [R1+0xeb4] ;  /* 0x000eb40001397983 */ /* 0x000f280000300800 */
[----:B------:R-:W4:Y:S04]  /*534c0*/  LDL.LU R58, [R1+0xeb8] ;  /* 0x000eb800013a7983 */ /* 0x000f280000300800 */
[----:B------:R-:W4:Y:S04]  /*534d0*/  LDL.LU R59, [R1+0xebc] ;  /* 0x000ebc00013b7983 */ /* 0x000f280000300800 */
        /* <DEDUP_REMOVED lines=12> */
[----:B------:R-:W1:Y:S01]  /*535a0*/  LDS.128 R152, [R252] ;  /* 0x00000000fc987984 */ /* 0x000e620000000c00 */
[----:B------:R-:W-:Y:S06]  /*535b0*/  BAR.SYNC.DEFER_BLOCKING 0x0 ;  /* 0x0000000000007b1d */ /* 0x000fec0000010000 */
[----:B------:R-:W3:Y:S04]  /*535c0*/  LDL.LU R180, [R1+0xef0] ;  /* 0x000ef00001b47983 */ /* 0x000ee80000300800 */
[----:B------:R-:W3:Y:S04]  /*535d0*/  LDL.LU R181, [R1+0xef4] ;  /* 0x000ef40001b57983 */ /* 0x000ee80000300800 */
[----:B------:R-:W3:Y:S04]  /*535e0*/  LDL.LU R182, [R1+0xef8] ;  /* 0x000ef80001b67983 */ /* 0x000ee80000300800 */
[----:B------:R-:W3:Y:S04]  /*535f0*/  LDL.LU R183, [R1+0xefc] ;  /* 0x000efc0001b77983 */ /* 0x000ee80000300800 */
[----:B--2---:R-:W-:Y:S01]  /*53600*/  STSM.16.M88.4 [R2], R156 ;  /* 0x0000009c02007844 */ /* 0x004fe20000000200 */
[----:B------:R-:W-:Y:S06]  /*53610*/  BAR.SYNC.DEFER_BLOCKING 0x0 ;  /* 0x0000000000007b1d */ /* 0x000fec0000010000 */
[----:B------:R-:W2:Y:S04]  /*53620*/  LDL.LU R184, [R1+0xf00] ;  /* 0x000f000001b87983 */ /* 0x000ea80000300800 */
[----:B------:R-:W2:Y:S04]  /*53630*/  LDL.LU R185, [R1+0xf04] ;  /* 0x000f040001b97983 */ /* 0x000ea80000300800 */
[----:B------:R-:W2:Y:S04]  /*53640*/  LDL.LU R186, [R1+0xf08] ;  /* 0x000f080001ba7983 */ /* 0x000ea80000300800 */
[----:B------:R-:W2:Y:S04]  /*53650*/  LDL.LU R187, [R1+0xf0c] ;  /* 0x000f0c0001bb7983 */ /* 0x000ea80000300800 */
[----:B------:R-:W1:Y:S01]  /*53660*/  LDS.128 R156, [R252] ;  /* 0x00000000fc9c7984 */ /* 0x000e620000000c00 */
[----:B------:R-:W-:Y:S06]  /*53670*/  BAR.SYNC.DEFER_BLOCKING 0x0 ;  /* 0x0000000000007b1d */ /* 0x000fec0000010000 */
[----:B------:R-:W2:Y:S04]  /*53680*/  LDL.LU R52, [R1+0xf10] ;  /* 0x000f100001347983 */ /* 0x000ea80000300800 */
[----:B------:R-:W2:Y:S04]  /*53690*/  LDL.LU R53, [R1+0xf14] ;  /* 0x000f140001357983 */ /* 0x000ea80000300800 */
[----:B------:R-:W2:Y:S04]  /*536a0*/  LDL.LU R54, [R1+0xf18] ;  /* 0x000f180001367983 */ /* 0x000ea80000300800 */
[----:B------:R-:W2:Y:S04]  /*536b0*/  LDL.LU R55, [R1+0xf1c] ;  /* 0x000f1c0001377983 */ /* 0x000ea80000300800 */
[----:B------:R-:W-:Y:S01]  /*536c0*/  STSM.16.M88.4 [R2], R160 ;  /* 0x000000a002007844 */ /* 0x000fe20000000200 */
[----:B------:R-:W-:Y:S06]  /*536d0*/  BAR.SYNC.DEFER_BLOCKING 0x0 ;  /* 0x0000000000007b1d */ /* 0x000fec0000010000 */
[----:B------:R-:W1:Y:S02]  /*536e0*/  LDS.128 R160, [R252] ;  /* 0x00000000fca07984 */ /* 0x000e640000000c00 */
[----:B------:R-:W-:Y:S06]  /*536f0*/  BAR.SYNC.DEFER_BLOCKING 0x0 ;  /* 0x0000000000007b1d */ /* 0x000fec0000010000 */
[----:B----4-:R4:W-:Y:S02]  /*53700*/  STSM.16.M88.4 [R2], R56 ;  /* 0x0000003802007844 */ /* 0x0109e40000000200 */
[----:B------:R-:W-:Y:S06]  /*53710*/  BAR.SYNC.DEFER_BLOCKING 0x0 ;  /* 0x0000000000007b1d */ /* 0x000fec0000010000 */
[----:B----4-:R-:W4:Y:S04]  /*53720*/  LDL.LU R57, [R1+0x4c0] ;  /* 0x0004c00001397983 */ /* 0x010f280000300800 */
[----:B------:R-:W4:Y:S04]  /*53730*/  LDL.LU R58, [R1+0x910] ;  /* 0x00091000013a7983 */ /* 0x000f280000300800 */
[----:B------:R-:W4:Y:S04]  /*53740*/  LDL.LU R188, [R1+0x81c] ;  /* 0x00081c0001bc7983 */ /* 0x000f280000300800 */
[----:B------:R-:W1:Y:S01]  /*53750*/  LDS.128 R164, [R252] ;  /* 0x00000000fca47984 */ /* 0x000e620000000c00 */
[----:B------:R-:W-:Y:S06]  /*53760*/  BAR.SYNC.DEFER_BLOCKING 0x0 ;  /* 0x0000000000007b1d */ /* 0x000fec0000010000 */
[----:B------:R-:W4:Y:S04]  /*53770*/  LDL.LU R59, [R1+0x4b0] ;  /* 0x0004b000013b7983 */ /* 0x000f280000300800 */
[----:B------:R-:W4:Y:S04]  /*53780*/  LDL.LU R189, [R1+0x55c] ;  /* 0x00055c0001bd7983 */ /* 0x000f280000300800 */
[----:B------:R-:W4:Y:S04]  /*53790*/  LDL.LU R191, [R1+0x4d0] ;  /* 0x0004d00001bf7983 */ /* 0x000f280000300800 */
[----:B---3--:R-:W-:Y:S01]  /*537a0*/  STSM.16.M88.4 [R2], R168 ;  /* 0x000000a802007844 */ /* 0x008fe20000000200 */
[----:B------:R-:W-:Y:S06]  /*537b0*/  BAR.SYNC.DEFER_BLOCKING 0x0 ;  /* 0x0000000000007b1d */ /* 0x000fec0000010000 */
[----:B------:R-:W3:Y:S02]  /*537c0*/  LDS.128 R168, [R252] ;  /* 0x00000000fca87984 */ /* 0x000ee40000000c00 */
[----:B------:R-:W-:Y:S06]  /*537d0*/  BAR.SYNC.DEFER_BLOCKING 0x0 ;  /* 0x0000000000007b1d */ /* 0x000fec0000010000 */
[----:B------:R-:W-:Y:S02]  /*537e0*/  STSM.16.M88.4 [R2], R172 ;  /* 0x000000ac02007844 */ /* 0x000fe40000000200 */
        /* <DEDUP_REMOVED lines=11> */
[----:B--2---:R-:W-:Y:S02]  /*538a0*/  STSM.16.M88.4 [R2], R184 ;  /* 0x000000b802007844 */ /* 0x004fe40000000200 */
[----:B------:R-:W-:Y:S06]  /*538b0*/  BAR.SYNC.DEFER_BLOCKING 0x0 ;  /* 0x0000000000007b1d */ /* 0x000fec0000010000 */
[----:B------:R-:W2:Y:S02]  /*538c0*/  LDS.128 R184, [R252] ;  /* 0x00000000fcb87984 */ /* 0x000ea40000000c00 */
[----:B------:R-:W-:Y:S06]  /*538d0*/  BAR.SYNC.DEFER_BLOCKING 0x0 ;  /* 0x0000000000007b1d */ /* 0x000fec0000010000 */
[----:B------:R0:W-:Y:S02]  /*538e0*/  STSM.16.M88.4 [R2], R52 ;  /* 0x0000003402007844 */ /* 0x0001e40000000200 */
[----:B------:R-:W-:Y:S06]  /*538f0*/  BAR.SYNC.DEFER_BLOCKING 0x0 ;  /* 0x0000000000007b1d */ /* 0x000fec0000010000 */
[----:B----4-:R4:W-:Y:S01]  /*53900*/  @P5 STG.E.U16 desc[UR8][R194.64], R57 ;  /* 0x00000039c2005986 */ /* 0x0109e2000c101508 */
[----:B------:R-:W-:-:S04]  /*53910*/  ISETP.GE.AND P5, PT, R4, UR49, PT ;  /* 0x0000003104007c0c */ /* 0x000fc8000bfa6270 */
[----:B------:R-:W-:Y:S02]  /*53920*/  ISETP.LT.AND P5, PT, R6, UR4, !P5 ;  /* 0x0000000406007c0c */ /* 0x000fe4000efa1270 */
[----:B0-----:R-:W-:Y:S01]  /*53930*/  PRMT R2, R57, 0x7632, R2 ;  /* 0x0000763239027816 */ /* 0x001fe20000000002 */
[----:B----4-:R-:W-:Y:S01]  /*53940*/  IMAD.WIDE R194, R58, 0x2, R64 ;  /* 0x000000023ac27825 */ /* 0x010fe200078e0240 */
[----:B------:R-:W4:Y:S04]  /*53950*/  LDL.LU R57, [R1+0x4c8] ;  /* 0x0004c80001397983 */ /* 0x000f280000300800 */
[----:B------:R-:W3:Y:S05]  /*53960*/  LDL.LU R58, [R1+0x4d4] ;  /* 0x0004d400013a7983 */ /* 0x000eea0000300800 */
[----:B------:R0:W-:Y:S02]  /*53970*/  @P5 STG.E.U16 desc[UR8][R194.64], R2 ;  /* 0x00000002c2005986 */ /* 0x0001e4000c101508 */
[----:B0-----:R-:W-:-:S05]  /*53980*/  VIADD R2, R4, 0x1 ;  /* 0x0000000104027836 */ /* 0x001fca0000000000 */
[----:B------:R-:W-:-:S04]  /*53990*/  ISETP.GE.AND P5, PT, R2, UR47, PT ;  /* 0x0000002f02007c0c */ /* 0x000fc8000bfa6270 */
[----:B------:R-:W-:Y:S01]  /*539a0*/  ISETP.LT.AND P6, PT, R5, UR5, !P5 ;  /* 0x0000000505007c0c */ /* 0x000fe2000efc1270 */
[----:B------:R-:W-:Y:S02]  /*539b0*/  ULDC UR5, c[0x0][0x228] ;  /* 0x00008a0000057ab9 */ /* 0x000fe40000000800 */
[----:B------:R-:W-:Y:S01]  /*539c0*/  ISETP.LT.AND P5, PT, R6, UR5, !P5 ;  /* 0x0000000506007c0c */ /* 0x000fe2000efa1270 */
[----:B------:R-:W-:Y:S01]  /*539d0*/  IMAD.WIDE R194, R188, 0x2, R66 ;  /* 0x00000002bcc27825 */ /* 0x000fe200078e0242 */
[----:B------:R-:W-:Y:S01]  /*539e0*/  PRMT R2, R59, 0x7632, R2 ;  /* 0x000076323b027816 */ /* 0x000fe20000000002 */
[----:B------:R-:W-:-:S07]  /*539f0*/  ULDC UR5, c[0x0][0x228] ;  /* 0x00008a0000057ab9 */ /* 0x000fce0000000800 */
[----:B------:R0:W-:Y:S02]  /*53a00*/  @P6 STG.E.U16 desc[UR8][R194.64], R59 ;  /* 0x0000003bc2006986 */ /* 0x0001e4000c101508 */
[----:B0-----:R-:W-:-:S05]  /*53a10*/  IMAD.WIDE R194, R188, 0x2, R64 ;  /* 0x00000002bcc27825 */ /* 0x001fca00078e0240 */
        /* <DEDUP_REMOVED lines=10> */
[----:B0-----:R-:W-:Y:S02]  /*53ac0*/  IMAD.WIDE R194, R189, 0x2, R64 ;  /* 0x00000002bdc27825 */ /* 0x001fe400078e0240 */
[----:B------:R-:W2:Y:S04]  /*53ad0*/  LDL.LU R193, [R1+0x1c00] ;  /* 0x001c000001c17983 */ /* 0x000ea80000300800 */
[----:B------:R0:W-:Y:S02]  /*53ae0*/  @P5 STG.E.U16 desc[UR8][R194.64], R2 ;  /* 0x00000002c2005986 */ /* 0x0001e4000c101508 */
[----:B0-----:R-:W-:-:S05]  /*53af0*/  VIADD R2, R4, 0x3 ;  /* 0x0000000304027836 */ /* 0x001fca0000000000 */
[----:B------:R-:W-:-:S04]  /*53b00*/  ISETP.GE.AND P5, PT, R2, UR43, PT ;  /* 0x0000002b02007c0c */ /* 0x000fc8000bfa6270 */
[----:B------:R-:W-:Y:S01]  /*53b10*/  ISETP.LT.AND P6, PT, R5, UR5, !P5 ;  /* 0x0000000505007c0c */ /* 0x000fe2000efc1270 */
[----:B------:R-:W-:Y:S01]  /*53b20*/  IMAD.WIDE R194, R191, 0x2, R66 ;  /* 0x00000002bfc27825 */ /* 0x000fe200078e0242 */
[----:B------:R-:W-:Y:S01]  /*53b30*/  PRMT R2, R192, 0x7632, R2 ;  /* 0x00007632c0027816 */ /* 0x000fe20000000002 */
[----:B------:R-:W-:-:S10]  /*53b40*/  ULDC UR5, c[0x0][0x228] ;  /* 0x00008a0000057ab9 */ /* 0x000fd40000000800 */
[----:B------:R0:W-:Y:S04]  /*53b50*/  @P6 STG.E.U16 desc[UR8][R194.64], R192 ;  /* 0x000000c0c2006986 */ /* 0x0001e8000c101508 */
[----:B0-----:R-:W2:Y:S04]  /*53b60*/  LDL.LU R192, [R1+0x1bfc] ;  /* 0x001bfc0001c07983 */ /* 0x001ea80000300800 */
[----:B------:R-:W2:Y:S01]  /*53b70*/  LDL.LU R188, [R1+0x4dc] ;  /* 0x0004dc0001bc7983 */ /* 0x000ea20000300800 */
[----:B------:R-:W-:-:S03]  /*53b80*/  IMAD.WIDE R194, R191, 0x2, R64 ;  /* 0x00000002bfc27825 */ /* 0x000fc600078e0240 */
[----:B------:R-:W2:Y:S04]  /*53b90*/  LDL.LU R191, [R1+0x4b8] ;  /* 0x0004b80001bf7983 */ /* 0x000ea80000300800 */
[----:B------:R-:W2:Y:S04]  /*53ba0*/  LDL.LU R54, [R1+0x4e4] ;  /* 0x0004e40001367983 */ /* 0x000ea80000300800 */
[----:B------:R-:W2:Y:S04]  /*53bb0*/  LDL.LU R189, [R1+0x4cc] ;  /* 0x0004cc0001bd7983 */ /* 0x000ea80000300800 */
[----:B------:R-:W2:Y:S01]  /*53bc0*/  LDL.LU R56, [R1+0x4ec] ;  /* 0x0004ec0001387983 */ /* 0x000ea20000300800 */
[----:B------:R-:W-:Y:S01]  /*53bd0*/  ISETP.LT.AND P5, PT, R6, UR5, !P5 ;  /* 0x0000000506007c0c */ /* 0x000fe2000efa1270 */
[----:B------:R-:W-:-:S02]  /*53be0*/  ULDC UR5, c[0x0][0x228] ;  /* 0x00008a0000057ab9 */ /* 0x000fc40000000800 */
[----:B------:R-:W2:Y:S04]  /*53bf0*/  LDL.LU R59, [R1+0x4bc] ;  /* 0x0004bc00013b7983 */ /* 0x000ea80000300800 */
[----:B------:R-:W2:Y:S04]  /*53c00*/  LDL.LU R52, [R1+0x4f0] ;  /* 0x0004f00001347983 */ /* 0x000ea80000300800 */
[----:B------:R-:W2:Y:S04]  /*53c10*/  LDL.LU R53, [R1+0x4a0] ;  /* 0x0004a00001357983 */ /* 0x000ea80000300800 */
[----:B------:R0:W-:Y:S04]  /*53c20*/  @P5 STG.E.U16 desc[UR8][R194.64], R2 ;  /* 0x00000002c2005986 */ /* 0x0001e8000c101508 */
[----:B------:R-:W2:Y:S01]  /*53c30*/  LDL.LU R55, [R1+0x4f4] ;  /* 0x0004f40001377983 */ /* 0x000ea20000300800 */
[----:B0-----:R-:W-:-:S05]  /*53c40*/  VIADD R2, R4, 0x4 ;  /* 0x0000000404027836 */ /* 0x001fca0000000000 */
[----:B------:R-:W-:-:S04]  /*53c50*/  ISETP.GE.AND P5, PT, R2, UR41, PT ;  /* 0x0000002902007c0c */ /* 0x000fc8000bfa6270 */
[----:B------:R-:W-:Y:S01]  /*53c60*/  ISETP.LT.AND P6, PT, R5, UR5, !P5 ;  /* 0x0000000505007c0c */ /* 0x000fe2000efc1270 */
[----:B------:R-:W-:Y:S02]  /*53c70*/  ULDC UR5, c[0x0][0x228] ;  /* 0x00008a0000057ab9 */ /* 0x000fe40000000800 */
[----:B------:R-:W-:Y:S01]  /*53c80*/  ISETP.LT.AND P5, PT, R6, UR5, !P5 ;  /* 0x0000000506007c0c */ /* 0x000fe2000efa1270 */
[----:B------:R-:W-:Y:S01]  /*53c90*/  ULDC UR5, c[0x0][0x22c] ;  /* 0x00008b0000057ab9 */ /* 0x000fe20000000800 */
[----:B---3--:R-:W-:Y:S01]  /*53ca0*/  IMAD.WIDE R194, R58, 0x2, R66 ;  /* 0x000000023ac27825 */ /* 0x008fe200078e0242 */
[----:B----4-:R-:W-:-:S07]  /*53cb0*/  PRMT R2, R57, 0x7632, R2 ;  /* 0x0000763239027816 */ /* 0x010fce0000000002 */
[----:B------:R0:W-:Y:S02]  /*53cc0*/  @P6 STG.E.U16 desc[UR8][R194.64], R57 ;  /* 0x00000039c2006986 */ /* 0x0001e4000c101508 */
[----:B0-----:R-:W-:Y:S02]  /*53cd0*/  IMAD.WIDE R194, R58, 0x2, R64 ;  /* 0x000000023ac27825 */ /* 0x001fe400078e0240 */
[----:B------:R-:W3:Y:S04]  /*53ce0*/  LDL.LU R57, [R1+0x490] ;  /* 0x0004900001397983 */ /* 0x000ee80000300800 */
[----:B------:R2:W-:Y:S04]  /*53cf0*/  @P5 STG.E.U16 desc[UR8][R194.64], R2 ;  /* 0x00000002c2005986 */ /* 0x0005e8000c101508 */
[----:B------:R-:W4:Y:S01]  /*53d00*/  LDL.LU R58, [R1+0x4f8] ;  /* 0x0004f800013a7983 */ /* 0x000f220000300800 */
[----:B--2---:R-:W-:-:S05]  /*53d10*/  IMAD.WIDE R194, R188, 0x2, R66 ;  /* 0x00000002bcc27825 */ /* 0x004fca00078e0242 */
[----:B------:R0:W-:Y:S02]  /*53d20*/  @P4 STG.E.U16 desc[UR8][R194.64], R191 ;  /* 0x000000bfc2004986 */ /* 0x0001e4000c101508 */
[----:B0-----:R-:W-:Y:S02]  /*53d30*/  IMAD.WIDE R194, R188, 0x2, R64 ;  /* 0x00000002bcc27825 */ /* 0x001fe400078e0240 */
[----:B------:R-:W2:Y:S01]  /*53d40*/  LDL.LU R188, [R1+0x4a4] ;  /* 0x0004a40001bc7983 */ /* 0x000ea20000300800 */
[----:B------:R-:W-:Y:S02]  /*53d50*/  LOP3.LUT P6, RZ, R192, 0x20, RZ, 0xc0, !PT ;  /* 0x00000020c0ff7812 */ /* 0x000fe400078cc0ff */
[----:B------:R-:W-:Y:S02]  /*53d60*/  LOP3.LUT R193, R193, 0xffdfffff, RZ, 0xc0, !PT ;  /* 0xffdfffffc1c17812 */ /* 0x000fe400078ec0ff */
[----:B------:R-:W-:Y:S02]  /*53d70*/  PRMT R2, R191, 0x7632, R2 ;  /* 0x00007632bf027816 */ /* 0x000fe40000000002 */
[----:B------:R-:W2:Y:S07]  /*53d80*/  LDL.LU R191, [R1+0x1bf8] ;  /* 0x001bf80001bf7983 */ /* 0x000eae0000300800 */
[----:B------:R-:W-:-:S02]  /*53d90*/  @P6 LOP3.LUT R193, R193, 0x200000, RZ, 0xfc, !PT ;  /* 0x00200000c1c16812 */ /* 0x000fc400078efcff */
[----:B------:R-:W-:Y:S01]  /*53da0*/  LOP3.LUT P6, RZ, R192, 0x4, RZ, 0xc0, !PT ;  /* 0x00000004c0ff7812 */ /* 0x000fe200078cc0ff */
[----:B------:R0:W-:Y:S01]  /*53db0*/  @P3 STG.E.U16 desc[UR8][R194.64], R2 ;  /* 0x00000002c2003986 */ /* 0x0001e2000c101508 */
[----:B------:R-:W-:Y:S01]  /*53dc0*/  LOP3.LUT R193, R193, 0xffbfffff, RZ, 0xc0, !PT ;  /* 0xffbfffffc1c17812 */ /* 0x000fe200078ec0ff */
[----:B0-----:R-:W-:Y:S01]  /*53dd0*/  IMAD.WIDE R194, R54, 0x2, R66 ;  /* 0x0000000236c27825 */ /* 0x001fe200078e0242 */
[----:B------:R-:W-:-:S09]  /*53de0*/  PRMT R2, R189, 0x7632, R2 ;  /* 0x00007632bd027816 */ /* 0x000fd20000000002 */
[----:B------:R-:W-:Y:S01]  /*53df0*/  @P6 LOP3.LUT R193, R193, 0x400000, RZ, 0xfc, !PT ;  /* 0x00400000c1c16812 */ /* 0x000fe200078efcff */
[----:B------:R0:W-:Y:S01]  /*53e00*/  @P2 STG.E.U16 desc[UR8][R194.64], R189 ;  /* 0x000000bdc2002986 */ /* 0x0001e2000c101508 */
[----:B------:R-:W-:-:S03]  /*53e10*/  LOP3.LUT P6, RZ, R192, 0x2, RZ, 0xc0, !PT ;  /* 0x00000002c0ff7812 */ /* 0x000fc600078cc0ff */
[----:B0-----:R-:W2:Y:S01]  /*53e20*/  LDL.LU R189, [R1+0x4fc] ;  /* 0x0004fc0001bd7983 */ /* 0x001ea20000300800 */
[----:B------:R-:W-:-:S03]  /*53e30*/  IMAD.WIDE R194, R54, 0x2, R64 ;  /* 0x0000000236c27825 */ /* 0x000fc600078e0240 */
[----:B------:R-:W2:Y:S01]  /*53e40*/  LDL.LU R54, [R1+0x494] ;  /* 0x0004940001367983 */ /* 0x000ea20000300800 */
[----:B------:R-:W-:-:S05]  /*53e50*/  LOP3.LUT R193, R193, 0xff7fffff, RZ, 0xc0, !PT ;  /* 0xff7fffffc1c17812 */ /* 0x000fca00078ec0ff */
[----:B------:R-:W-:Y:S01]  /*53e60*/  @P6 LOP3.LUT R193, R193, 0x800000, RZ, 0xfc, !PT ;  /* 0x00800000c1c16812 */ /* 0x000fe200078efcff */
[----:B------:R0:W-:Y:S01]  /*53e70*/  @P1 STG.E.U16 desc[UR8][R194.64], R2 ;  /* 0x00000002c2001986 */ /* 0x0001e2000c101508 */
[----:B------:R-:W-:Y:S01]  /*53e80*/  LOP3.LUT P6, RZ, R192, 0x1, RZ, 0xc0, !PT ;  /* 0x00000001c0ff7812 */ /* 0x000fe200078cc0ff */
[----:B0-----:R-:W-:Y:S01]  /*53e90*/  IMAD.WIDE R194, R56, 0x2, R66 ;  /* 0x0000000238c27825 */ /* 0x001fe200078e0242 */
[----:B------:R-:W-:-:S04]  /*53ea0*/  PRMT R2, R59, 0x7632, R2 ;  /* 0x000076323b027816 */ /* 0x000fc80000000002 */
[----:B------:R0:W-:Y:S02]  /*53eb0*/  @P0 STG.E.U16 desc[UR8][R194.64], R59 ;  /* 0x0000003bc2000986 */ /* 0x0001e4000c101508 */
[----:B0-----:R-:W-:Y:S01]  /*53ec0*/  IMAD.WIDE R194, R56, 0x2, R64 ;  /* 0x0000000238c27825 */ /* 0x001fe200078e0240 */
[C---:B------:R-:W-:Y:S01]  /*53ed0*/  LOP3.LUT P0, RZ, R192.reuse, 0x8, RZ, 0xc0, !PT ;  /* 0x00000008c0ff7812 */ /* 0x040fe2000780c0ff */
[----:B------:R-:W2:Y:S04]  /*53ee0*/  LDL.LU R56, [R1+0x4d8] ;  /* 0x0004d80001387983 */ /* 0x000ea80000300800 */
[----:B------:R0:W-:Y:S01]  /*53ef0*/  @P6 STG.E.U16 desc[UR8][R194.64], R2 ;  /* 0x00000002c2006986 */ /* 0x0001e2000c101508 */
[----:B------:R-:W-:Y:S02]  /*53f00*/  LOP3.LUT P6, RZ, R193, 0x800000, RZ, 0xc0, !PT ;  /* 0x00800000c1ff7812 */ /* 0x000fe400078cc0ff */
[----:B------:R-:W-:Y:S01]  /*53f10*/  LOP3.LUT P3, RZ, R192, 0x10, RZ, 0xc0, !PT ;  /* 0x00000010c0ff7812 */ /* 0x000fe2000786c0ff */
[----:B------:R-:W2:Y:S01]  /*53f20*/  LDL.LU R59, [R1+0x4a8] ;  /* 0x0004a800013b7983 */ /* 0x000ea20000300800 */
[----:B0-----:R-:W-:-:S09]  /*53f30*/  IMAD.WIDE R194, R52, 0x2, R66 ;  /* 0x0000000234c27825 */ /* 0x001fd200078e0242 */
[----:B------:R0:W-:Y:S01]  /*53f40*/  @P6 STG.E.U16 desc[UR8][R194.64], R53 ;  /* 0x00000035c2006986 */ /* 0x0001e2000c101508 */
[----:B------:R-:W-:Y:S02]  /*53f50*/  LOP3.LUT P6, RZ, R193, 0x400000, RZ, 0xc0, !PT ;  /* 0x00400000c1ff7812 */ /* 0x000fe400078cc0ff */
[----:B------:R-:W-:Y:S01]  /*53f60*/  PRMT R2, R53, 0x7632, R2 ;  /* 0x0000763235027816 */ /* 0x000fe20000000002 */
[----:B0-----:R-:W-:-:S10]  /*53f70*/  IMAD.WIDE R194, R52, 0x2, R64 ;  /* 0x0000000234c27825 */ /* 0x001fd400078e0240 */
[----:B------:R0:W-:Y:S01]  /*53f80*/  @P6 STG.E.U16 desc[UR8][R194.64], R2 ;  /* 0x00000002c2006986 */ /* 0x0001e2000c101508 */
[----:B------:R-:W-:Y:S01]  /*53f90*/  LOP3.LUT P6, RZ, R193, 0x200000, RZ, 0xc0, !PT ;  /* 0x00200000c1ff7812 */ /* 0x000fe200078cc0ff */
[----:B0-----:R-:W-:-:S05]  /*53fa0*/  IMAD.WIDE R194, R55, 0x2, R66 ;  /* 0x0000000237c27825 */ /* 0x001fca00078e0242 */
[----:B---3--:R0:W-:Y:S01]  /*53fb0*/  @P0 STG.E.U16 desc[UR8][R194.64], R57 ;  /* 0x00000039c2000986 */ /* 0x0081e2000c101508 */
[----:B------:R-:W-:Y:S01]  /*53fc0*/  PRMT R2, R57, 0x7632, R2 ;  /* 0x0000763239027816 */ /* 0x000fe20000000002 */
[----:B0-----:R-:W-:-:S05]  /*53fd0*/  IMAD.WIDE R194, R55, 0x2, R64 ;  /* 0x0000000237c27825 */ /* 0x001fca00078e0240 */
[----:B------:R4:W-:Y:S02]  /*53fe0*/  @P3 STG.E.U16 desc[UR8][R194.64], R2 ;  /* 0x00000002c2003986 */ /* 0x0009e4000c101508 */
[----:B----4-:R-:W-:-:S05]  /*53ff0*/  IMAD.WIDE R194, R58, 0x2, R66 ;  /* 0x000000023ac27825 */ /* 0x010fca00078e0242 */
[----:B--2---:R0:W-:Y:S01]  /*54000*/  @P6 STG.E.U16 desc[UR8][R194.64], R188 ;  /* 0x000000bcc2006986 */ /* 0x0041e2000c101508 */
[----:B------:R-:W-:-:S03]  /*54010*/  PRMT R2, R188, 0x7632, R2 ;  /* 0x00007632bc027816 */ /* 0x000fc60000000002 */
[----:B0-----:R-:W2:Y:S04]  /*54020*/  LDL.LU R188, [R1+0x4e0] ;  /* 0x0004e00001bc7983 */ /* 0x001ea80000300800 */
[----:B------:R-:W3:Y:S01]  /*54030*/  LDL.LU R52, [R1+0x498] ;  /* 0x0004980001347983 */ /* 0x000ee20000300800 */
[C---:B------:R-:W-:Y:S02]  /*54040*/  LOP3.LUT P1, RZ, R192.reuse, 0x40, RZ, 0xc0, !PT ;  /* 0x00000040c0ff7812 */ /* 0x040fe4000782c0ff */
[----:B------:R-:W-:Y:S01]  /*54050*/  LOP3.LUT P4, RZ, R192, 0x80, RZ, 0xc0, !PT ;  /* 0x00000080c0ff7812 */ /* 0x000fe2000788c0ff */
[----:B------:R-:W-:Y:S01]  /*54060*/  IMAD.WIDE R194, R58, 0x2, R64 ;  /* 0x000000023ac27825 */ /* 0x000fe200078e0240 */
[----:B------:R-:W4:Y:S09]  /*54070*/  LDL.LU R55, [R1+0x4e8] ;  /* 0x0004e80001377983 */ /* 0x000f320000300800 */
[----:B------:R0:W-:Y:S02]  /*54080*/  @P1 STG.E.U16 desc[UR8][R194.64], R2 ;  /* 0x00000002c2001986 */ /* 0x0001e4000c101508 */
[----:B0-----:R-:W-:-:S05]  /*54090*/  IMAD.WIDE R194, R189, 0x2, R66 ;  /* 0x00000002bdc27825 */ /* 0x001fca00078e0242 */
[----:B------:R0:W-:Y:S02]  /*540a0*/  @P4 STG.E.U16 desc[UR8][R194.64], R54 ;  /* 0x00000036c2004986 */ /* 0x0001e4000c101508 */
[----:B0-----:R-:W-:Y:S02]  /*540b0*/  IMAD.WIDE R194, R189, 0x2, R64 ;  /* 0x00000002bdc27825 */ /* 0x001fe400078e0240 */
[----:B------:R-:W4:Y:S04]  /*540c0*/  LDL.LU R189, [R1+0x4ac] ;  /* 0x0004ac0001bd7983 */ /* 0x000f280000300800 */
[----:B------:R-:W4:Y:S04]  /*540d0*/  LDL.LU R57, [R1+0x500] ;  /* 0x0005000001397983 */ /* 0x000f280000300800 */
[----:B------:R-:W4:Y:S04]  /*540e0*/  LDL.LU R58, [R1+0x49c] ;  /* 0x00049c00013a7983 */ /* 0x000f280000300800 */
[----:B------:R-:W4:Y:S01]  /*540f0*/  LDL.LU R53, [R1+0x504] ;  /* 0x0005040001357983 */ /* 0x000f220000300800 */
[----:B------:R-:W-:-:S03]  /*54100*/  PRMT R2, R54, 0x7632, R2 ;  /* 0x0000763236027816 */ /* 0x000fc60000000002 */
[----:B------:R-:W4:Y:S01]  /*54110*/  LDL.LU R54, [R1+0x480] ;  /* 0x0004800001367983 */ /* 0x000f220000300800 */
[C---:B------:R-:W-:Y:S02]  /*54120*/  LOP3.LUT P2, RZ, R192.reuse, 0x100, RZ, 0xc0, !PT ;  /* 0x00000100c0ff7812 */ /* 0x040fe4000784c0ff */
[C---:B------:R-:W-:Y:S02]  /*54130*/  LOP3.LUT P5, RZ, R192.reuse, 0x200, RZ, 0xc0, !PT ;  /* 0x00000200c0ff7812 */ /* 0x040fe400078ac0ff */
[C---:B------:R-:W-:Y:S02]  /*54140*/  LOP3.LUT P6, RZ, R192.reuse, 0x400, RZ, 0xc0, !PT ;  /* 0x00000400c0ff7812 */ /* 0x040fe400078cc0ff */
[----:B------:R-:W-:-:S07]  /*54150*/  LOP3.LUT P3, RZ, R192, 0x800, RZ, 0xc0, !PT ;  /* 0x00000800c0ff7812 */ /* 0x000fce000786c0ff */
[----:B------:R0:W-:Y:S02]  /*54160*/  @P2 STG.E.U16 desc[UR8][R194.64], R2 ;  /* 0x00000002c2002986 */ /* 0x0001e4000c101508 */
[----:B0-----:R-:W-:Y:S01]  /*54170*/  IMAD.WIDE R194, R56, 0x2, R66 ;  /* 0x0000000238c27825 */ /* 0x001fe200078e0242 */
[----:B------:R-:W-:-:S04]  /*54180*/  PRMT R2, R59, 0x7632, R2 ;  /* 0x000076323b027816 */ /* 0x000fc80000000002 */
[----:B------:R0:W-:Y:S02]  /*54190*/  @P5 STG.E.U16 desc[UR8][R194.64], R59 ;  /* 0x0000003bc2005986 */ /* 0x0001e4000c101508 */
[----:B0-----:R-:W-:Y:S02]  /*541a0*/  IMAD.WIDE R194, R56, 0x2, R64 ;  /* 0x0000000238c27825 */ /* 0x001fe400078e0240 */
[----:B------:R-:W4:Y:S04]  /*541b0*/  LDL.LU R56, [R1+0x508] ;  /* 0x0005080001387983 */ /* 0x000f280000300800 */
[----:B------:R2:W-:Y:S04]  /*541c0*/  @P6 STG.E.U16 desc[UR8][R194.64], R2 ;  /* 0x00000002c2006986 */ /* 0x0005e8000c101508 */
[----:B------:R-:W4:Y:S01]  /*541d0*/  LDL.LU R59, [R1+0x470] ;  /* 0x00047000013b7983 */ /* 0x000f220000300800 */
[----:B------:R-:W-:Y:S01]  /*541e0*/  LOP3.LUT P0, RZ, R192, 0x80000, RZ, 0xc0, !PT ;  /* 0x00080000c0ff7812 */ /* 0x000fe2000780c0ff */
[----:B--2---:R-:W-:-:S05]  /*541f0*/  IMAD.WIDE R194, R188, 0x2, R66 ;  /* 0x00000002bcc27825 */ /* 0x004fca00078e0242 */
[----:B---3--:R0:W-:Y:S02]  /*54200*/  @P3 STG.E.U16 desc[UR8][R194.64], R52 ;  /* 0x00000034c2003986 */ /* 0x0081e4000c101508 */
[----:B0-----:R-:W-:Y:S02]  /*54210*/  IMAD.WIDE R194, R188, 0x2, R64 ;  /* 0x00000002bcc27825 */ /* 0x001fe400078e0240 */
[----:B------:R-:W2:Y:S01]  /*54220*/  LDL.LU R188, [R1+0x50c] ;  /* 0x00050c0001bc7983 */ /* 0x000ea20000300800 */
[----:B------:R-:W-:-:S04]  /*54230*/  LOP3.LUT R193, R193, 0xfffdffff, RZ, 0xc0, !PT ;  /* 0xfffdffffc1c17812 */ /* 0x000fc800078ec0ff */
[----:B------:R-:W-:Y:S02]  /*54240*/  @P0 LOP3.LUT R193, R193, 0x20000, RZ, 0xfc, !PT ;  /* 0x00020000c1c10812 */ /* 0x000fe400078efcff */
[----:B------:R-:W-:Y:S02]  /*54250*/  LOP3.LUT P0, RZ, R192, 0x40000, RZ, 0xc0, !PT ;  /* 0x00040000c0ff7812 */ /* 0x000fe4000780c0ff */
[----:B------:R-:W-:-:S11]  /*54260*/  LOP3.LUT R193, R193, 0xfffbffff, RZ, 0xc0, !PT ;  /* 0xfffbffffc1c17812 */ /* 0x000fd600078ec0ff */
[----:B------:R-:W-:Y:S02]  /*54270*/  @P0 LOP3.LUT R193, R193, 0x40000, RZ, 0xfc, !PT ;  /* 0x00040000c1c10812 */ /* 0x000fe400078efcff */
[C---:B------:R-:W-:Y:S02]  /*54280*/  LOP3.LUT P0, RZ, R192.reuse, 0x20000, RZ, 0xc0, !PT ;  /* 0x00020000c0ff7812 */ /* 0x040fe4000780c0ff */
[----:B------:R-:W-:Y:S02]  /*54290*/  LOP3.LUT R193, R193, 0xfff7ffff, RZ, 0xc0, !PT ;  /* 0xfff7ffffc1c17812 */ /* 0x000fe400078ec0ff */
[C---:B------:R-:W-:Y:S02]  /*542a0*/  LOP3.LUT P4, RZ, R192.reuse, 0x1000, RZ, 0xc0, !PT ;  /* 0x00001000c0ff7812 */ /* 0x040fe4000788c0ff */
[----:B------:R-:W-:Y:S02]  /*542b0*/  LOP3.LUT P1, RZ, R192, 0x2000, RZ, 0xc0, !PT ;  /* 0x00002000c0ff7812 */ /* 0x000fe4000782c0ff */
[----:B------:R-:W-:-:S05]  /*542c0*/  PRMT R2, R52, 0x7632, R2 ;  /* 0x0000763234027816 */ /* 0x000fca0000000002 */
[----:B------:R-:W-:Y:S02]  /*542d0*/  @P0 LOP3.LUT R193, R193, 0x80000, RZ, 0xfc, !PT ;  /* 0x00080000c1c10812 */ /* 0x000fe400078efcff */
[C---:B------:R-:W-:Y:S02]  /*542e0*/  LOP3.LUT P0, RZ, R192.reuse, 0x10000, RZ, 0xc0, !PT ;  /* 0x00010000c0ff7812 */ /* 0x040fe4000780c0ff */
[----:B------:R-:W-:Y:S01]  /*542f0*/  LOP3.LUT P5, RZ, R192, 0x4000, RZ, 0xc0, !PT ;  /* 0x00004000c0ff7812 */ /* 0x000fe200078ac0ff */
[----:B------:R4:W-:Y:S01]  /*54300*/  @P4 STG.E.U16 desc[UR8][R194.64], R2 ;  /* 0x00000002c2004986 */ /* 0x0009e2000c101508 */
[----:B------:R-:W-:Y:S01]  /*54310*/  LOP3.LUT R193, R193, 0xffefffff, RZ, 0xc0, !PT ;  /* 0xffefffffc1c17812 */ /* 0x000fe200078ec0ff */
[----:B----4-:R-:W-:-:S08]  /*54320*/  IMAD.WIDE R194, R55, 0x2, R66 ;  /* 0x0000000237c27825 */ /* 0x010fd000078e0242 */
[----:B------:R-:W-:Y:S02]  /*54330*/  @P0 LOP3.LUT R193, R193, 0x100000, RZ, 0xfc, !PT ;  /* 0x00100000c1c10812 */ /* 0x000fe400078efcff */
[C---:B------:R-:W-:Y:S01]  /*54340*/  LOP3.LUT P0, RZ, R192.reuse, 0x8000, RZ, 0xc0, !PT ;  /* 0x00008000c0ff7812 */ /* 0x040fe2000780c0ff */
[----:B------:R0:W-:Y:S01]  /*54350*/  @P1 STG.E.U16 desc[UR8][R194.64], R189 ;  /* 0x000000bdc2001986 */ /* 0x0001e2000c101508 */
[----:B------:R-:W-:Y:S01]  /*54360*/  PRMT R2, R189, 0x7632, R2 ;  /* 0x00007632bd027816 */ /* 0x000fe20000000002 */
[----:B0-----:R-:W-:Y:S01]  /*54370*/  IMAD.WIDE R194, R55, 0x2, R64 ;  /* 0x0000000237c27825 */ /* 0x001fe200078e0240 */
[C---:B------:R-:W-:Y:S01]  /*54380*/  LOP3.LUT P2, RZ, R192.reuse, 0x100000, RZ, 0xc0, !PT ;  /* 0x00100000c0ff7812 */ /* 0x040fe2000784c0ff */
[----:B------:R-:W3:Y:S04]  /*54390*/  LDL.LU R189, [R1+0x510] ;  /* 0x0005100001bd7983 */ /* 0x000ee80000300800 */
[----:B------:R0:W-:Y:S01]  /*543a0*/  @P5 STG.E.U16 desc[UR8][R194.64], R2 ;  /* 0x00000002c2005986 */ /* 0x0001e2000c101508 */
[----:B------:R-:W-:-:S03]  /*543b0*/  LOP3.LUT P6, RZ, R192, 0x200000, RZ, 0xc0, !PT ;  /* 0x00200000c0ff7812 */ /* 0x000fc600078cc0ff */
[----:B------:R-:W4:Y:S01]  /*543c0*/  LDL.LU R55, [R1+0x474] ;  /* 0x0004740001377983 */ /* 0x000f220000300800 */
[----:B0-----:R-:W-:-:S05]  /*543d0*/  IMAD.WIDE R194, R57, 0x2, R66 ;  /* 0x0000000239c27825 */ /* 0x001fca00078e0242 */
[----:B------:R0:W-:Y:S01]  /*543e0*/  @P0 STG.E.U16 desc[UR8][R194.64], R58 ;  /* 0x0000003ac2000986 */ /* 0x0001e2000c101508 */
[----:B------:R-:W-:Y:S02]  /*543f0*/  LOP3.LUT P0, RZ, R193, 0x100000, RZ, 0xc0, !PT ;  /* 0x00100000c1ff7812 */ /* 0x000fe4000780c0ff */
[----:B------:R-:W-:Y:S01]  /*54400*/  PRMT R2, R58, 0x7632, R2 ;  /* 0x000076323a027816 */ /* 0x000fe20000000002 */
[----:B0-----:R-:W-:Y:S02]  /*54410*/  IMAD.WIDE R194, R57, 0x2, R64 ;  /* 0x0000000239c27825 */ /* 0x001fe400078e0240 */
[----:B------:R-:W4:Y:S08]  /*54420*/  LDL.LU R57, [R1+0x514] ;  /* 0x0005140001397983 */ /* 0x000f300000300800 */
[----:B------:R0:W-:Y:S01]  /*54430*/  @P0 STG.E.U16 desc[UR8][R194.64], R2 ;  /* 0x00000002c2000986 */ /* 0x0001e2000c101508 */
[----:B------:R-:W-:-:S03]  /*54440*/  LOP3.LUT P0, RZ, R193, 0x80000, RZ, 0xc0, !PT ;  /* 0x00080000c1ff7812 */ /* 0x000fc6000780c0ff */
[----:B------:R-:W4:Y:S01]  /*54450*/  LDL.LU R58, [R1+0x488] ;  /* 0x00048800013a7983 */ /* 0x000f220000300800 */
[----:B0-----:R-:W-:-:S09]  /*54460*/  IMAD.WIDE R194, R53, 0x2, R66 ;  /* 0x0000000235c27825 */ /* 0x001fd200078e0242 */
[----:B------:R0:W-:Y:S01]  /*54470*/  @P0 STG.E.U16 desc[UR8][R194.64], R54 ;  /* 0x00000036c2000986 */ /* 0x0001e2000c101508 */
[----:B------:R-:W-:Y:S02]  /*54480*/  LOP3.LUT P0, RZ, R193, 0x40000, RZ, 0xc0, !PT ;  /* 0x00040000c1ff7812 */ /* 0x000fe4000780c0ff */
[----:B------:R-:W-:Y:S01]  /*54490*/  PRMT R2, R54, 0x7632, R2 ;  /* 0x0000763236027816 */ /* 0x000fe20000000002 */
[----:B0-----:R-:W-:-:S10]  /*544a0*/  IMAD.WIDE R194, R53, 0x2, R64 ;  /* 0x0000000235c27825 */ /* 0x001fd400078e0240 */
[----:B------:R0:W-:Y:S01]  /*544b0*/  @P0 STG.E.U16 desc[UR8][R194.64], R2 ;  /* 0x00000002c2000986 */ /* 0x0001e2000c101508 */
[----:B------:R-:W-:Y:S01]  /*544c0*/  LOP3.LUT P0, RZ, R193, 0x20000, RZ, 0xc0, !PT ;  /* 0x00020000c1ff7812 */ /* 0x000fe2000780c0ff */
[----:B0-----:R-:W-:Y:S01]  /*544d0*/  IMAD.WIDE R194, R56, 0x2, R66 ;  /* 0x0000000238c27825 */ /* 0x001fe200078e0242 */
[----:B------:R-:W-:-:S11]  /*544e0*/  PRMT R2, R59, 0x7632, R2 ;  /* 0x000076323b027816 */ /* 0x000fd60000000002 */
[----:B------:R0:W-:Y:S02]  /*544f0*/  @P0 STG.E.U16 desc[UR8][R194.64], R59 ;  /* 0x0000003bc2000986 */ /* 0x0001e4000c101508 */
[----:B0-----:R-:W-:-:S05]  /*54500*/  IMAD.WIDE R194, R56, 0x2, R64 ;  /* 0x0000000238c27825 */ /* 0x001fca00078e0240 */
[----:B------:R0:W-:Y:S02]  /*54510*/  @P2 STG.E.U16 desc[UR8][R194.64], R2 ;  /* 0x00000002c2002986 */ /* 0x0001e4000c101508 */
[----:B0-----:R-:W-:Y:S01]  /*54520*/  PRMT R2, R191, 0x7632, R2 ;  /* 0x00007632bf027816 */ /* 0x001fe20000000002 */
[----:B--2---:R-:W-:-:S05]  /*54530*/  IMAD.WIDE R194, R188, 0x2, R66 ;  /* 0x00000002bcc27825 */ /* 0x004fca00078e0242 */
[----:B------:R0:W-:Y:S04]  /*54540*/  @P6 STG.E.U16 desc[UR8][R194.64], R191 ;  /* 0x000000bfc2006986 */ /* 0x0001e8000c101508 */
[----:B0-----:R-:W2:Y:S01]  /*54550*/  LDL.LU R191, [R1+0x1bf4] ;  /* 0x001bf40001bf7983 */ /* 0x001ea20000300800 */
[----:B------:R-:W-:Y:S02]  /*54560*/  LOP3.LUT R193, R193, 0xffffdfff, RZ, 0xc0, !PT ;  /* 0xffffdfffc1c17812 */ /* 0x000fe400078ec0ff */
[C---:B------:R-:W-:Y:S02]  /*54570*/  LOP3.LUT P3, RZ, R192.reuse, 0x400000, RZ, 0xc0, !PT ;  /* 0x00400000c0ff7812 */ /* 0x040fe4000786c0ff */
[----:B------:R-:W-:Y:S01]  /*54580*/  LOP3.LUT P4, RZ, R192, 0x800000, RZ, 0xc0, !PT ;  /* 0x00800000c0ff7812 */ /* 0x000fe2000788c0ff */
[----:B------:R-:W-:Y:S01]  /*54590*/  IMAD.WIDE R194, R188, 0x2, R64 ;  /* 0x00000002bcc27825 */ /* 0x000fe200078e0240 */
[C---:B------:R-:W-:Y:S01]  /*545a0*/  LOP3.LUT P1, RZ, R192.reuse, 0x1000000, RZ, 0xc0, !PT ;  /* 0x01000000c0ff7812 */ /* 0x040fe2000782c0ff */
[----:B------:R-:W2:Y:S01]  /*545b0*/  LDL.LU R188, [R1+0x518] ;  /* 0x0005180001bc7983 */ /* 0x000ea20000300800 */
[----:B------:R-:W-:-:S03]  /*545c0*/  LOP3.LUT P5, RZ, R192, 0x2000000, RZ, 0xc0, !PT ;  /* 0x02000000c0ff7812 */ /* 0x000fc600078ac0ff */
[----:B------:R-:W2:Y:S04]  /*545d0*/  LDL.LU R54, [R1+0x51c] ;  /* 0x00051c0001367983 */ /* 0x000ea80000300800 */
[----:B------:R3:W-:Y:S01]  /*545e0*/  @P3 STG.E.U16 desc[UR8][R194.64], R2 ;  /* 0x00000002c2003986 */ /* 0x0007e2000c101508 */
[C---:B------:R-:W-:Y:S02]  /*545f0*/  LOP3.LUT P6, RZ, R192.reuse, 0x4000000, RZ, 0xc0, !PT ;  /* 0x04000000c0ff7812 */ /* 0x040fe400078cc0ff */
[C---:B------:R-:W-:Y:S02]  /*54600*/  LOP3.LUT P2, RZ, R192.reuse, 0x8000000, RZ, 0xc0, !PT ;  /* 0x08000000c0ff7812 */ /* 0x040fe4000784c0ff */
[----:B------:R-:W-:Y:S01]  /*54610*/  LOP3.LUT P3, RZ, R192, 0x20000000, RZ, 0xc0, !PT ;  /* 0x20000000c0ff7812 */ /* 0x000fe2000786c0ff */
[----:B---3--:R-:W-:-:S05]  /*54620*/  IMAD.WIDE R194, R189, 0x2, R66 ;  /* 0x00000002bdc27825 */ /* 0x008fca00078e0242 */
[----:B----4-:R0:W-:Y:S01]  /*54630*/  @P4 STG.E.U16 desc[UR8][R194.64], R55 ;  /* 0x00000037c2004986 */ /* 0x0101e2000c101508 */
[----:B------:R-:W-:Y:S01]  /*54640*/  PRMT R2, R55, 0x7632, R2 ;  /* 0x0000763237027816 */ /* 0x000fe20000000002 */
[----:B0-----:R-:W-:Y:S02]  /*54650*/  IMAD.WIDE R194, R189, 0x2, R64 ;  /* 0x00000002bdc27825 */ /* 0x001fe400078e0240 */
[----:B------:R-:W3:Y:S04]  /*54660*/  LDL.LU R189, [R1+0x48c] ;  /* 0x00048c0001bd7983 */ /* 0x000ee80000300800 */
[----:B------:R0:W-:Y:S01]  /*54670*/  @P1 STG.E.U16 desc[UR8][R194.64], R2 ;  /* 0x00000002c2001986 */ /* 0x0001e2000c101508 */
[----:B------:R-:W-:-:S03]  /*54680*/  LOP3.LUT P4, RZ, R192, 0x10000000, RZ, 0xc0, !PT ;  /* 0x10000000c0ff7812 */ /* 0x000fc6000788c0ff */
[----:B------:R-:W4:Y:S04]  /*54690*/  LDL.LU R56, [R1+0x520] ;  /* 0x0005200001387983 */ /* 0x000f280000300800 */
[----:B------:R-:W4:Y:S01]  /*546a0*/  LDL.LU R59, [R1+0x47c] ;  /* 0x00047c00013b7983 */ /* 0x000f220000300800 */
[----:B0-----:R-:W-:-:S05]  /*546b0*/  IMAD.WIDE R194, R57, 0x2, R66 ;  /* 0x0000000239c27825 */ /* 0x001fca00078e0242 */
[----:B------:R0:W-:Y:S01]  /*546c0*/  @P5 STG.E.U16 desc[UR8][R194.64], R58 ;  /* 0x0000003ac2005986 */ /* 0x0001e2000c101508 */
[----:B------:R-:W-:Y:S02]  /*546d0*/  LOP3.LUT P5, RZ, R192, 0x40000000, RZ, 0xc0, !PT ;  /* 0x40000000c0ff7812 */ /* 0x000fe400078ac0ff */
[----:B--2---:R-:W-:-:S13]  /*546e0*/  LOP3.LUT P0, RZ, R191, 0x8, RZ, 0xc0, !PT ;  /* 0x00000008bfff7812 */ /* 0x004fda000780c0ff */
[----:B------:R-:W-:Y:S02]  /*546f0*/  @P0 LOP3.LUT R193, R193, 0x2000, RZ, 0xfc, !PT ;  /* 0x00002000c1c10812 */ /* 0x000fe400078efcff */
[----:B------:R-:W-:Y:S02]  /*54700*/  LOP3.LUT P0, RZ, R191, 0x4, RZ, 0xc0, !PT ;  /* 0x00000004bfff7812 */ /* 0x000fe4000780c0ff */
[----:B------:R-:W-:-:S11]  /*54710*/  LOP3.LUT R193, R193, 0xffffbfff, RZ, 0xc0, !PT ;  /* 0xffffbfffc1c17812 */ /* 0x000fd600078ec0ff */
        /* <DEDUP_REMOVED lines=8> */
[----:B------:R-:W2:Y:S04]  /*547a0*/  LDL.LU R192, [R1+0x478] ;  /* 0x0004780001c07983 */ /* 0x000ea80000300800 */
[----:B------:R-:W4:Y:S04]  /*547b0*/  LDL.LU R52, [R1+0x524] ;  /* 0x0005240001347983 */ /* 0x000f280000300800 */
[----:B------:R-:W4:Y:S04]  /*547c0*/  LDL.LU R53, [R1+0x460] ;  /* 0x0004600001357983 */ /* 0x000f280000300800 */
[----:B------:R-:W4:Y:S01]  /*547d0*/  LDL.LU R55, [R1+0x528] ;  /* 0x0005280001377983 */ /* 0x000f220000300800 */
[----:B0-----:R-:W-:Y:S01]  /*547e0*/  IMAD.WIDE R194, R57, 0x2, R64 ;  /* 0x0000000239c27825 */ /* 0x001fe200078e0240 */
[----:B------:R-:W-:-:S02]  /*547f0*/  PRMT R2, R58, 0x7632, R2 ;  /* 0x000076323a027816 */ /* 0x000fc40000000002 */
[----:B------:R-:W4:Y:S04]  /*54800*/  LDL.LU R57, [R1+0x450] ;  /* 0x0004500001397983 */ /* 0x000f280000300800 */
[----:B------:R0:W-:Y:S04]  /*54810*/  @P6 STG.E.U16 desc[UR8][R194.64], R2 ;  /* 0x00000002c2006986 */ /* 0x0001e8000c101508 */
[----:B------:R-:W4:Y:S01]  /*54820*/  LDL.LU R58, [R1+0x52c] ;  /* 0x00052c00013a7983 */ /* 0x000f220000300800 */
[----:B0-----:R-:W-:-:S05]  /*54830*/  IMAD.WIDE R194, R188, 0x2, R66 ;  /* 0x00000002bcc27825 */ /* 0x001fca00078e0242 */
[----:B--2---:R0:W-:Y:S02]  /*54840*/  @P2 STG.E.U16 desc[UR8][R194.64], R192 ;  /* 0x000000c0c2002986 */ /* 0x0041e4000c101508 */
[----:B0-----:R-:W-:Y:S02]  /*54850*/  IMAD.WIDE R194, R188, 0x2, R64 ;  /* 0x00000002bcc27825 */ /* 0x001fe400078e0240 */
[----:B------:R-:W2:Y:S01]  /*54860*/  LDL.LU R188, [R1+0x464] ;  /* 0x0004640001bc7983 */ /* 0x000ea20000300800 */
[----:B------:R-:W-:-:S05]  /*54870*/  PRMT R2, R192, 0x7632, R2 ;  /* 0x00007632c0027816 */ /* 0x000fca0000000002 */
[----:B------:R0:W-:Y:S02]  /*54880*/  @P4 STG.E.U16 desc[UR8][R194.64], R2 ;  /* 0x00000002c2004986 */ /* 0x0001e4000c101508 */
[----:B0-----:R-:W-:Y:S01]  /*54890*/  IMAD.WIDE R194, R54, 0x2, R66 ;  /* 0x0000000236c27825 */ /* 0x001fe200078e0242 */
[----:B---3--:R-:W-:-:S04]  /*548a0*/  PRMT R2, R189, 0x7632, R2 ;  /* 0x00007632bd027816 */ /* 0x008fc80000000002 */
[----:B------:R0:W-:Y:S04]  /*548b0*/  @P3 STG.E.U16 desc[UR8][R194.64], R189 ;  /* 0x000000bdc2003986 */ /* 0x0001e8000c101508 */
[----:B0-----:R-:W3:Y:S01]  /*548c0*/  LDL.LU R189, [R1+0x530] ;  /* 0x0005300001bd7983 */ /* 0x001ee20000300800 */
[----:B------:R-:W-:-:S03]  /*548d0*/  IMAD.WIDE R194, R54, 0x2, R64 ;  /* 0x0000000236c27825 */ /* 0x000fc600078e0240 */
[----:B------:R-:W3:Y:S04]  /*548e0*/  LDL.LU R54, [R1+0x454] ;  /* 0x0004540001367983 */ /* 0x000ee80000300800 */
[----:B------:R4:W-:Y:S02]  /*548f0*/  @P5 STG.E.U16 desc[UR8][R194.64], R2 ;  /* 0x00000002c2005986 */ /* 0x0009e4000c101508 */
[----:B----4-:R-:W-:-:S05]  /*54900*/  IMAD.WIDE R194, R56, 0x2, R66 ;  /* 0x0000000238c27825 */ /* 0x010fca00078e0242 */
[----:B------:R0:W-:Y:S01]  /*54910*/  @P0 STG.E.U16 desc[UR8][R194.64], R59 ;  /* 0x0000003bc2000986 */ /* 0x0001e2000c101508 */
[----:B------:R-:W-:Y:S02]  /*54920*/  LOP3.LUT P0, RZ, R193, 0x10000, RZ, 0xc0, !PT ;  /* 0x00010000c1ff7812 */ /* 0x000fe4000780c0ff */
[----:B------:R-:W-:Y:S01]  /*54930*/  PRMT R2, R59, 0x7632, R2 ;  /* 0x000076323b027816 */ /* 0x000fe20000000002 */
[----:B0-----:R-:W-:Y:S01]  /*54940*/  IMAD.WIDE R194, R56, 0x2, R64 ;  /* 0x0000000238c27825 */ /* 0x001fe200078e0240 */
[----:B------:R-:W-:Y:S01]  /*54950*/  LOP3.LUT P1, RZ, R191, 0x10, RZ, 0xc0, !PT ;  /* 0x00000010bfff7812 */ /* 0x000fe2000782c0ff */
[----:B------:R-:W4:Y:S08]  /*54960*/  LDL.LU R56, [R1+0x534] ;  /* 0x0005340001387983 */ /* 0x000f300000300800 */
[----:B------:R0:W-:Y:S01]  /*54970*/  @P0 STG.E.U16 desc[UR8][R194.64], R2 ;  /* 0x00000002c2000986 */ /* 0x0001e2000c101508 */
[----:B------:R-:W-:-:S02]  /*54980*/  LOP3.LUT P0, RZ, R193, 0x8000, RZ, 0xc0, !PT ;  /* 0x00008000c1ff7812 */ /* 0x000fc4000780c0ff */
[----:B------:R-:W-:Y:S01]  /*54990*/  LOP3.LUT P6, RZ, R191, 0x20, RZ, 0xc0, !PT ;  /* 0x00000020bfff7812 */ /* 0x000fe200078cc0ff */
        /* <DEDUP_REMOVED lines=13> */
[----:B0-----:R-:W-:Y:S01]  /*54a70*/  IMAD.WIDE R194, R58, 0x2, R66 ;  /* 0x000000023ac27825 */ /* 0x001fe200078e0242 */
[C---:B------:R-:W-:Y:S02]  /*54a80*/  LOP3.LUT P2, RZ, R191.reuse, 0x40, RZ, 0xc0, !PT ;  /* 0x00000040bfff7812 */ /* 0x040fe4000784c0ff */
[----:B------:R-:W-:Y:S02]  /*54a90*/  LOP3.LUT P4, RZ, R191, 0x80, RZ, 0xc0, !PT ;  /* 0x00000080bfff7812 */ /* 0x000fe4000788c0ff */
[----:B--2---:R0:W-:Y:S01]  /*54aa0*/  @P6 STG.E.U16 desc[UR8][R194.64], R188 ;  /* 0x000000bcc2006986 */ /* 0x0041e2000c101508 */
[----:B------:R-:W-:-:S03]  /*54ab0*/  PRMT R2, R188, 0x7632, R2 ;  /* 0x00007632bc027816 */ /* 0x000fc60000000002 */
[----:B0-----:R-:W2:Y:S04]  /*54ac0*/  LDL.LU R188, [R1+0x538] ;  /* 0x0005380001bc7983 */ /* 0x001ea80000300800 */
[----:B------:R-:W2:Y:S01]  /*54ad0*/  LDL.LU R52, [R1+0x458] ;  /* 0x0004580001347983 */ /* 0x000ea20000300800 */
[----:B------:R-:W-:-:S03]  /*54ae0*/  IMAD.WIDE R194, R58, 0x2, R64 ;  /* 0x000000023ac27825 */ /* 0x000fc600078e0240 */
[----:B------:R-:W2:Y:S04]  /*54af0*/  LDL.LU R55, [R1+0x53c] ;  /* 0x00053c0001377983 */ /* 0x000ea80000300800 */
[----:B------:R3:W-:Y:S02]  /*54b00*/  @P2 STG.E.U16 desc[UR8][R194.64], R2 ;  /* 0x00000002c2002986 */ /* 0x0007e4000c101508 */
[----:B---3--:R-:W-:-:S05]  /*54b10*/  IMAD.WIDE R194, R189, 0x2, R66 ;  /* 0x00000002bdc27825 */ /* 0x008fca00078e0242 */
[----:B------:R0:W-:Y:S02]  /*54b20*/  @P4 STG.E.U16 desc[UR8][R194.64], R54 ;  /* 0x00000036c2004986 */ /* 0x0001e4000c101508 */
[----:B0-----:R-:W-:Y:S02]  /*54b30*/  IMAD.WIDE R194, R189, 0x2, R64 ;  /* 0x00000002bdc27825 */ /* 0x001fe400078e0240 */
[----:B------:R-:W3:Y:S04]  /*54b40*/  LDL.LU R189, [R1+0x46c] ;  /* 0x00046c0001bd7983 */ /* 0x000ee80000300800 */
[----:B------:R-:W3:Y:S04]  /*54b50*/  LDL.LU R57, [R1+0x540] ;  /* 0x0005400001397983 */ /* 0x000ee80000300800 */
[----:B------:R-:W3:Y:S04]  /*54b60*/  LDL.LU R58, [R1+0x45c] ;  /* 0x00045c00013a7983 */ /* 0x000ee80000300800 */
[----:B------:R-:W3:Y:S01]  /*54b70*/  LDL.LU R53, [R1+0x544] ;  /* 0x0005440001357983 */ /* 0x000ee20000300800 */
[----:B------:R-:W-:-:S03]  /*54b80*/  PRMT R2, R54, 0x7632, R2 ;  /* 0x0000763236027816 */ /* 0x000fc60000000002 */
[----:B------:R-:W3:Y:S01]  /*54b90*/  LDL.LU R54, [R1+0x440] ;  /* 0x0004400001367983 */ /* 0x000ee20000300800 */
[C---:B------:R-:W-:Y:S02]  /*54ba0*/  LOP3.LUT P3, RZ, R191.reuse, 0x100, RZ, 0xc0, !PT ;  /* 0x00000100bfff7812 */ /* 0x040fe4000786c0ff */
[C---:B------:R-:W-:Y:S02]  /*54bb0*/  LOP3.LUT P5, RZ, R191.reuse, 0x200, RZ, 0xc0, !PT ;  /* 0x00000200bfff7812 */ /* 0x040fe400078ac0ff */
[C---:B------:R-:W-:Y:S02]  /*54bc0*/  LOP3.LUT P6, RZ, R191.reuse, 0x400, RZ, 0xc0, !PT ;  /* 0x00000400bfff7812 */ /* 0x040fe400078cc0ff */
[----:B------:R-:W-:-:S07]  /*54bd0*/  LOP3.LUT P1, RZ, R191, 0x800, RZ, 0xc0, !PT ;  /* 0x00000800bfff7812 */ /* 0x000fce000782c0ff */
[----:B------:R4:W-:Y:S02]  /*54be0*/  @P3 STG.E.U16 desc[UR8][R194.64], R2 ;  /* 0x00000002c2003986 */ /* 0x0009e4000c101508 */
[----:B----4-:R-:W-:Y:S01]  /*54bf0*/  IMAD.WIDE R194, R56, 0x2, R66 ;  /* 0x0000000238c27825 */ /* 0x010fe200078e0242 */
[----:B------:R-:W-:-:S04]  /*54c00*/  PRMT R2, R59, 0x7632, R2 ;  /* 0x000076323b027816 */ /* 0x000fc80000000002 */
[----:B------:R0:W-:Y:S02]  /*54c10*/  @P5 STG.E.U16 desc[UR8][R194.64], R59 ;  /* 0x0000003bc2005986 */ /* 0x0001e4000c101508 */
[----:B0-----:R-:W-:Y:S02]  /*54c20*/  IMAD.WIDE R194, R56, 0x2, R64 ;  /* 0x0000000238c27825 */ /* 0x001fe400078e0240 */
[----:B------:R-:W4:Y:S04]  /*54c30*/  LDL.LU R56, [R1+0x548] ;  /* 0x0005480001387983 */ /* 0x000f280000300800 */
[----:B------:R2:W-:Y:S04]  /*54c40*/  @P6 STG.E.U16 desc[UR8][R194.64], R2 ;  /* 0x00000002c2006986 */ /* 0x0005e8000c101508 */
[----:B------:R-:W4:Y:S01]  /*54c50*/  LDL.LU R59, [R1+0x430] ;  /* 0x00043000013b7983 */ /* 0x000f220000300800 */
[----:B------:R-:W-:-:S02]  /*54c60*/  LOP3.LUT P4, RZ, R191, 0x1000, RZ, 0xc0, !PT ;  /* 0x00001000bfff7812 */ /* 0x000fc4000788c0ff */
[C---:B------:R-:W-:Y:S02]  /*54c70*/  LOP3.LUT P2, RZ, R191.reuse, 0x2000, RZ, 0xc0, !PT ;  /* 0x00002000bfff7812 */ /* 0x040fe4000784c0ff */
[----:B------:R-:W-:Y:S01]  /*54c80*/  LOP3.LUT P0, RZ, R191, 0x80000, RZ, 0xc0, !PT ;  /* 0x00080000bfff7812 */ /* 0x000fe2000780c0ff */
[----:B--2---:R-:W-:-:S05]  /*54c90*/  IMAD.WIDE R194, R188, 0x2, R66 ;  /* 0x00000002bcc27825 */ /* 0x004fca00078e0242 */
[----:B------:R0:W-:Y:S02]  /*54ca0*/  @P1 STG.E.U16 desc[UR8][R194.64], R52 ;  /* 0x00000034c2001986 */ /* 0x0001e4000c101508 */
[----:B0-----:R-:W-:Y:S02]  /*54cb0*/  IMAD.WIDE R194, R188, 0x2, R64 ;  /* 0x00000002bcc27825 */ /* 0x001fe400078e0240 */
[----:B------:R-:W2:Y:S01]  /*54cc0*/  LDL.LU R188, [R1+0x54c] ;  /* 0x00054c0001bc7983 */ /* 0x000ea20000300800 */
[----:B------:R-:W-:-:S05]  /*54cd0*/  PRMT R2, R52, 0x7632, R2 ;  /* 0x0000763234027816 */ /* 0x000fca0000000002 */
[----:B------:R0:W-:Y:S02]  /*54ce0*/  @P4 STG.E.U16 desc[UR8][R194.64], R2 ;  /* 0x00000002c2004986 */ /* 0x0001e4000c101508 */
[----:B0-----:R-:W-:-:S05]  /*54cf0*/  IMAD.WIDE R194, R55, 0x2, R66 ;  /* 0x0000000237c27825 */ /* 0x001fca00078e0242 */
[----:B---3--:R0:W-:Y:S01]  /*54d00*/  @P2 STG.E.U16 desc[UR8][R194.64], R189 ;  /* 0x000000bdc2002986 */ /* 0x0081e2000c101508 */
[----:B------:R-:W-:-:S03]  /*54d10*/  PRMT R2, R189, 0x7632, R2 ;  /* 0x00007632bd027816 */ /* 0x000fc60000000002 */
[----:B0-----:R-:W3:Y:S01]  /*54d20*/  LDL.LU R189, [R1+0x550] ;  /* 0x0005500001bd7983 */ /* 0x001ee20000300800 */
[----:B------:R-:W-:-:S03]  /*54d30*/  IMAD.WIDE R194, R55, 0x2, R64 ;  /* 0x0000000237c27825 */ /* 0x000fc600078e0240 */
[----:B------:R-:W3:Y:S01]  /*54d40*/  LDL.LU R55, [R1+0x434] ;  /* 0x0004340001377983 */ /* 0x000ee20000300800 */
[----:B------:R-:W-:-:S04]  /*54d50*/  LOP3.LUT R193, R193, 0xfffffdff, RZ, 0xc0, !PT ;  /* 0xfffffdffc1c17812 */ /* 0x000fc800078ec0ff */
[----:B------:R-:W-:Y:S02]  /*54d60*/  @P0 LOP3.LUT R193, R193, 0x200, RZ, 0xfc, !PT ;  /* 0x00000200c1c10812 */ /* 0x000fe400078efcff */
[----:B------:R-:W-:Y:S02]  /*54d70*/  LOP3.LUT P0, RZ, R191, 0x40000, RZ, 0xc0, !PT ;  /* 0x00040000bfff7812 */ /* 0x000fe4000780c0ff */
[----:B------:R-:W-:-:S11]  /*54d80*/  LOP3.LUT R193, R193, 0xfffffbff, RZ, 0xc0, !PT ;  /* 0xfffffbffc1c17812 */ /* 0x000fd600078ec0ff */
[----:B------:R-:W-:Y:S02]  /*54d90*/  @P0 LOP3.LUT R193, R193, 0x400, RZ, 0xfc, !PT ;  /* 0x00000400c1c10812 */ /* 0x000fe400078efcff */
[----:B------:R-:W-:Y:S02]  /*54da0*/  LOP3.LUT P0, RZ, R191, 0x20000, RZ, 0xc0, !PT ;  /* 0x00020000bfff7812 */ /* 0x000fe4000780c0ff */
[----:B------:R-:W-:Y:S02]  /*54db0*/  LOP3.LUT R193, R193, 0xfffff7ff, RZ, 0xc0, !PT ;  /* 0xfffff7ffc1c17812 */ /* 0x000fe400078ec0ff */
[----:B------:R-:W-:-:S09]  /*54dc0*/  LOP3.LUT P5, RZ, R191, 0x4000, RZ, 0xc0, !PT ;  /* 0x00004000bfff7812 */ /* 0x000fd200078ac0ff */
[----:B------:R-:W-:Y:S02]  /*54dd0*/  @P0 LOP3.LUT R193, R193, 0x800, RZ, 0xfc, !PT ;  /* 0x00000800c1c10812 */ /* 0x000fe400078efcff */
[----:B------:R-:W-:Y:S02]  /*54de0*/  LOP3.LUT P0, RZ, R191, 0x10000, RZ, 0xc0, !PT ;  /* 0x00010000bfff7812 */ /* 0x000fe4000780c0ff */
[----:B------:R-:W-:Y:S01]  /*54df0*/  LOP3.LUT R193, R193, 0xffffefff, RZ, 0xc0, !PT ;  /* 0xffffefffc1c17812 */ /* 0x000fe200078ec0ff */
[----:B------:R0:W-:Y:S10]  /*54e00*/  @P5 STG.E.U16 desc[UR8][R194.64], R2 ;  /* 0x00000002c2005986 */ /* 0x0001f4000c101508 */
[----:B------:R-:W-:-:S02]  /*54e10*/  @P0 LOP3.LUT R193, R193, 0x1000, RZ, 0xfc, !PT ;  /* 0x00001000c1c10812 */ /* 0x000fc400078efcff */
[----:B------:R-:W-:Y:S01]  /*54e20*/  LOP3.LUT P0, RZ, R191, 0x8000, RZ, 0xc0, !PT ;  /* 0x00008000bfff7812 */ /* 0x000fe2000780c0ff */
[----:B0-----:R-:W-:Y:S01]  /*54e30*/  IMAD.WIDE R194, R57, 0x2, R66 ;  /* 0x0000000239c27825 */ /* 0x001fe200078e0242 */
[----:B------:R-:W-:-:S11]  /*54e40*/  PRMT R2, R58, 0x7632, R2 ;  /* 0x000076323a027816 */ /* 0x000fd60000000002 */
[----:B------:R0:W-:Y:S01]  /*54e50*/  @P0 STG.E.U16 desc[UR8][R194.64], R58 ;  /* 0x0000003ac2000986 */ /* 0x0001e2000c101508 */
[----:B------:R-:W-:Y:S01]  /*54e60*/  LOP3.LUT P0, RZ, R193, 0x1000, RZ, 0xc0, !PT ;  /* 0x00001000c1ff7812 */ /* 0x000fe2000780c0ff */
[----:B0-----:R-:W-:Y:S01]  /*54e70*/  IMAD.WIDE R194, R57, 0x2, R64 ;  /* 0x0000000239c27825 */ /* 0x001fe200078e0240 */
[----:B------:R-:W-:Y:S01]  /*54e80*/  LOP3.LUT P3, RZ, R191, 0x100000, RZ, 0xc0, !PT ;  /* 0x00100000bfff7812 */ /* 0x000fe2000786c0ff */
[----:B------:R-:W3:Y:S10]  /*54e90*/  LDL.LU R57, [R1+0x554] ;  /* 0x0005540001397983 */ /* 0x000ef40000300800 */
[----:B------:R0:W-:Y:S01]  /*54ea0*/  @P0 STG.E.U16 desc[UR8][R194.64], R2 ;  /* 0x00000002c2000986 */ /* 0x0001e2000c101508 */
[----:B------:R-:W-:-:S02]  /*54eb0*/  LOP3.LUT P0, RZ, R193, 0x800, RZ, 0xc0, !PT ;  /* 0x00000800c1ff7812 */ /* 0x000fc4000780c0ff */
[----:B------:R-:W-:Y:S01]  /*54ec0*/  LOP3.LUT P6, RZ, R191, 0x200000, RZ, 0xc0, !PT ;  /* 0x00200000bfff7812 */ /* 0x000fe200078cc0ff */
[----:B------:R-:W3:Y:S01]  /*54ed0*/  LDL.LU R58, [R1+0x448] ;  /* 0x00044800013a7983 */ /* 0x000ee20000300800 */
[----:B0-----:R-:W-:-:S09]  /*54ee0*/  IMAD.WIDE R194, R53, 0x2, R66 ;  /* 0x0000000235c27825 */ /* 0x001fd200078e0242 */
[----:B------:R0:W-:Y:S01]  /*54ef0*/  @P0 STG.E.U16 desc[UR8][R194.64], R54 ;  /* 0x00000036c2000986 */ /* 0x0001e2000c101508 */
[----:B------:R-:W-:Y:S02]  /*54f00*/  LOP3.LUT P0, RZ, R193, 0x400, RZ, 0xc0, !PT ;  /* 0x00000400c1ff7812 */ /* 0x000fe4000780c0ff */
[----:B------:R-:W-:Y:S01]  /*54f10*/  PRMT R2, R54, 0x7632, R2 ;  /* 0x0000763236027816 */ /* 0x000fe20000000002 */
[----:B0-----:R-:W-:-:S10]  /*54f20*/  IMAD.WIDE R194, R53, 0x2, R64 ;  /* 0x0000000235c27825 */ /* 0x001fd400078e0240 */
[----:B------:R4:W-:Y:S01]  /*54f30*/  @P0 STG.E.U16 desc[UR8][R194.64], R2 ;  /* 0x00000002c2000986 */ /* 0x0009e2000c101508 */
[----:B------:R-:W-:Y:S01]  /*54f40*/  LOP3.LUT P0, RZ, R193, 0x200, RZ, 0xc0, !PT ;  /* 0x00000200c1ff7812 */ /* 0x000fe2000780c0ff */
[----:B----4-:R-:W-:Y:S01]  /*54f50*/  IMAD.WIDE R194, R56, 0x2, R66 ;  /* 0x0000000238c27825 */ /* 0x010fe200078e0242 */
[----:B------:R-:W-:-:S11]  /*54f60*/  PRMT R2, R59, 0x7632, R2 ;  /* 0x000076323b027816 */ /* 0x000fd60000000002 */
[----:B------:R0:W-:Y:S02]  /*54f70*/  @P0 STG.E.U16 desc[UR8][R194.64], R59 ;  /* 0x0000003bc2000986 */ /* 0x0001e4000c101508 */
[----:B0-----:R-:W-:-:S05]  /*54f80*/  IMAD.WIDE R194, R56, 0x2, R64 ;  /* 0x0000000238c27825 */ /* 0x001fca00078e0240 */
[----:B------:R0:W-:Y:S02]  /*54f90*/  @P3 STG.E.U16 desc[UR8][R194.64], R2 ;  /* 0x00000002c2003986 */ /* 0x0001e4000c101508 */
[----:B0-----:R-:W-:Y:S02]  /*54fa0*/  PRMT R2, R190, 0x7632, R2 ;  /* 0x00007632be027816 */ /* 0x001fe40000000002 */
[C---:B------:R-:W-:Y:S02]  /*54fb0*/  LOP3.LUT P1, RZ, R191.reuse, 0x400000, RZ, 0xc0, !PT ;  /* 0x00400000bfff7812 */ /* 0x040fe4000782c0ff */
[----:B------:R-:W-:Y:S01]  /*54fc0*/  LOP3.LUT P4, RZ, R191, 0x800000, RZ, 0xc0, !PT ;  /* 0x00800000bfff7812 */ /* 0x000fe2000788c0ff */
[----:B--2---:R-:W-:-:S05]  /*54fd0*/  IMAD.WIDE R194, R188, 0x2, R66 ;  /* 0x00000002bcc27825 */ /* 0x004fca00078e0242 */
[----:B------:R0:W-:Y:S04]  /*54fe0*/  @P6 STG.E.U16 desc[UR8][R194.64], R190 ;  /* 0x000000bec2006986 */ /* 0x0001e8000c101508 */
[----:B0-----:R-:W2:Y:S04]  /*54ff0*/  LDL.LU R190, [R1+0x1bf0] ;  /* 0x001bf00001be7983 */ /* 0x001ea80000300800 */
[----:B------:R-:W4:Y:S04]  /*55000*/  LDL.LU R59, [R1+0x558] ;  /* 0x00055800013b7983 */ /* 0x000f280000300800 */
[----:B------:R-:W4:Y:S04]  /*55010*/  LDL.LU R192, [R1+0x438] ;  /* 0x0004380001c07983 */ /* 0x000f280000300800 */
[----:B------:R-:W4:Y:S01]  /*55020*/  LDL.LU R54, [R1+0x560] ;  /* 0x0005600001367983 */ /* 0x000f220000300800 */
[----:B------:R-:W-:-:S03]  /*55030*/  IMAD.WIDE R194, R188, 0x2, R64 ;  /* 0x00000002bcc27825 */ /* 0x000fc600078e0240 */
[----:B------:R-:W4:Y:S04]  /*55040*/  LDL.LU R188, [R1+0x44c] ;  /* 0x00044c0001bc7983 */ /* 0x000f280000300800 */
[----:B------:R3:W-:Y:S04]  /*55050*/  @P1 STG.E.U16 desc[UR8][R194.64], R2 ;  /* 0x00000002c2001986 */ /* 0x0007e8000c101508 */
[----:B------:R-:W4:Y:S01]  /*55060*/  LDL.LU R56, [R1+0x564] ;  /* 0x0005640001387983 */ /* 0x000f220000300800 */
[----:B---3--:R-:W-:-:S05]  /*55070*/  IMAD.WIDE R194, R189, 0x2, R66 ;  /* 0x00000002bdc27825 */ /* 0x008fca00078e0242 */
[----:B------:R0:W-:Y:S02]  /*55080*/  @P4 STG.E.U16 desc[UR8][R194.64], R55 ;  /* 0x00000037c2004986 */ /* 0x0001e4000c101508 */
[----:B0-----:R-:W-:Y:S02]  /*55090*/  IMAD.WIDE R194, R189, 0x2, R64 ;  /* 0x00000002bdc27825 */ /* 0x001fe400078e0240 */
[----:B------:R-:W3:Y:S04]  /*550a0*/  LDL.LU R189, [R1+0x43c] ;  /* 0x00043c0001bd7983 */ /* 0x000ee80000300800 */
[----:B------:R-:W3:Y:S01]  /*550b0*/  LDL.LU R52, [R1+0x568] ;  /* 0x0005680001347983 */ /* 0x000ee20000300800 */
[----:B------:R-:W-:-:S03]  /*550c0*/  LOP3.LUT P2, RZ, R191, 0x1000000, RZ, 0xc0, !PT ;  /* 0x01000000bfff7812 */ /* 0x000fc6000784c0ff */
[----:B------:R-:W3:Y:S01]  /*550d0*/  LDL.LU R53, [R1+0x420] ;  /* 0x0004200001357983 */ /* 0x000ee20000300800 */
[----:B------:R-:W-:Y:S02]  /*550e0*/  LOP3.LUT P5, RZ, R191, 0x2000000, RZ, 0xc0, !PT ;  /* 0x02000000bfff7812 */ /* 0x000fe400078ac0ff */
[----:B------:R-:W-:Y:S02]  /*550f0*/  PRMT R2, R55, 0x7632, R2 ;  /* 0x0000763237027816 */ /* 0x000fe40000000002 */
[C---:B------:R-:W-:Y:S01]  /*55100*/  LOP3.LUT P6, RZ, R191.reuse, 0x4000000, RZ, 0xc0, !PT ;  /* 0x04000000bfff7812 */ /* 0x040fe200078cc0ff */
[----:B------:R-:W3:Y:S04]  /*55110*/  LDL.LU R55, [R1+0x56c] ;  /* 0x00056c0001377983 */ /* 0x000ee80000300800 */
[----:B------:R0:W-:Y:S01]  /*55120*/  @P2 STG.E.U16 desc[UR8][R194.64], R2 ;  /* 0x00000002c2002986 */ /* 0x0001e2000c101508 */
[----:B------:R-:W-:-:S02]  /*55130*/  LOP3.LUT P3, RZ, R191, 0x8000000, RZ, 0xc0, !PT ;  /* 0x08000000bfff7812 */ /* 0x000fc4000786c0ff */
[----:B------:R-:W-:Y:S02]  /*55140*/  LOP3.LUT R193, R193, 0xffffffdf, RZ, 0xc0, !PT ;  /* 0xffffffdfc1c17812 */ /* 0x000fe400078ec0ff */
[C---:B------:R-:W-:Y:S02]  /*55150*/  LOP3.LUT P4, RZ, R191.reuse, 0x10000000, RZ, 0xc0, !PT ;  /* 0x10000000bfff7812 */ /* 0x040fe4000788c0ff */
[----:B------:R-:W-:Y:S01]  /*55160*/  LOP3.LUT P1, RZ, R191, 0x20000000, RZ, 0xc0, !PT ;  /* 0x20000000bfff7812 */ /* 0x000fe2000782c0ff */
[----:B0-----:R-:W-:-:S05]  /*55170*/  IMAD.WIDE R194, R57, 0x2, R66 ;  /* 0x0000000239c27825 */ /* 0x001fca00078e0242 */
[----:B------:R0:W-:Y:S01]  /*55180*/  @P5 STG.E.U16 desc[UR8][R194.64], R58 ;  /* 0x0000003ac2005986 */ /* 0x0001e2000c101508 */
[----:B------:R-:W-:Y:S01]  /*55190*/  PRMT R2, R58, 0x7632, R2 ;  /* 0x000076323a027816 */ /* 0x000fe20000000002 */
[----:B0-----:R-:W-:Y:S02]  /*551a0*/  IMAD.WIDE R194, R57, 0x2, R64 ;  /* 0x0000000239c27825 */ /* 0x001fe400078e0240 */
[----:B------:R-:W3:Y:S04]  /*551b0*/  LDL.LU R57, [R1+0x410] ;  /* 0x0004100001397983 */ /* 0x000ee80000300800 */
[----:B------:R4:W-:Y:S04]  /*551c0*/  @P6 STG.E.U16 desc[UR8][R194.64], R2 ;  /* 0x00000002c2006986 */ /* 0x0009e8000c101508 */
[----:B------:R-:W3:Y:S01]  /*551d0*/  LDL.LU R58, [R1+0x570] ;  /* 0x00057000013a7983 */ /* 0x000ee20000300800 */
[----:B------:R-:W-:-:S02]  /*551e0*/  LOP3.LUT P5, RZ, R191, 0x40000000, RZ, 0xc0, !PT ;  /* 0x40000000bfff7812 */ /* 0x000fc400078ac0ff */
[----:B--2---:R-:W-:Y:S01]  /*551f0*/  LOP3.LUT P0, RZ, R190, 0x8, RZ, 0xc0, !PT ;  /* 0x00000008beff7812 */ /* 0x004fe2000780c0ff */
[----:B----4-:R-:W-:Y:S01]  /*55200*/  IMAD.WIDE R194, R59, 0x2, R66 ;  /* 0x000000023bc27825 */ /* 0x010fe200078e0242 */
[----:B------:R-:W-:-:S04]  /*55210*/  PRMT R2, R192, 0x7632, R2 ;  /* 0x00007632c0027816 */ /* 0x000fc80000000002 */
[----:B------:R0:W-:Y:S07]  /*55220*/  @P3 STG.E.U16 desc[UR8][R194.64], R192 ;  /* 0x000000c0c2003986 */ /* 0x0001ee000c101508 */
[----:B------:R-:W-:Y:S02]  /*55230*/  @P0 LOP3.LUT R193, R193, 0x20, RZ, 0xfc, !PT ;  /* 0x00000020c1c10812 */ /* 0x000fe400078efcff */
[----:B------:R-:W-:Y:S01]  /*55240*/  LOP3.LUT P0, RZ, R190, 0x4, RZ, 0xc0, !PT ;  /* 0x00000004beff7812 */ /* 0x000fe2000780c0ff */
[----:B0-----:R-:W-:Y:S01]  /*55250*/  IMAD.WIDE R194, R59, 0x2, R64 ;  /* 0x000000023bc27825 */ /* 0x001fe200078e0240 */
[----:B------:R-:W-:Y:S01]  /*55260*/  LOP3.LUT R193, R193, 0xffffffbf, RZ, 0xc0, !PT ;  /* 0xffffffbfc1c17812 */ /* 0x000fe200078ec0ff */
[----:B------:R-:W2:Y:S04]  /*55270*/  LDL.LU R59, [R1+0x424] ;  /* 0x00042400013b7983 */ /* 0x000ea80000300800 */
[----:B------:R0:W-:Y:S06]  /*55280*/  @P4 STG.E.U16 desc[UR8][R194.64], R2 ;  /* 0x00000002c2004986 */ /* 0x0001ec000c101508 */
[----:B------:R-:W-:-:S02]  /*55290*/  @P0 LOP3.LUT R193, R193, 0x40, RZ, 0xfc, !PT ;  /* 0x00000040c1c10812 */ /* 0x000fc400078efcff */
[----:B------:R-:W-:Y:S01]  /*552a0*/  LOP3.LUT P0, RZ, R190, 0x2, RZ, 0xc0, !PT ;  /* 0x00000002beff7812 */ /* 0x000fe2000780c0ff */
[----:B0-----:R-:W-:Y:S01]  /*552b0*/  IMAD.WIDE R194, R54, 0x2, R66 ;  /* 0x0000000236c27825 */ /* 0x001fe200078e0242 */
[----:B------:R-:W-:-:S04]  /*552c0*/  PRMT R2, R188, 0x7632, R2 ;  /* 0x00007632bc027816 */ /* 0x000fc80000000002 */
[----:B------:R0:W-:Y:S01]  /*552d0*/  @P1 STG.E.U16 desc[UR8][R194.64], R188 ;  /* 0x000000bcc2001986 */ /* 0x0001e2000c101508 */
[----:B------:R-:W-:-:S03]  /*552e0*/  LOP3.LUT R193, R193, 0xffffff7f, RZ, 0xc0, !PT ;  /* 0xffffff7fc1c17812 */ /* 0x000fc600078ec0ff */
[----:B0-----:R-:W4:Y:S01]  /*552f0*/  LDL.LU R188, [R1+0x574] ;  /* 0x0005740001bc7983 */ /* 0x001f220000300800 */
[----:B------:R-:W-:-:S03]  /*55300*/  IMAD.WIDE R194, R54, 0x2, R64 ;  /* 0x0000000236c27825 */ /* 0x000fc600078e0240 */
[----:B------:R-:W4:Y:S01]  /*55310*/  LDL.LU R54, [R1+0x414] ;  /* 0x0004140001367983 */ /* 0x000f220000300800 */
[----:B------:R-:W-:Y:S02]  /*55320*/  @P0 LOP3.LUT R193, R193, 0x80, RZ, 0xfc, !PT ;  /* 0x00000080c1c10812 */ /* 0x000fe400078efcff */
[----:B------:R-:W-:Y:S02]  /*55330*/  LOP3.LUT P0, RZ, R190, 0x1, RZ, 0xc0, !PT ;  /* 0x00000001beff7812 */ /* 0x000fe4000780c0ff */
[----:B------:R-:W-:Y:S01]  /*55340*/  LOP3.LUT R193, R193, 0xfffffeff, RZ, 0xc0, !PT ;  /* 0xfffffeffc1c17812 */ /* 0x000fe200078ec0ff */
[----:B------:R0:W-:Y:S10]  /*55350*/  @P5 STG.E.U16 desc[UR8][R194.64], R2 ;  /* 0x00000002c2005986 */ /* 0x0001f4000c101508 */
[----:B------:R-:W-:-:S02]  /*55360*/  @P0 LOP3.LUT R193, R193, 0x100, RZ, 0xfc, !PT ;  /* 0x00000100c1c10812 */ /* 0x000fc400078efcff */
[----:B------:R-:W-:Y:S01]  /*55370*/  LOP3.LUT P0, RZ, R191, 0x80000000, RZ, 0xc0, !PT ;  /* 0x80000000bfff7812 */ /* 0x000fe2000780c0ff */
[----:B0-----:R-:W-:Y:S01]  /*55380*/  IMAD.WIDE R194, R56, 0x2, R66 ;  /* 0x0000000238c27825 */ /* 0x001fe200078e0242 */
[----:B---3--:R-:W-:-:S11]  /*55390*/  PRMT R2, R189, 0x7632, R2 ;  /* 0x00007632bd027816 */ /* 0x008fd60000000002 */
[----:B------:R0:W-:Y:S04]  /*553a0*/  @P0 STG.E.U16 desc[UR8][R194.64], R189 ;  /* 0x000000bdc2000986 */ /* 0x0001e8000c101508 */
[----:B0-----:R-:W3:Y:S01]  /*553b0*/  LDL.LU R189, [R1+0x578] ;  /* 0x0005780001bd7983 */ /* 0x001ee20000300800 */
[----:B------:R-:W-:-:S03]  /*553c0*/  IMAD.WIDE R194, R56, 0x2, R64 ;  /* 0x0000000238c27825 */ /* 0x000fc600078e0240 */
[----:B------:R-:W3:Y:S01]  /*553d0*/  LDL.LU R56, [R1+0x428] ;  /* 0x0004280001387983 */ /* 0x000ee20000300800 */
[----:B------:R-:W-:-:S13]  /*553e0*/  LOP3.LUT P0, RZ, R193, 0x100, RZ, 0xc0, !PT ;  /* 0x00000100c1ff7812 */ /* 0x000fda000780c0ff */
[----:B------:R0:W-:Y:S01]  /*553f0*/  @P0 STG.E.U16 desc[UR8][R194.64], R2 ;  /* 0x00000002c2000986 */ /* 0x0001e2000c101508 */
[----:B------:R-:W-:Y:S01]  /*55400*/  LOP3.LUT P0, RZ, R193, 0x80, RZ, 0xc0, !PT ;  /* 0x00000080c1ff7812 */ /* 0x000fe2000780c0ff */
[----:B0-----:R-:W-:-:S12]  /*55410*/  IMAD.WIDE R194, R52, 0x2, R66 ;  /* 0x0000000234c27825 */ /* 0x001fd800078e0242 */
[----:B------:R0:W-:Y:S01]  /*55420*/  @P0 STG.E.U16 desc[UR8][R194.64], R53 ;  /* 0x00000035c2000986 */ /* 0x0001e2000c101508 */
[----:B------:R-:W-:Y:S02]  /*55430*/  LOP3.LUT P0, RZ, R193, 0x40, RZ, 0xc0, !PT ;  /* 0x00000040c1ff7812 */ /* 0x000fe4000780c0ff */
[----:B------:R-:W-:Y:S01]  /*55440*/  PRMT R2, R53, 0x7632, R2 ;  /* 0x0000763235027816 */ /* 0x000fe20000000002 */
[----:B0-----:R-:W-:-:S10]  /*55450*/  IMAD.WIDE R194, R52, 0x2, R64 ;  /* 0x0000000234c27825 */ /* 0x001fd400078e0240 */
[----:B------:R0:W-:Y:S01]  /*55460*/  @P0 STG.E.U16 desc[UR8][R194.64], R2 ;  /* 0x00000002c2000986 */ /* 0x0001e2000c101508 */
[----:B------:R-:W-:Y:S02]  /*55470*/  LOP3.LUT P0, RZ, R193, 0x20, RZ, 0xc0, !PT ;  /* 0x00000020c1ff7812 */ /* 0x000fe4000780c0ff */
[C---:B------:R-:W-:Y:S02]  /*55480*/  LOP3.LUT P2, RZ, R190.reuse, 0x10, RZ, 0xc0, !PT ;  /* 0x00000010beff7812 */ /* 0x040fe4000784c0ff */
[----:B------:R-:W-:Y:S01]  /*55490*/  LOP3.LUT P6, RZ, R190, 0x20, RZ, 0xc0, !PT ;  /* 0x00000020beff7812 */ /* 0x000fe200078cc0ff */
[----:B0-----:R-:W-:Y:S01]  /*554a0*/  IMAD.WIDE R194, R55, 0x2, R66 ;  /* 0x0000000237c27825 */ /* 0x001fe200078e0242 */
[----:B------:R-:W-:-:S07]  /*554b0*/  PRMT R2, R57, 0x7632, R2 ;  /* 0x0000763239027816 */ /* 0x000fce0000000002 */
[----:B------:R0:W-:Y:S01]  /*554c0*/  @P0 STG.E.U16 desc[UR8][R194.64], R57 ;  /* 0x00000039c2000986 */ /* 0x0001e2000c101508 */
[C---:B------:R-:W-:Y:S01]  /*554d0*/  LOP3.LUT P3, RZ, R190.reuse, 0x40, RZ, 0xc0, !PT ;  /* 0x00000040beff7812 */ /* 0x040fe2000786c0ff */
[----:B0-----:R-:W-:Y:S01]  /*554e0*/  IMAD.WIDE R194, R55, 0x2, R64 ;  /* 0x0000000237c27825 */ /* 0x001fe200078e0240 */
[----:B------:R-:W-:Y:S01]  /*554f0*/  LOP3.LUT P4, RZ, R190, 0x80, RZ, 0xc0, !PT ;  /* 0x00000080beff7812 */ /* 0x000fe2000788c0ff */
[----:B------:R-:W3:Y:S04]  /*55500*/  LDL.LU R57, [R1+0x57c] ;  /* 0x00057c0001397983 */ /* 0x000ee80000300800 */
[----:B------:R0:W-:Y:S02]  /*55510*/  @P2 STG.E.U16 desc[UR8][R194.64], R2 ;  /* 0x00000002c2002986 */ /* 0x0001e4000c101508 */
[----:B0-----:R-:W-:Y:S01]  /*55520*/  IMAD.WIDE R194, R58, 0x2, R66 ;  /* 0x000000023ac27825 */ /* 0x001fe200078e0242 */
[----:B------:R-:W-:-:S02]  /*55530*/  LOP3.LUT P1, RZ, R190, 0x100, RZ, 0xc0, !PT ;  /* 0x00000100beff7812 */ /* 0x000fc4000782c0ff */
[----:B------:R-:W-:Y:S02]  /*55540*/  LOP3.LUT P5, RZ, R190, 0x200, RZ, 0xc0, !PT ;  /* 0x00000200beff7812 */ /* 0x000fe400078ac0ff */
[----:B--2---:R0:W-:Y:S01]  /*55550*/  @P6 STG.E.U16 desc[UR8][R194.64], R59 ;  /* 0x0000003bc2006986 */ /* 0x0041e2000c101508 */
[----:B------:R-:W-:Y:S01]  /*55560*/  PRMT R2, R59, 0x7632, R2 ;  /* 0x000076323b027816 */ /* 0x000fe20000000002 */
[----:B0-----:R-:W-:Y:S02]  /*55570*/  IMAD.WIDE R194, R58, 0x2, R64 ;  /* 0x000000023ac27825 */ /* 0x001fe400078e0240 */
[----:B------:R-:W2:Y:S04]  /*55580*/  LDL.LU R58, [R1+0x418] ;  /* 0x00041800013a7983 */ /* 0x000ea80000300800 */
[----:B------:R4:W-:Y:S02]  /*55590*/  @P3 STG.E.U16 desc[UR8][R194.64], R2 ;  /* 0x00000002c2003986 */ /* 0x0009e4000c101508 */
[----:B----4-:R-:W-:-:S05]  /*555a0*/  IMAD.WIDE R194, R188, 0x2, R66 ;  /* 0x00000002bcc27825 */ /* 0x010fca00078e0242 */
[----:B------:R0:W-:Y:S02]  /*555b0*/  @P4 STG.E.U16 desc[UR8][R194.64], R54 ;  /* 0x00000036c2004986 */ /* 0x0001e4000c101508 */
[----:B0-----:R-:W-:Y:S02]  /*555c0*/  IMAD.WIDE R194, R188, 0x2, R64 ;  /* 0x00000002bcc27825 */ /* 0x001fe400078e0240 */
[----:B------:R-:W4:Y:S04]  /*555d0*/  LDL.LU R188, [R1+0x580] ;  /* 0x0005800001bc7983 */ /* 0x000f280000300800 */
[----:B------:R-:W4:Y:S04]  /*555e0*/  LDL.LU R59, [R1+0x42c] ;  /* 0x00042c00013b7983 */ /* 0x000f280000300800 */
[----:B------:R-:W4:Y:S04]  /*555f0*/  LDL.LU R52, [R1+0x584] ;  /* 0x0005840001347983 */ /* 0x000f280000300800 */
[----:B------:R-:W4:Y:S01]  /*55600*/  LDL.LU R55, [R1+0x41c] ;  /* 0x00041c0001377983 */ /* 0x000f220000300800 */
[----:B------:R-:W-:-:S05]  /*55610*/  PRMT R2, R54, 0x7632, R2 ;  /* 0x0000763236027816 */ /* 0x000fca0000000002 */
[----:B------:R3:W-:Y:S02]  /*55620*/  @P1 STG.E.U16 desc[UR8][R194.64], R2 ;  /* 0x00000002c2001986 */ /* 0x0007e4000c101508 */
[----:B---3--:R-:W-:-:S05]  /*55630*/  IMAD.WIDE R194, R189, 0x2, R66 ;  /* 0x00000002bdc27825 */ /* 0x008fca00078e0242 */
[----:B------:R0:W-:Y:S02]  /*55640*/  @P5 STG.E.U16 desc[UR8][R194.64], R56 ;  /* 0x00000038c2005986 */ /* 0x0001e4000c101508 */
[----:B0-----:R-:W-:Y:S02]  /*55650*/  IMAD.WIDE R194, R189, 0x2, R64 ;  /* 0x00000002bdc27825 */ /* 0x001fe400078e0240 */
[----:B------:R-:W3:Y:S04]  /*55660*/  LDL.LU R189, [R1+0x588] ;  /* 0x0005880001bd7983 */ /* 0x000ee80000300800 */
[----:B------:R-:W3:Y:S01]  /*55670*/  LDL.LU R192, [R1+0x400] ;  /* 0x0004000001c07983 */ /* 0x000ee20000300800 */
[C---:B------:R-:W-:Y:S02]  /*55680*/  LOP3.LUT P0, RZ, R190.reuse, 0x80000, RZ, 0xc0, !PT ;  /* 0x00080000beff7812 */ /* 0x040fe4000780c0ff */
[----:B------:R-:W-:Y:S01]  /*55690*/  LOP3.LUT R193, R193, 0xfffffffd, RZ, 0xc0, !PT ;  /* 0xfffffffdc1c17812 */ /* 0x000fe200078ec0ff */
[----:B------:R-:W3:Y:S01]  /*556a0*/  LDL.LU R53, [R1+0x58c] ;  /* 0x00058c0001357983 */ /* 0x000ee20000300800 */
[----:B------:R-:W-:-:S02]  /*556b0*/  LOP3.LUT P6, RZ, R190, 0x400, RZ, 0xc0, !PT ;  /* 0x00000400beff7812 */ /* 0x000fc400078cc0ff */
[C---:B------:R-:W-:Y:S01]  /*556c0*/  LOP3.LUT P2, RZ, R190.reuse, 0x800, RZ, 0xc0, !PT ;  /* 0x00000800beff7812 */ /* 0x040fe2000784c0ff */
[----:B------:R-:W3:Y:S06]  /*556d0*/  LDL.LU R54, [R1+0x3f0] ;  /* 0x0003f00001367983 */ /* 0x000eec0000300800 */
[----:B------:R-:W-:Y:S02]  /*556e0*/  @P0 LOP3.LUT R193, R193, 0x2, RZ, 0xfc, !PT ;  /* 0x00000002c1c10812 */ /* 0x000fe400078efcff */
[----:B------:R-:W-:Y:S02]  /*556f0*/  LOP3.LUT P0, RZ, R190, 0x40000, RZ, 0xc0, !PT ;  /* 0x00040000beff7812 */ /* 0x000fe4000780c0ff */
[----:B------:R-:W-:-:S02]  /*55700*/  LOP3.LUT R193, R193, 0xfffffffb, RZ, 0xc0, !PT ;  /* 0xfffffffbc1c17812 */ /* 0x000fc400078ec0ff */
[----:B------:R-:W-:-:S09]  /*55710*/  PRMT R2, R56, 0x7632, R2 ;  /* 0x0000763238027816 */ /* 0x000fd20000000002 */
[----:B------:R-:W-:Y:S02]  /*55720*/  @P0 LOP3.LUT R193, R193, 0x4, RZ, 0xfc, !PT ;  /* 0x00000004c1c10812 */ /* 0x000fe400078efcff */
[C---:B------:R-:W-:Y:S02]  /*55730*/  LOP3.LUT P0, RZ, R190.reuse, 0x20000, RZ, 0xc0, !PT ;  /* 0x00020000beff7812 */ /* 0x040fe4000780c0ff */
[----:B------:R-:W-:Y:S01]  /*55740*/  LOP3.LUT R193, R193, 0xfffffff7, RZ, 0xc0, !PT ;  /* 0xfffffff7c1c17812 */ /* 0x000fe200078ec0ff */
[----:B------:R0:W-:Y:S01]  /*55750*/  @P6 STG.E.U16 desc[UR8][R194.64], R2 ;  /* 0x00000002c2006986 */ /* 0x0001e2000c101508 */
[C---:B------:R-:W-:Y:S02]  /*55760*/  LOP3.LUT P4, RZ, R190.reuse, 0x1000, RZ, 0xc0, !PT ;  /* 0x00001000beff7812 */ /* 0x040fe4000788c0ff */
[----:B------:R-:W-:-:S07]  /*55770*/  LOP3.LUT P3, RZ, R190, 0x2000, RZ, 0xc0, !PT ;  /* 0x00002000beff7812 */ /* 0x000fce000786c0ff */
[----:B------:R-:W-:Y:S02]  /*55780*/  @P0 LOP3.LUT R193, R193, 0x8, RZ, 0xfc, !PT ;  /* 0x00000008c1c10812 */ /* 0x000fe400078efcff */
[C---:B------:R-:W-:Y:S02]  /*55790*/  LOP3.LUT P0, RZ, R190.reuse, 0x10000, RZ, 0xc0, !PT ;  /* 0x00010000beff7812 */ /* 0x040fe4000780c0ff */
[----:B------:R-:W-:Y:S01]  /*557a0*/  LOP3.LUT P5, RZ, R190, 0x4000, RZ, 0xc0, !PT ;  /* 0x00004000beff7812 */ /* 0x000fe200078ac0ff */
[----:B0-----:R-:W-:Y:S01]  /*557b0*/  IMAD.WIDE R194, R57, 0x2, R66 ;  /* 0x0000000239c27825 */ /* 0x001fe200078e0242 */
[----:B------:R-:W-:-:S09]  /*557c0*/  LOP3.LUT R193, R193, 0xffffffef, RZ, 0xc0, !PT ;  /* 0xffffffefc1c17812 */ /* 0x000fd200078ec0ff */
[----:B------:R-:W-:Y:S02]  /*557d0*/  @P0 LOP3.LUT R193, R193, 0x10, RZ, 0xfc, !PT ;  /* 0x00000010c1c10812 */ /* 0x000fe400078efcff */
[----:B------:R-:W-:Y:S01]  /*557e0*/  LOP3.LUT P0, RZ, R190, 0x8000, RZ, 0xc0, !PT ;  /* 0x00008000beff7812 */ /* 0x000fe2000780c0ff */
[----:B--2---:R0:W-:Y:S01]  /*557f0*/  @P2 STG.E.U16 desc[UR8][R194.64], R58 ;  /* 0x0000003ac2002986 */ /* 0x0041e2000c101508 */
[----:B------:R-:W-:Y:S01]  /*55800*/  PRMT R2, R58, 0x7632, R2 ;  /* 0x000076323a027816 */ /* 0x000fe20000000002 */
[----:B0-----:R-:W-:Y:S02]  /*55810*/  IMAD.WIDE R194, R57, 0x2, R64 ;  /* 0x0000000239c27825 */ /* 0x001fe400078e0240 */
[----:B------:R-:W2:Y:S04]  /*55820*/  LDL.LU R57, [R1+0x590] ;  /* 0x0005900001397983 */ /* 0x000ea80000300800 */
[----:B------:R4:W-:Y:S04]  /*55830*/  @P4 STG.E.U16 desc[UR8][R194.64], R2 ;  /* 0x00000002c2004986 */ /* 0x0009e8000c101508 */
[----:B------:R-:W2:Y:S04]  /*55840*/  LDL.LU R56, [R1+0x404] ;  /* 0x0004040001387983 */ /* 0x000ea80000300800 */
[----:B------:R-:W2:Y:S01]  /*55850*/  LDL.LU R58, [R1+0x1bec] ;  /* 0x001bec00013a7983 */ /* 0x000ea20000300800 */
[----:B----4-:R-:W-:Y:S01]  /*55860*/  IMAD.WIDE R194, R188, 0x2, R66 ;  /* 0x00000002bcc27825 */ /* 0x010fe200078e0242 */
[----:B------:R-:W-:-:S04]  /*55870*/  PRMT R2, R59, 0x7632, R2 ;  /* 0x000076323b027816 */ /* 0x000fc80000000002 */
[----:B------:R0:W-:Y:S02]  /*55880*/  @P3 STG.E.U16 desc[UR8][R194.64], R59 ;  /* 0x0000003bc2003986 */ /* 0x0001e4000c101508 */
[----:B0-----:R-:W-:Y:S02]  /*55890*/  IMAD.WIDE R194, R188, 0x2, R64 ;  /* 0x00000002bcc27825 */ /* 0x001fe400078e0240 */
[----:B------:R-:W4:Y:S04]  /*558a0*/  LDL.LU R188, [R1+0x1be8] ;  /* 0x001be80001bc7983 */ /* 0x000f280000300800 */
[----:B------:R0:W-:Y:S04]  /*558b0*/  @P5 STG.E.U16 desc[UR8][R194.64], R2 ;  /* 0x00000002c2005986 */ /* 0x0001e8000c101508 */
        /* <DEDUP_REMOVED lines=10> */
[----:B---3--:R-:W-:-:S09]  /*55960*/  IMAD.WIDE R194, R189, 0x2, R66 ;  /* 0x00000002bdc27825 */ /* 0x008fd200078e0242 */
[----:B------:R0:W-:Y:S02]  /*55970*/  @P0 STG.E.U16 desc[UR8][R194.64], R192 ;  /* 0x000000c0c2000986 */ /* 0x0001e4000c101508 */
[----:B0-----:R-:W-:Y:S02]  /*55980*/  IMAD.WIDE R194, R189, 0x2, R64 ;  /* 0x00000002bdc27825 */ /* 0x001fe400078e0240 */
[----:B------:R-:W3:Y:S01]  /*55990*/  LDL.LU R189, [R1+0x1be4] ;  /* 0x001be40001bd7983 */ /* 0x000ee20000300800 */
[----:B------:R-:W-:Y:S02]  /*559a0*/  LOP3.LUT P0, RZ, R193, 0x4, RZ, 0xc0, !PT ;  /* 0x00000004c1ff7812 */ /* 0x000fe4000780c0ff */
[----:B------:R-:W-:Y:S02]  /*559b0*/  PRMT R2, R192, 0x7632, R2 ;  /* 0x00007632c0027816 */ /* 0x000fe40000000002 */
[----:B------:R-:W-:-:S09]  /*559c0*/  LOP3.LUT P1, RZ, R190, 0x100000, RZ, 0xc0, !PT ;  /* 0x00100000beff7812 */ /* 0x000fd2000782c0ff */
[----:B------:R0:W-:Y:S01]  /*559d0*/  @P0 STG.E.U16 desc[UR8][R194.64], R2 ;  /* 0x00000002c2000986 */ /* 0x0001e2000c101508 */
[----:B------:R-:W-:Y:S02]  /*559e0*/  LOP3.LUT P0, RZ, R193, 0x2, RZ, 0xc0, !PT ;  /* 0x00000002c1ff7812 */ /* 0x000fe4000780c0ff */
[----:B------:R-:W-:Y:S01]  /*559f0*/  LOP3.LUT P6, RZ, R190, 0x200000, RZ, 0xc0, !PT ;  /* 0x00200000beff7812 */ /* 0x000fe200078cc0ff */
[----:B0-----:R-:W-:Y:S01]  /*55a00*/  IMAD.WIDE R194, R53, 0x2, R66 ;  /* 0x0000000235c27825 */ /* 0x001fe200078e0242 */
[----:B------:R-:W-:-:S09]  /*55a10*/  PRMT R2, R54, 0x7632, R2 ;  /* 0x0000763236027816 */ /* 0x000fd20000000002 */
[----:B------:R0:W-:Y:S01]  /*55a20*/  @P0 STG.E.U16 desc[UR8][R194.64], R54 ;  /* 0x00000036c2000986 */ /* 0x0001e2000c101508 */
[----:B------:R-:W-:Y:S01]  /*55a30*/  LOP3.LUT P2, RZ, R190, 0x400000, RZ, 0xc0, !PT ;  /* 0x00400000beff7812 */ /* 0x000fe2000784c0ff */
[----:B0-----:R-:W-:-:S05]  /*55a40*/  IMAD.WIDE R194, R53, 0x2, R64 ;  /* 0x0000000235c27825 */ /* 0x001fca00078e0240 */
[----:B------:R2:W-:Y:S01]  /*55a50*/  @P1 STG.E.U16 desc[UR8][R194.64], R2 ;  /* 0x00000002c2001986 */ /* 0x0005e2000c101508 */
[----:B------:R-:W-:Y:S01]  /*55a60*/  LOP3.LUT P4, RZ, R190, 0x800000, RZ, 0xc0, !PT ;  /* 0x00800000beff7812 */ /* 0x000fe2000788c0ff */
[----:B--2---:R-:W-:-:S05]  /*55a70*/  IMAD.WIDE R194, R57, 0x2, R66 ;  /* 0x0000000239c27825 */ /* 0x004fca00078e0242 */
[----:B------:R0:W-:Y:S01]  /*55a80*/  @P6 STG.E.U16 desc[UR8][R194.64], R56 ;  /* 0x00000038c2006986 */ /* 0x0001e2000c101508 */
[----:B------:R-:W-:Y:S01]  /*55a90*/  PRMT R2, R56, 0x7632, R2 ;  /* 0x0000763238027816 */ /* 0x000fe20000000002 */
[----:B0-----:R-:W-:Y:S02]  /*55aa0*/  IMAD.WIDE R194, R57, 0x2, R64 ;  /* 0x0000000239c27825 */ /* 0x001fe400078e0240 */
[----:B------:R-:W2:Y:S04]  /*55ab0*/  LDL.LU R57, [R1+0x59c] ;  /* 0x00059c0001397983 */ /* 0x000ea80000300800 */
[----:B------:R4:W-:Y:S04]  /*55ac0*/  @P2 STG.E.U16 desc[UR8][R194.64], R2 ;  /* 0x00000002c2002986 */ /* 0x0009e8000c101508 */
[----:B------:R-:W2:Y:S04]  /*55ad0*/  LDL.LU R192, [R1+0x3f8] ;  /* 0x0003f80001c07983 */ /* 0x000ea80000300800 */
[----:B------:R-:W2:Y:S01]  /*55ae0*/  LDL.LU R53, [R1+0x5a0] ;  /* 0x0005a00001357983 */ /* 0x000ea20000300800 */
[----:B----4-:R-:W-:-:S05]  /*55af0*/  IMAD.WIDE R194, R59, 0x2, R66 ;  /* 0x000000023bc27825 */ /* 0x010fca00078e0242 */
[----:B---3--:R0:W-:Y:S01]  /*55b00*/  @P4 STG.E.U16 desc[UR8][R194.64], R189 ;  /* 0x000000bdc2004986 */ /* 0x0081e2000c101508 */
[----:B------:R-:W-:Y:S01]  /*55b10*/  PRMT R2, R189, 0x7632, R2 ;  /* 0x00007632bd027816 */ /* 0x000fe20000000002 */
[----:B0-----:R-:W-:Y:S02]  /*55b20*/  IMAD.WIDE R194, R59, 0x2, R64 ;  /* 0x000000023bc27825 */ /* 0x001fe400078e0240 */
[----:B------:R-:W3:Y:S04]  /*55b30*/  LDL.LU R59, [R1+0x40c] ;  /* 0x00040c00013b7983 */ /* 0x000ee80000300800 */
[----:B------:R-:W4:Y:S04]  /*55b40*/  LDL.LU R54, [R1+0x5a4] ;  /* 0x0005a40001367983 */ /* 0x000f280000300800 */
[----:B------:R-:W4:Y:S04]  /*55b50*/  LDL.LU R56, [R1+0x3fc] ;  /* 0x0003fc0001387983 */ /* 0x000f280000300800 */
[----:B------:R-:W3:Y:S01]  /*55b60*/  LDL.LU R189, [R1+0x1be0] ;  /* 0x001be00001bd7983 */ /* 0x000ee20000300800 */
[----:B------:R-:W-:-:S02]  /*55b70*/  LOP3.LUT R191, R191, 0xdfffffff, RZ, 0xc0, !PT ;  /* 0xdfffffffbfbf7812 */ /* 0x000fc400078ec0ff */
[C---:B------:R-:W-:Y:S02]  /*55b80*/  LOP3.LUT P3, RZ, R190.reuse, 0x1000000, RZ, 0xc0, !PT ;  /* 0x01000000beff7812 */ /* 0x040fe4000786c0ff */
[C---:B------:R-:W-:Y:S02]  /*55b90*/  LOP3.LUT P5, RZ, R190.reuse, 0x2000000, RZ, 0xc0, !PT ;  /* 0x02000000beff7812 */ /* 0x040fe400078ac0ff */
[C---:B------:R-:W-:Y:S02]  /*55ba0*/  LOP3.LUT P6, RZ, R190.reuse, 0x4000000, RZ, 0xc0, !PT ;  /* 0x04000000beff7812 */ /* 0x040fe400078cc0ff */
[----:B------:R-:W-:-:S07]  /*55bb0*/  LOP3.LUT P1, RZ, R190, 0x8000000, RZ, 0xc0, !PT ;  /* 0x08000000beff7812 */ /* 0x000fce000782c0ff */
[----:B------:R0:W-:Y:S01]  /*55bc0*/  @P3 STG.E.U16 desc[UR8][R194.64], R2 ;  /* 0x00000002c2003986 */ /* 0x0001e2000c101508 */
[----:B------:R-:W-:Y:S01]  /*55bd0*/  LOP3.LUT P4, RZ, R190, 0x10000000, RZ, 0xc0, !PT ;  /* 0x10000000beff7812 */ /* 0x000fe2000788c0ff */
[----:B0-----:R-:W-:Y:S01]  /*55be0*/  IMAD.WIDE R194, R52, 0x2, R66 ;  /* 0x0000000234c27825 */ /* 0x001fe200078e0242 */
[----:B------:R-:W-:-:S04]  /*55bf0*/  PRMT R2, R55, 0x7632, R2 ;  /* 0x0000763237027816 */ /* 0x000fc80000000002 */
[----:B------:R0:W-:Y:S01]  /*55c00*/  @P5 STG.E.U16 desc[UR8][R194.64], R55 ;  /* 0x00000037c2005986 */ /* 0x0001e2000c101508 */
[----:B------:R-:W-:Y:S01]  /*55c10*/  LOP3.LUT P2, RZ, R190, 0x20000000, RZ, 0xc0, !PT ;  /* 0x20000000beff7812 */ /* 0x000fe2000784c0ff */
[----:B0-----:R-:W-:-:S05]  /*55c20*/  IMAD.WIDE R194, R52, 0x2, R64 ;  /* 0x0000000234c27825 */ /* 0x001fca00078e0240 */
[----:B------:R2:W-:Y:S01]  /*55c30*/  @P6 STG.E.U16 desc[UR8][R194.64], R2 ;  /* 0x00000002c2006986 */ /* 0x0005e2000c101508 */
[----:B------:R-:W-:Y:S02]  /*55c40*/  LOP3.LUT P5, RZ, R190, 0x40000000, RZ, 0xc0, !PT ;  /* 0x40000000beff7812 */ /* 0x000fe400078ac0ff */
[----:B------:R-:W-:Y:S01]  /*55c50*/  LOP3.LUT R193, R193, 0xfffffffe, RZ, 0xc0, !PT ;  /* 0xfffffffec1c17812 */ /* 0x000fe200078ec0ff */
[----:B--2---:R-:W-:-:S05]  /*55c60*/  IMAD.WIDE R194, R57, 0x2, R66 ;  /* 0x0000000239c27825 */ /* 0x004fca00078e0242 */
[----:B------:R0:W-:Y:S01]  /*55c70*/  @P1 STG.E.U16 desc[UR8][R194.64], R192 ;  /* 0x000000c0c2001986 */ /* 0x0001e2000c101508 */
[----:B------:R-:W-:Y:S01]  /*55c80*/  PRMT R2, R192, 0x7632, R2 ;  /* 0x00007632c0027816 */ /* 0x000fe20000000002 */
[----:B0-----:R-:W-:-:S05]  /*55c90*/  IMAD.WIDE R194, R57, 0x2, R64 ;  /* 0x0000000239c27825 */ /* 0x001fca00078e0240 */
[----:B------:R0:W-:Y:S02]  /*55ca0*/  @P4 STG.E.U16 desc[UR8][R194.64], R2 ;  /* 0x00000002c2004986 */ /* 0x0001e4000c101508 */
[----:B0-----:R-:W-:Y:S01]  /*55cb0*/  IMAD.WIDE R194, R53, 0x2, R66 ;  /* 0x0000000235c27825 */ /* 0x001fe200078e0242 */
[----:B---3--:R-:W-:-:S13]  /*55cc0*/  LOP3.LUT P0, RZ, R189, 0x8, RZ, 0xc0, !PT ;  /* 0x00000008bdff7812 */ /* 0x008fda000780c0ff */
[----:B------:R-:W-:Y:S02]  /*55cd0*/  @P0 LOP3.LUT R191, R191, 0x20000000, RZ, 0xfc, !PT ;  /* 0x20000000bfbf0812 */ /* 0x000fe400078efcff */
[----:B------:R-:W-:Y:S02]  /*55ce0*/  LOP3.LUT P0, RZ, R189, 0x4, RZ, 0xc0, !PT ;  /* 0x00000004bdff7812 */ /* 0x000fe4000780c0ff */
[----:B------:R-:W-:-:S11]  /*55cf0*/  LOP3.LUT R191, R191, 0xbfffffff, RZ, 0xc0, !PT ;  /* 0xbfffffffbfbf7812 */ /* 0x000fd600078ec0ff */
[----:B------:R-:W-:Y:S02]  /*55d00*/  @P0 LOP3.LUT R191, R191, 0x40000000, RZ, 0xfc, !PT ;  /* 0x40000000bfbf0812 */ /* 0x000fe400078efcff */
[----:B------:R-:W-:Y:S02]  /*55d10*/  LOP3.LUT P0, RZ, R189, 0x2, RZ, 0xc0, !PT ;  /* 0x00000002bdff7812 */ /* 0x000fe4000780c0ff */
[----:B------:R-:W-:-:S11]  /*55d20*/  LOP3.LUT R191, R191, 0x7fffffff, RZ, 0xc0, !PT ;  /* 0x7fffffffbfbf7812 */ /* 0x000fd600078ec0ff */
[----:B------:R-:W-:Y:S02]  /*55d30*/  @P0 LOP3.LUT R191, R191, 0x80000000, RZ, 0xfc, !PT ;  /* 0x80000000bfbf0812 */ /* 0x000fe400078efcff */
[----:B------:R-:W-:Y:S01]  /*55d40*/  LOP3.LUT P0, RZ, R189, 0x1, RZ, 0xc0, !PT ;  /* 0x00000001bdff7812 */ /* 0x000fe2000780c0ff */
[----:B------:R0:W-:Y:S01]  /*55d50*/  @P2 STG.E.U16 desc[UR8][R194.64], R59 ;  /* 0x0000003bc2002986 */ /* 0x0001e2000c101508 */
[----:B------:R-:W-:-:S11]  /*55d60*/  PRMT R2, R59, 0x7632, R2 ;  /* 0x000076323b027816 */ /* 0x000fd60000000002 */
[----:B------:R-:W-:Y:S02]  /*55d70*/  @P0 LOP3.LUT R193, R193, 0x1, RZ, 0xfc, !PT ;  /* 0x00000001c1c10812 */ /* 0x000fe400078efcff */
[----:B------:R-:W-:Y:S01]  /*55d80*/  LOP3.LUT P0, RZ, R190, 0x80000000, RZ, 0xc0, !PT ;  /* 0x80000000beff7812 */ /* 0x000fe2000780c0ff */
[----:B0-----:R-:W-:Y:S01]  /*55d90*/  IMAD.WIDE R194, R53, 0x2, R64 ;  /* 0x0000000235c27825 */ /* 0x001fe200078e0240 */
[----:B------:R-:W2:Y:S04]  /*55da0*/  LDL.LU R190, [R1+0x5ac] ;  /* 0x0005ac0001be7983 */ /* 0x000ea80000300800 */
[----:B------:R4:W-:Y:S04]  /*55db0*/  @P5 STG.E.U16 desc[UR8][R194.64], R2 ;  /* 0x00000002c2005986 */ /* 0x0009e8000c101508 */
[----:B------:R-:W3:Y:S04]  /*55dc0*/  LDL.LU R52, [R1+0x3b0] ;  /* 0x0003b00001347983 */ /* 0x000ee80000300800 */
[----:B------:R-:W3:Y:S01]  /*55dd0*/  LDL.LU R55, [R1+0x5b0] ;  /* 0x0005b00001377983 */ /* 0x000ee20000300800 */
[----:B----4-:R-:W-:-:S03]  /*55de0*/  IMAD.WIDE R194, R54, 0x2, R66 ;  /* 0x0000000236c27825 */ /* 0x010fc600078e0242 */
[----:B------:R-:W4:Y:S04]  /*55df0*/  LDL.LU R57, [R1+0x3d4] ;  /* 0x0003d40001397983 */ /* 0x000f280000300800 */
[----:B------:R-:W4:Y:S04]  /*55e00*/  LDL.LU R59, [R1+0x5b4] ;  /* 0x0005b400013b7983 */ /* 0x000f280000300800 */
[----:B------:R-:W4:Y:S04]  /*55e10*/  LDL.LU R53, [R1+0x3b4] ;  /* 0x0003b40001357983 */ /* 0x000f280000300800 */
[----:B------:R0:W-:Y:S04]  /*55e20*/  @P0 STG.E.U16 desc[UR8][R194.64], R56 ;  /* 0x00000038c2000986 */ /* 0x0001e8000c101508 */
[----:B0-----:R-:W2:Y:S04]  /*55e30*/  LDL.LU R194, [R1+0x5a8] ;  /* 0x0005a80001c27983 */ /* 0x001ea80000300800 */
[----:B------:R-:W3:Y:S01]  /*55e40*/  LDL.LU R195, [R1+0x3d0] ;  /* 0x0003d00001c37983 */ /* 0x000ee20000300800 */
[----:B------:R-:W-:Y:S01]  /*55e50*/  LOP3.LUT P0, RZ, R193, 0x1, RZ, 0xc0, !PT ;  /* 0x00000001c1ff7812 */ /* 0x000fe2000780c0ff */
[----:B------:R-:W-:Y:S01]  /*55e60*/  IMAD.WIDE R192, R54, 0x2, R64 ;  /* 0x0000000236c07825 */ /* 0x000fe200078e0240 */
[----:B------:R-:W-:Y:S01]  /*55e70*/  PRMT R2, R56, 0x7632, R2 ;  /* 0x0000763238027816 */ /* 0x000fe20000000002 */
[----:B------:R-:W4:Y:S01]  /*55e80*/  LDL.LU R54, [R1+0x5b8] ;  /* 0x0005b80001367983 */ /* 0x000f220000300800 */
[----:B------:R-:W-:-:S02]  /*55e90*/  LOP3.LUT P3, RZ, R189, 0x10, RZ, 0xc0, !PT ;  /* 0x00000010bdff7812 */ /* 0x000fc4000786c0ff */
[----:B------:R-:W-:Y:S01]  /*55ea0*/  LOP3.LUT P6, RZ, R189, 0x20, RZ, 0xc0, !PT ;  /* 0x00000020bdff7812 */ /* 0x000fe200078cc0ff */
[----:B------:R-:W4:Y:S06]  /*55eb0*/  LDL.LU R56, [R1+0x3d8] ;  /* 0x0003d80001387983 */ /* 0x000f2c0000300800 */
[----:B------:R2:W-:Y:S01]  /*55ec0*/  @P0 STG.E.U16 desc[UR8][R192.64], R2 ;  /* 0x00000002c0000986 */ /* 0x0005e2000c101508 */
[----:B------:R-:W-:Y:S02]  /*55ed0*/  LOP3.LUT P0, RZ, R191, 0x80000000, RZ, 0xc0, !PT ;  /* 0x80000000bfff7812 */ /* 0x000fe4000780c0ff */
[----:B------:R-:W-:-:S02]  /*55ee0*/  LOP3.LUT P1, RZ, R189, 0x40, RZ, 0xc0, !PT ;  /* 0x00000040bdff7812 */ /* 0x000fc4000782c0ff */
[----:B------:R-:W-:Y:S01]  /*55ef0*/  LOP3.LUT P4, RZ, R189, 0x80, RZ, 0xc0, !PT ;  /* 0x00000080bdff7812 */ /* 0x000fe2000788c0ff */
[----:B--2---:R-:W-:-:S08]  /*55f00*/  IMAD.WIDE R192, R194, 0x2, R66 ;  /* 0x00000002c2c07825 */ /* 0x004fd000078e0242 */
[----:B---3--:R0:W-:Y:S01]  /*55f10*/  @P0 STG.E.U16 desc[UR8][R192.64], R195 ;  /* 0x000000c3c0000986 */ /* 0x0081e2000c101508 */
        /* <DEDUP_REMOVED lines=11> */
[----:B----4-:R-:W-:-:S04]  /*55fd0*/  PRMT R2, R57, 0x7632, R2 ;  /* 0x0000763239027816 */ /* 0x010fc80000000002 */
[----:B------:R0:W-:Y:S04]  /*55fe0*/  @P6 STG.E.U16 desc[UR8][R192.64], R57 ;  /* 0x00000039c0006986 */ /* 0x0001e8000c101508 */
[----:B0-----:R-:W2:Y:S04]  /*55ff0*/  LDL.LU R57, [R1+0x5bc] ;  /* 0x0005bc0001397983 */ /* 0x001ea80000300800 */
[----:B------:R-:W3:Y:S01]  /*56000*/  LDL.LU R194, [R1+0x3b8] ;  /* 0x0003b80001c27983 */ /* 0x000ee20000300800 */
[----:B------:R-:W-:-:S03]  /*56010*/  IMAD.WIDE R192, R55, 0x2, R64 ;  /* 0x0000000237c07825 */ /* 0x000fc600078e0240 */
[----:B------:R-:W4:Y:S04]  /*56020*/  LDL.LU R195, [R1+0x5c0] ;  /* 0x0005c00001c37983 */ /* 0x000f280000300800 */
        /* <DEDUP_REMOVED lines=26> */
[----:B---3--:R0:W-:Y:S02]  /*561d0*/  @P3 STG.E.U16 desc[UR8][R192.64], R194 ;  /* 0x000000c2c0003986 */ /* 0x0081e4000c101508 */
[----:B0-----:R-:W-:Y:S02]  /*561e0*/  IMAD.WIDE R192, R57, 0x2, R64 ;  /* 0x0000000239c07825 */ /* 0x001fe400078e0240 */
[----:B------:R-:W2:Y:S01]  /*561f0*/  LDL.LU R57, [R1+0x5d0] ;  /* 0x0005d00001397983 */ /* 0x000ea20000300800 */
[----:B------:R-:W-:-:S05]  /*56200*/  PRMT R2, R194, 0x7632, R2 ;  /* 0x00007632c2027816 */ /* 0x000fca0000000002 */
[----:B------:R4:W-:Y:S02]  /*56210*/  @P4 STG.E.U16 desc[UR8][R192.64], R2 ;  /* 0x00000002c0004986 */ /* 0x0009e4000c101508 */
[----:B----4-:R-:W-:-:S05]  /*56220*/  IMAD.WIDE R192, R195, 0x2, R66 ;  /* 0x00000002c3c07825 */ /* 0x010fca00078e0242 */
[----:B------:R0:W-:Y:S01]  /*56230*/  @P1 STG.E.U16 desc[UR8][R192.64], R59 ;  /* 0x0000003bc0001986 */ /* 0x0001e2000c101508 */
[----:B------:R-:W-:-:S03]  /*56240*/  PRMT R2, R59, 0x7632, R2 ;  /* 0x000076323b027816 */ /* 0x000fc60000000002 */
[----:B0-----:R-:W3:Y:S01]  /*56250*/  LDL.LU R59, [R1+0x5d4] ;  /* 0x0005d400013b7983 */ /* 0x001ee20000300800 */
[----:B------:R-:W-:-:S03]  /*56260*/  IMAD.WIDE R192, R195, 0x2, R64 ;  /* 0x00000002c3c07825 */ /* 0x000fc600078e0240 */
[----:B------:R-:W4:Y:S01]  /*56270*/  LDL.LU R195, [R1+0x384] ;  /* 0x0003840001c37983 */ /* 0x000f220000300800 */
        /* <DEDUP_REMOVED lines=20> */
[----:B------:R-:W4:Y:S10]  /*563c0*/  LDL.LU R190, [R1+0x5d8] ;  /* 0x0005d80001be7983 */ /* 0x000f340000300800 */
        /* <DEDUP_REMOVED lines=21> */
[----:B0-----:R-:W2:Y:S01]  /*56520*/  LDL.LU R188, [R1+0x1bdc] ;  /* 0x001bdc0001bc7983 */ /* 0x001ea20000300800 */
[----:B------:R-:W-:-:S03]  /*56530*/  IMAD.WIDE R192, R57, 0x2, R64 ;  /* 0x0000000239c07825 */ /* 0x000fc600078e0240 */
[----:B------:R-:W2:Y:S04]  /*56540*/  LDL.LU R56, [R1+0x5dc] ;  /* 0x0005dc0001387983 */ /* 0x000ea80000300800 */
[----:B------:R3:W-:Y:S02]  /*56550*/  @P3 STG.E.U16 desc[UR8][R192.64], R2 ;  /* 0x00000002c0003986 */ /* 0x0007e4000c101508 */
[----:B---3--:R-:W-:-:S05]  /*56560*/  IMAD.WIDE R192, R59, 0x2, R66 ;  /* 0x000000023bc07825 */ /* 0x008fca00078e0242 */
[----:B----4-:R0:W-:Y:S02]  /*56570*/  @P4 STG.E.U16 desc[UR8][R192.64], R195 ;  /* 0x000000c3c0004986 */ /* 0x0101e4000c101508 */
[----:B0-----:R-:W-:Y:S02]  /*56580*/  IMAD.WIDE R192, R59, 0x2, R64 ;  /* 0x000000023bc07825 */ /* 0x001fe400078e0240 */
[----:B------:R-:W3:Y:S04]  /*56590*/  LDL.LU R59, [R1+0x388] ;  /* 0x00038800013b7983 */ /* 0x000ee80000300800 */
[----:B------:R-:W4:Y:S04]  /*565a0*/  LDL.LU R52, [R1+0x5e0] ;  /* 0x0005e00001347983 */ /* 0x000f280000300800 */
[----:B------:R-:W4:Y:S01]  /*565b0*/  LDL.LU R57, [R1+0x3ac] ;  /* 0x0003ac0001397983 */ /* 0x000f220000300800 */
[----:B------:R-:W-:-:S03]  /*565c0*/  LOP3.LUT R191, R191, 0xffdfffff, RZ, 0xc0, !PT ;  /* 0xffdfffffbfbf7812 */ /* 0x000fc600078ec0ff */
[----:B------:R-:W4:Y:S01]  /*565d0*/  LDL.LU R53, [R1+0x5e4] ;  /* 0x0005e40001357983 */ /* 0x000f220000300800 */
[----:B------:R-:W-:-:S03]  /*565e0*/  LOP3.LUT P1, RZ, R189, 0x1000000, RZ, 0xc0, !PT ;  /* 0x01000000bdff7812 */ /* 0x000fc6000782c0ff */
[----:B------:R-:W4:Y:S01]  /*565f0*/  LDL.LU R54, [R1+0x38c] ;  /* 0x00038c0001367983 */ /* 0x000f220000300800 */
[----:B------:R-:W-:Y:S02]  /*56600*/  LOP3.LUT P5, RZ, R189, 0x2000000, RZ, 0xc0, !PT ;  /* 0x02000000bdff7812 */ /* 0x000fe400078ac0ff */
[----:B------:R-:W-:-:S07]  /*56610*/  PRMT R2, R195, 0x7632, R2 ;  /* 0x00007632c3027816 */ /* 0x000fce0000000002 */
[----:B------:R0:W-:Y:S01]  /*56620*/  @P1 STG.E.U16 desc[UR8][R192.64], R2 ;  /* 0x00000002c0001986 */ /* 0x0001e2000c101508 */
[C---:B------:R-:W-:Y:S02]  /*56630*/  LOP3.LUT P6, RZ, R189.reuse, 0x4000000, RZ, 0xc0, !PT ;  /* 0x04000000bdff7812 */ /* 0x040fe400078cc0ff */
[C---:B------:R-:W-:Y:S02]  /*56640*/  LOP3.LUT P2, RZ, R189.reuse, 0x8000000, RZ, 0xc0, !PT ;  /* 0x08000000bdff7812 */ /* 0x040fe4000784c0ff */
[C---:B------:R-:W-:Y:S02]  /*56650*/  LOP3.LUT P4, RZ, R189.reuse, 0x10000000, RZ, 0xc0, !PT ;  /* 0x10000000bdff7812 */ /* 0x040fe4000788c0ff */
[----:B------:R-:W-:Y:S01]  /*56660*/  LOP3.LUT P3, RZ, R189, 0x20000000, RZ, 0xc0, !PT ;  /* 0x20000000bdff7812 */ /* 0x000fe2000786c0ff */
[----:B0-----:R-:W-:-:S05]  /*56670*/  IMAD.WIDE R192, R190, 0x2, R66 ;  /* 0x00000002bec07825 */ /* 0x001fca00078e0242 */
[----:B------:R0:W-:Y:S01]  /*56680*/  @P5 STG.E.U16 desc[UR8][R192.64], R55 ;  /* 0x00000037c0005986 */ /* 0x0001e2000c101508 */
[----:B------:R-:W-:Y:S02]  /*56690*/  LOP3.LUT P5, RZ, R189, 0x40000000, RZ, 0xc0, !PT ;  /* 0x40000000bdff7812 */ /* 0x000fe400078ac0ff */
[----:B------:R-:W-:Y:S01]  /*566a0*/  PRMT R2, R55, 0x7632, R2 ;  /* 0x0000763237027816 */ /* 0x000fe20000000002 */
[----:B0-----:R-:W-:-:S05]  /*566b0*/  IMAD.WIDE R192, R190, 0x2, R64 ;  /* 0x00000002bec07825 */ /* 0x001fca00078e0240 */
[----:B------:R0:W-:Y:S01]  /*566c0*/  @P6 STG.E.U16 desc[UR8][R192.64], R2 ;  /* 0x00000002c0006986 */ /* 0x0001e2000c101508 */
        /* <DEDUP_REMOVED lines=13> */
[----:B------:R-:W2:Y:S04]  /*567a0*/  LDL.LU R194, [R1+0x370] ;  /* 0x0003700001c27983 */ /* 0x000ea80000300800 */
[----:B------:R-:W2:Y:S04]  /*567b0*/  LDL.LU R195, [R1+0x5ec] ;  /* 0x0005ec0001c37983 */ /* 0x000ea80000300800 */
[----:B------:R-:W2:Y:S01]  /*567c0*/  LDL.LU R190, [R1+0x350] ;  /* 0x0003500001be7983 */ /* 0x000ea20000300800 */
[----:B0-----:R-:W-:-:S03]  /*567d0*/  IMAD.WIDE R192, R56, 0x2, R66 ;  /* 0x0000000238c07825 */ /* 0x001fc600078e0242 */
[----:B------:R-:W2:Y:S04]  /*567e0*/  LDL.LU R55, [R1+0x800] ;  /* 0x0008000001377983 */ /* 0x000ea80000300800 */
[----:B---3--:R0:W-:Y:S02]  /*567f0*/  @P2 STG.E.U16 desc[UR8][R192.64], R59 ;  /* 0x0000003bc0002986 */ /* 0x0081e4000c101508 */
[----:B0-----:R-:W-:Y:S02]  /*56800*/  IMAD.WIDE R192, R56, 0x2, R64 ;  /* 0x0000000238c07825 */ /* 0x001fe400078e0240 */
[----:B------:R-:W3:Y:S01]  /*56810*/  LDL.LU R56, [R1+0x374] ;  /* 0x0003740001387983 */ /* 0x000ee20000300800 */
[----:B------:R-:W-:-:S03]  /*56820*/  PRMT R2, R59, 0x7632, R2 ;  /* 0x000076323b027816 */ /* 0x000fc60000000002 */
[----:B------:R-:W3:Y:S04]  /*56830*/  LDL.LU R59, [R1+0x1bd8] ;  /* 0x001bd800013b7983 */ /* 0x000ee80000300800 */
[----:B------:R4:W-:Y:S02]  /*56840*/  @P4 STG.E.U16 desc[UR8][R192.64], R2 ;  /* 0x00000002c0004986 */ /* 0x0009e4000c101508 */
[----:B----4-:R-:W-:Y:S01]  /*56850*/  IMAD.WIDE R192, R52, 0x2, R66 ;  /* 0x0000000234c07825 */ /* 0x010fe200078e0242 */
[----:B------:R-:W-:-:S04]  /*56860*/  PRMT R2, R57, 0x7632, R2 ;  /* 0x0000763239027816 */ /* 0x000fc80000000002 */
[----:B------:R0:W-:Y:S04]  /*56870*/  @P3 STG.E.U16 desc[UR8][R192.64], R57 ;  /* 0x00000039c0003986 */ /* 0x0001e8000c101508 */
[----:B0-----:R-:W4:Y:S01]  /*56880*/  LDL.LU R57, [R1+0x804] ;  /* 0x0008040001397983 */ /* 0x001f220000300800 */
[----:B------:R-:W-:-:S03]  /*56890*/  IMAD.WIDE R192, R52, 0x2, R64 ;  /* 0x0000000234c07825 */ /* 0x000fc600078e0240 */
[----:B------:R-:W4:Y:S04]  /*568a0*/  LDL.LU R52, [R1+0x354] ;  /* 0x0003540001347983 */ /* 0x000f280000300800 */
[----:B------:R0:W-:Y:S02]  /*568b0*/  @P5 STG.E.U16 desc[UR8][R192.64], R2 ;  /* 0x00000002c0005986 */ /* 0x0001e4000c101508 */
[----:B0-----:R-:W-:-:S05]  /*568c0*/  IMAD.WIDE R192, R53, 0x2, R66 ;  /* 0x0000000235c07825 */ /* 0x001fca00078e0242 */
        /* <DEDUP_REMOVED lines=8> */
[C---:B------:R-:W-:Y:S01]  /*56950*/  LOP3.LUT P6, RZ, R188.reuse, 0x20, RZ, 0xc0, !PT ;  /* 0x00000020bcff7812 */ /* 0x040fe200078cc0ff */
[----:B------:R-:W4:Y:S01]  /*56960*/  LDL.LU R54, [R1+0x378] ;  /* 0x0003780001367983 */ /* 0x000f220000300800 */
[C---:B------:R-:W-:Y:S02]  /*56970*/  LOP3.LUT P2, RZ, R188.reuse, 0x40, RZ, 0xc0, !PT ;  /* 0x00000040bcff7812 */ /* 0x040fe4000784c0ff */
[----:B------:R-:W-:Y:S01]  /*56980*/  LOP3.LUT P4, RZ, R188, 0x80, RZ, 0xc0, !PT ;  /* 0x00000080bcff7812 */ /* 0x000fe2000788c0ff */
[----:B--2---:R-:W-:-:S06]  /*56990*/  IMAD.WIDE R192, R189, 0x2, R66 ;  /* 0x00000002bdc07825 */ /* 0x004fcc00078e0242 */
        /* <DEDUP_REMOVED lines=12> */
[----:B---3--:R-:W-:-:S04]  /*56a60*/  PRMT R2, R56, 0x7632, R2 ;  /* 0x0000763238027816 */ /* 0x008fc80000000002 */
[----:B------:R0:W-:Y:S04]  /*56a70*/  @P6 STG.E.U16 desc[UR8][R192.64], R56 ;  /* 0x00000038c0006986 */ /* 0x0001e8000c101508 */
[----:B0-----:R-:W2:Y:S04]  /*56a80*/  LDL.LU R56, [R1+0x80c] ;  /* 0x00080c0001387983 */ /* 0x001ea80000300800 */
[----:B------:R-:W3:Y:S01]  /*56a90*/  LDL.LU R189, [R1+0x358] ;  /* 0x0003580001bd7983 */ /* 0x000ee20000300800 */
[----:B------:R-:W-:-:S03]  /*56aa0*/  IMAD.WIDE R192, R55, 0x2, R64 ;  /* 0x0000000237c07825 */ /* 0x000fc600078e0240 */
[----:B------:R-:W3:Y:S04]  /*56ab0*/  LDL.LU R195, [R1+0x810] ;  /* 0x0008100001c37983 */ /* 0x000ee80000300800 */
        /* <DEDUP_REMOVED lines=17> */
[----:B------:R0:W-:Y:S01]  /*56bd0*/  @P5 STG.E.U16 desc[UR8][R192.64], R54 ;  /* 0x00000036c0005986 */ /* 0x0001e2000c101508 */
[----:B------:R-:W-:Y:S01]  /*56be0*/  LOP3.LUT P0, RZ, R188, 0x80000, RZ, 0xc0, !PT ;  /* 0x00080000bcff7812 */ /* 0x000fe2000780c0ff */
[----:B0-----:R-:W-:Y:S02]  /*56bf0*/  IMAD.WIDE R192, R53, 0x2, R64 ;  /* 0x0000000235c07825 */ /* 0x001fe400078e0240 */
[----:B------:R-:W4:Y:S04]  /*56c00*/  LDL.LU R53, [R1+0x820] ;  /* 0x0008200001357983 */ /* 0x000f280000300800 */
[----:B------:R2:W-:Y:S04]  /*56c10*/  @P6 STG.E.U16 desc[UR8][R192.64], R2 ;  /* 0x00000002c0006986 */ /* 0x0005e8000c101508 */
[----:B------:R-:W4:Y:S01]  /*56c20*/  LDL.LU R54, [R1+0x320] ;  /* 0x0003200001367983 */ /* 0x000f220000300800 */
        /* <DEDUP_REMOVED lines=8> */
[----:B------:R-:W-:-:S07]  /*56cb0*/  LOP3.LUT P2, RZ, R188, 0x2000, RZ, 0xc0, !PT ;  /* 0x00002000bcff7812 */ /* 0x000fce000784c0ff */
[----:B------:R-:W-:Y:S02]  /*56cc0*/  @P0 LOP3.LUT R191, R191, 0x80000, RZ, 0xfc, !PT ;  /* 0x00080000bfbf0812 */ /* 0x000fe400078efcff */
[C---:B------:R-:W-:Y:S02]  /*56cd0*/  LOP3.LUT P0, RZ, R188.reuse, 0x10000, RZ, 0xc0, !PT ;  /* 0x00010000bcff7812 */ /* 0x040fe4000780c0ff */
[----:B------:R-:W-:Y:S02]  /*56ce0*/  LOP3.LUT P5, RZ, R188, 0x4000, RZ, 0xc0, !PT ;  /* 0x00004000bcff7812 */ /* 0x000fe400078ac0ff */
[----:B------:R-:W-:-:S09]  /*56cf0*/  LOP3.LUT R191, R191, 0xffefffff, RZ, 0xc0, !PT ;  /* 0xffefffffbfbf7812 */ /* 0x000fd200078ec0ff */
[----:B------:R-:W-:Y:S02]  /*56d00*/  @P0 LOP3.LUT R191, R191, 0x100000, RZ, 0xfc, !PT ;  /* 0x00100000bfbf0812 */ /* 0x000fe400078efcff */
[----:B------:R-:W-:Y:S01]  /*56d10*/  LOP3.LUT P0, RZ, R188, 0x8000, RZ, 0xc0, !PT ;  /* 0x00008000bcff7812 */ /* 0x000fe2000780c0ff */
[----:B--2---:R-:W-:-:S05]  /*56d20*/  IMAD.WIDE R192, R56, 0x2, R66 ;  /* 0x0000000238c07825 */ /* 0x004fca00078e0242 */
[----:B---3--:R0:W-:Y:S02]  /*56d30*/  @P1 STG.E.U16 desc[UR8][R192.64], R189 ;  /* 0x000000bdc0001986 */ /* 0x0081e4000c101508 */
[----:B0-----:R-:W-:Y:S02]  /*56d40*/  IMAD.WIDE R192, R56, 0x2, R64 ;  /* 0x0000000238c07825 */ /* 0x001fe400078e0240 */
[----:B------:R-:W2:Y:S01]  /*56d50*/  LDL.LU R56, [R1+0x824] ;  /* 0x0008240001387983 */ /* 0x000ea20000300800 */
[----:B------:R-:W-:-:S05]  /*56d60*/  PRMT R2, R189, 0x7632, R2 ;  /* 0x00007632bd027816 */ /* 0x000fca0000000002 */
[----:B------:R0:W-:Y:S02]  /*56d70*/  @P4 STG.E.U16 desc[UR8][R192.64], R2 ;  /* 0x00000002c0004986 */ /* 0x0001e4000c101508 */
[----:B0-----:R-:W-:-:S05]  /*56d80*/  IMAD.WIDE R192, R195, 0x2, R66 ;  /* 0x00000002c3c07825 */ /* 0x001fca00078e0242 */
[----:B----4-:R0:W-:Y:S01]  /*56d90*/  @P2 STG.E.U16 desc[UR8][R192.64], R57 ;  /* 0x00000039c0002986 */ /* 0x0101e2000c101508 */
[----:B------:R-:W-:Y:S01]  /*56da0*/  PRMT R2, R57, 0x7632, R2 ;  /* 0x0000763239027816 */ /* 0x000fe20000000002 */
[----:B0-----:R-:W-:Y:S02]  /*56db0*/  IMAD.WIDE R192, R195, 0x2, R64 ;  /* 0x00000002c3c07825 */ /* 0x001fe400078e0240 */
[----:B------:R-:W3:Y:S04]  /*56dc0*/  LDL.LU R57, [R1+0x828] ;  /* 0x0008280001397983 */ /* 0x000ee80000300800 */
[----:B------:R0:W-:Y:S04]  /*56dd0*/  @P5 STG.E.U16 desc[UR8][R192.64], R2 ;  /* 0x00000002c0005986 */ /* 0x0001e8000c101508 */
[----:B------:R-:W4:Y:S01]  /*56de0*/  LDL.LU R195, [R1+0x324] ;  /* 0x0003240001c37983 */ /* 0x000f220000300800 */
[----:B0-----:R-:W-:-:S05]  /*56df0*/  IMAD.WIDE R192, R190, 0x2, R66 ;  /* 0x00000002bec07825 */ /* 0x001fca00078e0242 */
[----:B------:R0:W-:Y:S01]  /*56e00*/  @P0 STG.E.U16 desc[UR8][R192.64], R55 ;  /* 0x00000037c0000986 */ /* 0x0001e2000c101508 */
[----:B------:R-:W-:Y:S01]  /*56e10*/  PRMT R2, R55, 0x7632, R2 ;  /* 0x0000763237027816 */ /* 0x000fe20000000002 */
[----:B0-----:R-:W-:Y:S02]  /*56e20*/  IMAD.WIDE R192, R190, 0x2, R64 ;  /* 0x00000002bec07825 */ /* 0x001fe400078e0240 */
[----:B------:R-:W4:Y:S04]  /*56e30*/  LDL.LU R190, [R1+0x82c] ;  /* 0x00082c0001be7983 */ /* 0x000f280000300800 */
[----:B------:R-:W4:Y:S01]  /*56e40*/  LDL.LU R55, [R1+0x348] ;  /* 0x0003480001377983 */ /* 0x000f220000300800 */
        /* <DEDUP_REMOVED lines=14> */
[----:B------:R0:W-:Y:S02]  /*56f30*/  @P0 STG.E.U16 desc[UR8][R192.64], R54 ;  /* 0x00000036c0000986 */ /* 0x0001e4000c101508 */
[----:B0-----:R-:W-:-:S05]  /*56f40*/  IMAD.WIDE R192, R53, 0x2, R64 ;  /* 0x0000000235c07825 */ /* 0x001fca00078e0240 */
[----:B------:R0:W-:Y:S02]  /*56f50*/  @P3 STG.E.U16 desc[UR8][R192.64], R2 ;  /* 0x00000002c0003986 */ /* 0x0001e4000c101508 */
[----:B0-----:R-:W-:Y:S02]  /*56f60*/  PRMT R2, R59, 0x7632, R2 ;  /* 0x000076323b027816 */ /* 0x001fe40000000002 */
[C---:B------:R-:W-:Y:S02]  /*56f70*/  LOP3.LUT P1, RZ, R188.reuse, 0x400000, RZ, 0xc0, !PT ;  /* 0x00400000bcff7812 */ /* 0x040fe4000782c0ff */
[C---:B------:R-:W-:Y:S02]  /*56f80*/  LOP3.LUT P4, RZ, R188.reuse, 0x800000, RZ, 0xc0, !PT ;  /* 0x00800000bcff7812 */ /* 0x040fe4000788c0ff */
[C---:B------:R-:W-:Y:S02]  /*56f90*/  LOP3.LUT P2, RZ, R188.reuse, 0x1000000, RZ, 0xc0, !PT ;  /* 0x01000000bcff7812 */ /* 0x040fe4000784c0ff */
[----:B------:R-:W-:Y:S01]  /*56fa0*/  LOP3.LUT P5, RZ, R188, 0x2000000, RZ, 0xc0, !PT ;  /* 0x02000000bcff7812 */ /* 0x000fe200078ac0ff */
[----:B--2---:R-:W-:-:S05]  /*56fb0*/  IMAD.WIDE R192, R56, 0x2, R66 ;  /* 0x0000000238c07825 */ /* 0x004fca00078e0242 */
[----:B------:R0:W-:Y:S04]  /*56fc0*/  @P6 STG.E.U16 desc[UR8][R192.64], R59 ;  /* 0x0000003bc0006986 */ /* 0x0001e8000c101508 */
[----:B0-----:R-:W2:Y:S01]  /*56fd0*/  LDL.LU R59, [R1+0x1bd4] ;  /* 0x001bd400013b7983 */ /* 0x001ea20000300800 */
[----:B------:R-:W-:-:S03]  /*56fe0*/  IMAD.WIDE R192, R56, 0x2, R64 ;  /* 0x0000000238c07825 */ /* 0x000fc600078e0240 */
[----:B------:R-:W2:Y:S04]  /*56ff0*/  LDL.LU R56, [R1+0x830] ;  /* 0x0008300001387983 */ /* 0x000ea80000300800 */
[----:B------:R3:W-:Y:S04]  /*57000*/  @P1 STG.E.U16 desc[UR8][R192.64], R2 ;  /* 0x00000002c0001986 */ /* 0x0007e8000c101508 */
[----:B------:R-:W2:Y:S01]  /*57010*/  LDL.LU R52, [R1+0x834] ;  /* 0x0008340001347983 */ /* 0x000ea20000300800 */
[----:B---3--:R-:W-:-:S05]  /*57020*/  IMAD.WIDE R192, R57, 0x2, R66 ;  /* 0x0000000239c07825 */ /* 0x008fca00078e0242 */
[----:B----4-:R0:W-:Y:S01]  /*57030*/  @P4 STG.E.U16 desc[UR8][R192.64], R195 ;  /* 0x000000c3c0004986 */ /* 0x0101e2000c101508 */
[----:B------:R-:W-:Y:S01]  /*57040*/  PRMT R2, R195, 0x7632, R2 ;  /* 0x00007632c3027816 */ /* 0x000fe20000000002 */
[----:B0-----:R-:W-:Y:S02]  /*57050*/  IMAD.WIDE R192, R57, 0x2, R64 ;  /* 0x0000000239c07825 */ /* 0x001fe400078e0240 */
[----:B------:R-:W3:Y:S04]  /*57060*/  LDL.LU R57, [R1+0x34c] ;  /* 0x00034c0001397983 */ /* 0x000ee80000300800 */
[----:B------:R0:W-:Y:S04]  /*57070*/  @P2 STG.E.U16 desc[UR8][R192.64], R2 ;  /* 0x00000002c0002986 */ /* 0x0001e8000c101508 */
[----:B------:R-:W4:Y:S04]  /*57080*/  LDL.LU R53, [R1+0x838] ;  /* 0x0008380001357983 */ /* 0x000f280000300800 */
[----:B------:R-:W4:Y:S01]  /*57090*/  LDL.LU R54, [R1+0x32c] ;  /* 0x00032c0001367983 */ /* 0x000f220000300800 */
[----:B0-----:R-:W-:-:S05]  /*570a0*/  IMAD.WIDE R192, R190, 0x2, R66 ;  /* 0x00000002bec07825 */ /* 0x001fca00078e0242 */
[----:B------:R0:W-:Y:S04]  /*570b0*/  @P5 STG.E.U16 desc[UR8][R192.64], R55 ;  /* 0x00000037c0005986 */ /* 0x0001e8000c101508 */
[----:B0-----:R-:W3:Y:S01]  /*570c0*/  LDL.LU R192, [R1+0x328] ;  /* 0x0003280001c07983 */ /* 0x001ee20000300800 */
[----:B------:R-:W-:-:S03]  /*570d0*/  LOP3.LUT R191, R191, 0xffffdfff, RZ, 0xc0, !PT ;  /* 0xffffdfffbfbf7812 */ /* 0x000fc600078ec0ff */
[----:B------:R-:W4:Y:S04]  /*570e0*/  LDL.LU R193, [R1+0x83c] ;  /* 0x00083c0001c17983 */ /* 0x000f280000300800 */
[----:B------:R-:W4:Y:S01]  /*570f0*/  LDL.LU R194, [R1+0x310] ;  /* 0x0003100001c27983 */ /* 0x000f220000300800 */
[----:B------:R-:W-:-:S03]  /*57100*/  LOP3.LUT P6, RZ, R188, 0x4000000, RZ, 0xc0, !PT ;  /* 0x04000000bcff7812 */ /* 0x000fc600078cc0ff */
[----:B------:R-:W4:Y:S01]  /*57110*/  LDL.LU R195, [R1+0x840] ;  /* 0x0008400001c37983 */ /* 0x000f220000300800 */
[C---:B------:R-:W-:Y:S02]  /*57120*/  LOP3.LUT P3, RZ, R188.reuse, 0x8000000, RZ, 0xc0, !PT ;  /* 0x08000000bcff7812 */ /* 0x040fe4000786c0ff */
[C---:B------:R-:W-:Y:S02]  /*57130*/  LOP3.LUT P4, RZ, R188.reuse, 0x10000000, RZ, 0xc0, !PT ;  /* 0x10000000bcff7812 */ /* 0x040fe4000788c0ff */
[C---:B------:R-:W-:Y:S02]  /*57140*/  LOP3.LUT P1, RZ, R188.reuse, 0x20000000, RZ, 0xc0, !PT ;  /* 0x20000000bcff7812 */ /* 0x040fe4000782c0ff */
[----:B------:R-:W-:Y:S02]  /*57150*/  LOP3.LUT P5, RZ, R188, 0x40000000, RZ, 0xc0, !PT ;  /* 0x40000000bcff7812 */ /* 0x000fe400078ac0ff */
[----:B------:R-:W-:Y:S02]  /*57160*/  PRMT R2, R55, 0x7632, R2 ;  /* 0x0000763237027816 */ /* 0x000fe40000000002 */
        /* <DEDUP_REMOVED lines=12> */
[----:B------:R-:W-:Y:S02]  /*57230*/  IMAD.WIDE R188, R190, 0x2, R64 ;  /* 0x00000002bebc7825 */ /* 0x000fe400078e0240 */
[----:B------:R-:W2:Y:S04]  /*57240*/  LDL.LU R190, [R1+0x300] ;  /* 0x0003000001be7983 */ /* 0x000ea80000300800 */
[----:B------:R0:W-:Y:S04]  /*57250*/  @P6 STG.E.U16 desc[UR8][R188.64], R2 ;  /* 0x00000002bc006986 */ /* 0x0001e8000c101508 */
[----:B------:R-:W2:Y:S01]  /*57260*/  LDL.LU R55, [R1+0x844] ;  /* 0x0008440001377983 */ /* 0x000ea20000300800 */
[----:B0-----:R-:W-:-:S05]  /*57270*/  IMAD.WIDE R188, R56, 0x2, R66 ;  /* 0x0000000238bc7825 */ /* 0x001fca00078e0242 */
[----:B---3--:R0:W-:Y:S01]  /*57280*/  @P3 STG.E.U16 desc[UR8][R188.64], R192 ;  /* 0x000000c0bc003986 */ /* 0x0081e2000c101508 */
[----:B------:R-:W-:Y:S01]  /*57290*/  PRMT R2, R192, 0x7632, R2 ;  /* 0x00007632c0027816 */ /* 0x000fe20000000002 */
[----:B0-----:R-:W-:Y:S02]  /*572a0*/  IMAD.WIDE R188, R56, 0x2, R64 ;  /* 0x0000000238bc7825 */ /* 0x001fe400078e0240 */
[----:B------:R-:W3:Y:S04]  /*572b0*/  LDL.LU R56, [R1+0x314] ;  /* 0x0003140001387983 */ /* 0x000ee80000300800 */
[----:B------:R0:W-:Y:S02]  /*572c0*/  @P4 STG.E.U16 desc[UR8][R188.64], R2 ;  /* 0x00000002bc004986 */ /* 0x0001e4000c101508 */
[----:B0-----:R-:W-:Y:S01]  /*572d0*/  IMAD.WIDE R188, R52, 0x2, R66 ;  /* 0x0000000234bc7825 */ /* 0x001fe200078e0242 */
[----:B------:R-:W-:-:S04]  /*572e0*/  PRMT R2, R57, 0x7632, R2 ;  /* 0x0000763239027816 */ /* 0x000fc80000000002 */
        /* <DEDUP_REMOVED lines=24> */
[C---:B------:R-:W-:Y:S02]  /*57470*/  LOP3.LUT P3, RZ, R59.reuse, 0x40, RZ, 0xc0, !PT ;  /* 0x000000403bff7812 */ /* 0x040fe4000786c0ff */
[----:B------:R-:W-:-:S09]  /*57480*/  LOP3.LUT P4, RZ, R59, 0x80, RZ, 0xc0, !PT ;  /* 0x000000803bff7812 */ /* 0x000fd2000788c0ff */
[----:B--2---:R0:W-:Y:S01]  /*57490*/  @P0 STG.E.U16 desc[UR8][R188.64], R190 ;  /* 0x000000bebc000986 */ /* 0x0041e2000c101508 */
[----:B------:R-:W-:Y:S01]  /*574a0*/  PRMT R2, R190, 0x7632, R2 ;  /* 0x00007632be027816 */ /* 0x000fe20000000002 */
[----:B0-----:R-:W-:-:S05]  /*574b0*/  IMAD.WIDE R188, R195, 0x2, R64 ;  /* 0x00000002c3bc7825 */ /* 0x001fca00078e0240 */
[----:B------:R0:W-:Y:S02]  /*574c0*/  @P2 STG.E.U16 desc[UR8][R188.64], R2 ;  /* 0x00000002bc002986 */ /* 0x0001e4000c101508 */
[----:B0-----:R-:W-:-:S05]  /*574d0*/  IMAD.WIDE R188, R55, 0x2, R66 ;  /* 0x0000000237bc7825 */ /* 0x001fca00078e0242 */
[----:B---3--:R0:W-:Y:S01]  /*574e0*/  @P6 STG.E.U16 desc[UR8][R188.64], R56 ;  /* 0x00000038bc006986 */ /* 0x0081e2000c101508 */
[----:B------:R-:W-:-:S03]  /*574f0*/  PRMT R2, R56, 0x7632, R2 ;  /* 0x0000763238027816 */ /* 0x000fc60000000002 */
[----:B0-----:R-:W2:Y:S04]  /*57500*/  LDL.LU R56, [R1+0x850] ;  /* 0x0008500001387983 */ /* 0x001ea80000300800 */
[----:B------:R-:W3:Y:S01]  /*57510*/  LDL.LU R193, [R1+0x308] ;  /* 0x0003080001c17983 */ /* 0x000ee20000300800 */
[----:B------:R-:W-:-:S03]  /*57520*/  IMAD.WIDE R188, R55, 0x2, R64 ;  /* 0x0000000237bc7825 */ /* 0x000fc600078e0240 */
[----:B------:R-:W3:Y:S04]  /*57530*/  LDL.LU R194, [R1+0x854] ;  /* 0x0008540001c27983 */ /* 0x000ee80000300800 */
[----:B------:R0:W-:Y:S02]  /*57540*/  @P3 STG.E.U16 desc[UR8][R188.64], R2 ;  /* 0x00000002bc003986 */ /* 0x0001e4000c101508 */
[----:B0-----:R-:W-:-:S05]  /*57550*/  IMAD.WIDE R188, R57, 0x2, R66 ;  /* 0x0000000239bc7825 */ /* 0x001fca00078e0242 */
        /* <DEDUP_REMOVED lines=15> */
[----:B------:R0:W-:Y:S01]  /*57650*/  @P5 STG.E.U16 desc[UR8][R188.64], R54 ;  /* 0x00000036bc005986 */ /* 0x0001e2000c101508 */
[----:B------:R-:W-:Y:S01]  /*57660*/  LOP3.LUT P4, RZ, R59, 0x1000, RZ, 0xc0, !PT ;  /* 0x000010003bff7812 */ /* 0x000fe2000788c0ff */
[----:B0-----:R-:W-:Y:S02]  /*57670*/  IMAD.WIDE R188, R53, 0x2, R64 ;  /* 0x0000000235bc7825 */ /* 0x001fe400078e0240 */
[----:B------:R-:W4:Y:S04]  /*57680*/  LDL.LU R53, [R1+0x860] ;  /* 0x0008600001357983 */ /* 0x000f280000300800 */
[----:B------:R2:W-:Y:S04]  /*57690*/  @P6 STG.E.U16 desc[UR8][R188.64], R2 ;  /* 0x00000002bc006986 */ /* 0x0005e8000c101508 */
[----:B------:R-:W4:Y:S01]  /*576a0*/  LDL.LU R54, [R1+0x2e0] ;  /* 0x0002e00001367983 */ /* 0x000f220000300800 */
[----:B------:R-:W-:-:S02]  /*576b0*/  LOP3.LUT P3, RZ, R59, 0x2000, RZ, 0xc0, !PT ;  /* 0x000020003bff7812 */ /* 0x000fc4000786c0ff */
[----:B------:R-:W-:Y:S01]  /*576c0*/  LOP3.LUT P0, RZ, R59, 0x80000, RZ, 0xc0, !PT ;  /* 0x000800003bff7812 */ /* 0x000fe2000780c0ff */
[----:B--2---:R-:W-:-:S05]  /*576d0*/  IMAD.WIDE R188, R56, 0x2, R66 ;  /* 0x0000000238bc7825 */ /* 0x004fca00078e0242 */
[----:B---3--:R0:W-:Y:S01]  /*576e0*/  @P2 STG.E.U16 desc[UR8][R188.64], R193 ;  /* 0x000000c1bc002986 */ /* 0x0081e2000c101508 */
[----:B------:R-:W-:Y:S01]  /*576f0*/  PRMT R2, R193, 0x7632, R2 ;  /* 0x00007632c1027816 */ /* 0x000fe20000000002 */
[----:B0-----:R-:W-:Y:S02]  /*57700*/  IMAD.WIDE R188, R56, 0x2, R64 ;  /* 0x0000000238bc7825 */ /* 0x001fe400078e0240 */
[----:B------:R-:W2:Y:S04]  /*57710*/  LDL.LU R56, [R1+0x864] ;  /* 0x0008640001387983 */ /* 0x000ea80000300800 */
[----:B------:R0:W-:Y:S02]  /*57720*/  @P4 STG.E.U16 desc[UR8][R188.64], R2 ;  /* 0x00000002bc004986 */ /* 0x0001e4000c101508 */
[----:B0-----:R-:W-:-:S05]  /*57730*/  IMAD.WIDE R188, R194, 0x2, R66 ;  /* 0x00000002c2bc7825 */ /* 0x001fca00078e0242 */
[----:B------:R0:W-:Y:S01]  /*57740*/  @P3 STG.E.U16 desc[UR8][R188.64], R57 ;  /* 0x00000039bc003986 */ /* 0x0001e2000c101508 */
        /* <DEDUP_REMOVED lines=38> */
[----:B------:R0:W-:Y:S01]  /*579b0*/  @P0 STG.E.U16 desc[UR8][R188.64], R54 ;  /* 0x00000036bc000986 */ /* 0x0001e2000c101508 */
[----:B------:R-:W-:Y:S01]  /*579c0*/  LOP3.LUT P2, RZ, R59, 0x400000, RZ, 0xc0, !PT ;  /* 0x004000003bff7812 */ /* 0x000fe2000784c0ff */
[----:B0-----:R-:W-:-:S05]  /*579d0*/  IMAD.WIDE R188, R53, 0x2, R64 ;  /* 0x0000000235bc7825 */ /* 0x001fca00078e0240 */
[----:B------:R0:W-:Y:S01]  /*579e0*/  @P1 STG.E.U16 desc[UR8][R188.64], R2 ;  /* 0x00000002bc001986 */ /* 0x0001e2000c101508 */
[----:B------:R-:W-:Y:S02]  /*579f0*/  LOP3.LUT P4, RZ, R59, 0x800000, RZ, 0xc0, !PT ;  /* 0x008000003bff7812 */ /* 0x000fe4000788c0ff */
[----:B0-----:R-:W-:Y:S01]  /*57a00*/  PRMT R2, R58, 0x7632, R2 ;  /* 0x000076323a027816 */ /* 0x001fe20000000002 */
[----:B--2---:R-:W-:-:S05]  /*57a10*/  IMAD.WIDE R188, R56, 0x2, R66 ;  /* 0x0000000238bc7825 */ /* 0x004fca00078e0242 */
[----:B------:R0:W-:Y:S02]  /*57a20*/  @P6 STG.E.U16 desc[UR8][R188.64], R58 ;  /* 0x0000003abc006986 */ /* 0x0001e4000c101508 */
[----:B0-----:R-:W-:Y:S02]  /*57a30*/  IMAD.WIDE R188, R56, 0x2, R64 ;  /* 0x0000000238bc7825 */ /* 0x001fe400078e0240 */
[----:B------:R-:W2:Y:S04]  /*57a40*/  LDL.LU R58, [R1+0x1bd0] ;  /* 0x001bd000013a7983 */ /* 0x000ea80000300800 */
[----:B------:R-:W4:Y:S04]  /*57a50*/  LDL.LU R56, [R1+0x870] ;  /* 0x0008700001387983 */ /* 0x000f280000300800 */
[----:B------:R-:W2:Y:S04]  /*57a60*/  LDL.LU R54, [R1+0x2e8] ;  /* 0x0002e80001367983 */ /* 0x000ea80000300800 */
[----:B------:R3:W-:Y:S04]  /*57a70*/  @P2 STG.E.U16 desc[UR8][R188.64], R2 ;  /* 0x00000002bc002986 */ /* 0x0007e8000c101508 */
[----:B------:R-:W2:Y:S01]  /*57a80*/  LDL.LU R190, [R1+0x874] ;  /* 0x0008740001be7983 */ /* 0x000ea20000300800 */
[----:B---3--:R-:W-:-:S05]  /*57a90*/  IMAD.WIDE R188, R57, 0x2, R66 ;  /* 0x0000000239bc7825 */ /* 0x008fca00078e0242 */
[----:B------:R0:W-:Y:S02]  /*57aa0*/  @P4 STG.E.U16 desc[UR8][R188.64], R194 ;  /* 0x000000c2bc004986 */ /* 0x0001e4000c101508 */
[----:B0-----:R-:W-:Y:S02]  /*57ab0*/  IMAD.WIDE R188, R57, 0x2, R64 ;  /* 0x0000000239bc7825 */ /* 0x001fe400078e0240 */
[----:B------:R-:W3:Y:S04]  /*57ac0*/  LDL.LU R57, [R1+0x2fc] ;  /* 0x0002fc0001397983 */ /* 0x000ee80000300800 */
[----:B------:R-:W3:Y:S04]  /*57ad0*/  LDL.LU R52, [R1+0x878] ;  /* 0x0008780001347983 */ /* 0x000ee80000300800 */
[----:B------:R-:W3:Y:S04]  /*57ae0*/  LDL.LU R53, [R1+0x2ec] ;  /* 0x0002ec0001357983 */ /* 0x000ee80000300800 */
[----:B------:R-:W3:Y:S01]  /*57af0*/  LDL.LU R192, [R1+0x87c] ;  /* 0x00087c0001c07983 */ /* 0x000ee20000300800 */
[----:B------:R-:W-:-:S03]  /*57b00*/  LOP3.LUT P3, RZ, R59, 0x1000000, RZ, 0xc0, !PT ;  /* 0x010000003bff7812 */ /* 0x000fc6000786c0ff */
[----:B------:R-:W3:Y:S01]  /*57b10*/  LDL.LU R193, [R1+0x2d0] ;  /* 0x0002d00001c17983 */ /* 0x000ee20000300800 */
[C---:B------:R-:W-:Y:S02]  /*57b20*/  LOP3.LUT P5, RZ, R59.reuse, 0x2000000, RZ, 0xc0, !PT ;  /* 0x020000003bff7812 */ /* 0x040fe400078ac0ff */
[----:B------:R-:W-:Y:S02]  /*57b30*/  PRMT R2, R194, 0x7632, R2 ;  /* 0x00007632c2027816 */ /* 0x000fe40000000002 */
[C---:B------:R-:W-:Y:S01]  /*57b40*/  LOP3.LUT P6, RZ, R59.reuse, 0x4000000, RZ, 0xc0, !PT ;  /* 0x040000003bff7812 */ /* 0x040fe200078cc0ff */
[----:B------:R-:W3:Y:S04]  /*57b50*/  LDL.LU R194, [R1+0x880] ;  /* 0x0008800001c27983 */ /* 0x000ee80000300800 */
[----:B------:R0:W-:Y:S01]  /*57b60*/  @P3 STG.E.U16 desc[UR8][R188.64], R2 ;  /* 0x00000002bc003986 */ /* 0x0001e2000c101508 */
[----:B------:R-:W-:-:S02]  /*57b70*/  LOP3.LUT P1, RZ, R59, 0x8000000, RZ, 0xc0, !PT ;  /* 0x080000003bff7812 */ /* 0x000fc4000782c0ff */
        /* <DEDUP_REMOVED lines=9> */
[----:B----4-:R-:W-:Y:S01]  /*57c10*/  IMAD.WIDE R188, R56, 0x2, R66 ;  /* 0x0000000238bc7825 */ /* 0x010fe200078e0242 */
[----:B--2---:R-:W-:-:S04]  /*57c20*/  PRMT R2, R54, 0x7632, R2 ;  /* 0x0000763236027816 */ /* 0x004fc80000000002 */
[----:B------:R0:W-:Y:S02]  /*57c30*/  @P1 STG.E.U16 desc[UR8][R188.64], R54 ;  /* 0x00000036bc001986 */ /* 0x0001e4000c101508 */
[----:B0-----:R-:W-:Y:S02]  /*57c40*/  IMAD.WIDE R188, R56, 0x2, R64 ;  /* 0x0000000238bc7825 */ /* 0x001fe400078e0240 */
[----:B------:R-:W2:Y:S04]  /*57c50*/  LDL.LU R56, [R1+0x2d4] ;  /* 0x0002d40001387983 */ /* 0x000ea80000300800 */
[----:B------:R0:W-:Y:S04]  /*57c60*/  @P4 STG.E.U16 desc[UR8][R188.64], R2 ;  /* 0x00000002bc004986 */ /* 0x0001e8000c101508 */
[----:B------:R-:W4:Y:S01]  /*57c70*/  LDL.LU R54, [R1+0x1bcc] ;  /* 0x001bcc0001367983 */ /* 0x000f220000300800 */
[----:B0-----:R-:W-:Y:S01]  /*57c80*/  IMAD.WIDE R188, R190, 0x2, R66 ;  /* 0x00000002bebc7825 */ /* 0x001fe200078e0242 */
[----:B---3--:R-:W-:-:S04]  /*57c90*/  PRMT R2, R57, 0x7632, R2 ;  /* 0x0000763239027816 */ /* 0x008fc80000000002 */
[----:B------:R0:W-:Y:S04]  /*57ca0*/  @P2 STG.E.U16 desc[UR8][R188.64], R57 ;  /* 0x00000039bc002986 */ /* 0x0001e8000c101508 */
[----:B0-----:R-:W3:Y:S01]  /*57cb0*/  LDL.LU R57, [R1+0x888] ;  /* 0x0008880001397983 */ /* 0x001ee20000300800 */
[----:B------:R-:W-:-:S03]  /*57cc0*/  IMAD.WIDE R188, R190, 0x2, R64 ;  /* 0x00000002bebc7825 */ /* 0x000fc600078e0240 */
[----:B------:R-:W4:Y:S01]  /*57cd0*/  LDL.LU R190, [R1+0x2c4] ;  /* 0x0002c40001be7983 */ /* 0x000f220000300800 */
[----:B------:R-:W-:Y:S02]  /*57ce0*/  LOP3.LUT P0, RZ, R58, 0x8, RZ, 0xc0, !PT ;  /* 0x000000083aff7812 */ /* 0x000fe4000780c0ff */
[----:B------:R-:W-:-:S11]  /*57cf0*/  LOP3.LUT R191, R191, 0xffffffdf, RZ, 0xc0, !PT ;  /* 0xffffffdfbfbf7812 */ /* 0x000fd600078ec0ff */
        /* <DEDUP_REMOVED lines=16> */
[C---:B------:R-:W-:Y:S01]  /*57e00*/  LOP3.LUT P0, RZ, R191.reuse, 0x100, RZ, 0xc0, !PT ;  /* 0x00000100bfff7812 */ /* 0x040fe2000780c0ff */
        /* <DEDUP_REMOVED lines=16> */
[----:B------:R0:W-:Y:S01]  /*57f10*/  @P0 STG.E.U16 desc[UR8][R188.64], R195 ;  /* 0x000000c3bc000986 */ /* 0x0001e2000c101508 */
[----:B------:R-:W-:Y:S01]  /*57f20*/  LOP3.LUT P1, RZ, R58, 0x40, RZ, 0xc0, !PT ;  /* 0x000000403aff7812 */ /* 0x000fe2000782c0ff */
[----:B0-----:R-:W-:-:S05]  /*57f30*/  IMAD.WIDE R188, R194, 0x2, R64 ;  /* 0x00000002c2bc7825 */ /* 0x001fca00078e0240 */
[----:B------:R0:W-:Y:S01]  /*57f40*/  @P3 STG.E.U16 desc[UR8][R188.64], R2 ;  /* 0x00000002bc003986 */ /* 0x0001e2000c101508 */
[----:B------:R-:W-:Y:S01]  /*57f50*/  LOP3.LUT P4, RZ, R58, 0x80, RZ, 0xc0, !PT ;  /* 0x000000803aff7812 */ /* 0x000fe2000788c0ff */
[----:B0-----:R-:W-:-:S05]  /*57f60*/  IMAD.WIDE R188, R55, 0x2, R66 ;  /* 0x0000000237bc7825 */ /* 0x001fca00078e0242 */
[----:B--2---:R0:W-:Y:S01]  /*57f70*/  @P6 STG.E.U16 desc[UR8][R188.64], R56 ;  /* 0x00000038bc006986 */ /* 0x0041e2000c101508 */
[----:B------:R-:W-:Y:S01]  /*57f80*/  PRMT R2, R56, 0x7632, R2 ;  /* 0x0000763238027816 */ /* 0x000fe20000000002 */
[----:B0-----:R-:W-:Y:S02]  /*57f90*/  IMAD.WIDE R188, R55, 0x2, R64 ;  /* 0x0000000237bc7825 */ /* 0x001fe400078e0240 */
[----:B------:R-:W2:Y:S04]  /*57fa0*/  LDL.LU R56, [R1+0x890] ;  /* 0x0008900001387983 */ /* 0x000ea80000300800 */
[----:B------:R3:W-:Y:S02]  /*57fb0*/  @P1 STG.E.U16 desc[UR8][R188.64], R2 ;  /* 0x00000002bc001986 */ /* 0x0007e4000c101508 */
[----:B---3--:R-:W-:-:S05]  /*57fc0*/  IMAD.WIDE R188, R57, 0x2, R66 ;  /* 0x0000000239bc7825 */ /* 0x008fca00078e0242 */
[----:B----4-:R0:W-:Y:S02]  /*57fd0*/  @P4 STG.E.U16 desc[UR8][R188.64], R190 ;  /* 0x000000bebc004986 */ /* 0x0101e4000c101508 */
[----:B0-----:R-:W-:Y:S02]  /*57fe0*/  IMAD.WIDE R188, R57, 0x2, R64 ;  /* 0x0000000239bc7825 */ /* 0x001fe400078e0240 */
[----:B------:R-:W3:Y:S04]  /*57ff0*/  LDL.LU R57, [R1+0x2c8] ;  /* 0x0002c80001397983 */ /* 0x000ee80000300800 */
[----:B------:R-:W4:Y:S04]  /*58000*/  LDL.LU R192, [R1+0x894] ;  /* 0x0008940001c07983 */ /* 0x000f280000300800 */
        /* <DEDUP_REMOVED lines=11> */
[----:B0-----:R-:W-:-:S05]  /*580c0*/  IMAD.WIDE R188, R52, 0x2, R66 ;  /* 0x0000000234bc7825 */ /* 0x001fca00078e0242 */
[----:B------:R0:W-:Y:S01]  /*580d0*/  @P5 STG.E.U16 desc[UR8][R188.64], R53 ;  /* 0x00000035bc005986 */ /* 0x0001e2000c101508 */
[----:B------:R-:W-:Y:S01]  /*580e0*/  PRMT R2, R53, 0x7632, R2 ;  /* 0x0000763235027816 */ /* 0x000fe20000000002 */
        /* <DEDUP_REMOVED lines=11> */
[----:B------:R-:W3:Y:S04]  /*581a0*/  LDL.LU R57, [R1+0x1bc8] ;  /* 0x001bc80001397983 */ /* 0x000ee80000300800 */
[----:B------:R4:W-:Y:S02]  /*581b0*/  @P4 STG.E.U16 desc[UR8][R188.64], R2 ;  /* 0x00000002bc004986 */ /* 0x0009e4000c101508 */
[----:B----4-:R-:W-:Y:S01]  /*581c0*/  IMAD.WIDE R188, R192, 0x2, R66 ;  /* 0x00000002c0bc7825 */ /* 0x010fe200078e0242 */
[----:B------:R-:W-:-:S04]  /*581d0*/  PRMT R2, R55, 0x7632, R2 ;  /* 0x0000763237027816 */ /* 0x000fc80000000002 */
[----:B------:R0:W-:Y:S04]  /*581e0*/  @P1 STG.E.U16 desc[UR8][R188.64], R55 ;  /* 0x00000037bc001986 */ /* 0x0001e8000c101508 */
[----:B0-----:R-:W4:Y:S01]  /*581f0*/  LDL.LU R55, [R1+0x8a8] ;  /* 0x0008a80001377983 */ /* 0x001f220000300800 */
        /* <DEDUP_REMOVED lines=8> */
[C---:B------:R-:W-:Y:S02]  /*58280*/  LOP3.LUT P0, RZ, R58.reuse, 0x20000, RZ, 0xc0, !PT ;  /* 0x000200003aff7812 */ /* 0x040fe4000780c0ff */
        /* <DEDUP_REMOVED lines=29> */
[----:B0-----:R-:W-:Y:S02]  /*58460*/  IMAD.WIDE R188, R52, 0x2, R64 ;  /* 0x0000000234bc7825 */ /* 0x001fe400078e0240 */
[----:B------:R-:W4:Y:S04]  /*58470*/  LDL.LU R53, [R1+0x8b0] ;  /* 0x0008b00001357983 */ /* 0x000f280000300800 */
[----:B------:R2:W-:Y:S01]  /*58480*/  @P2 STG.E.U16 desc[UR8][R188.64], R2 ;  /* 0x00000002bc002986 */ /* 0x0005e2000c101508 */
[C---:B------:R-:W-:Y:S02]  /*58490*/  LOP3.LUT P3, RZ, R58.reuse, 0x400000, RZ, 0xc0, !PT ;  /* 0x004000003aff7812 */ /* 0x040fe4000786c0ff */
[----:B------:R-:W-:Y:S01]  /*584a0*/  LOP3.LUT P4, RZ, R58, 0x800000, RZ, 0xc0, !PT ;  /* 0x008000003aff7812 */ /* 0x000fe2000788c0ff */
[----:B--2---:R-:W-:-:S05]  /*584b0*/  IMAD.WIDE R188, R56, 0x2, R66 ;  /* 0x0000000238bc7825 */ /* 0x004fca00078e0242 */
[----:B---3--:R0:W-:Y:S01]  /*584c0*/  @P6 STG.E.U16 desc[UR8][R188.64], R57 ;  /* 0x00000039bc006986 */ /* 0x0081e2000c101508 */
[----:B------:R-:W-:Y:S01]  /*584d0*/  PRMT R2, R57, 0x7632, R2 ;  /* 0x0000763239027816 */ /* 0x000fe20000000002 */
[----:B0-----:R-:W-:Y:S02]  /*584e0*/  IMAD.WIDE R188, R56, 0x2, R64 ;  /* 0x0000000238bc7825 */ /* 0x001fe400078e0240 */
[----:B------:R-:W2:Y:S04]  /*584f0*/  LDL.LU R56, [R1+0x2a8] ;  /* 0x0002a80001387983 */ /* 0x000ea80000300800 */
[----:B------:R-:W3:Y:S04]  /*58500*/  LDL.LU R57, [R1+0x1bc4] ;  /* 0x001bc40001397983 */ /* 0x000ee80000300800 */
[----:B------:R4:W-:Y:S04]  /*58510*/  @P3 STG.E.U16 desc[UR8][R188.64], R2 ;  /* 0x00000002bc003986 */ /* 0x0009e8000c101508 */
[----:B------:R-:W2:Y:S01]  /*58520*/  LDL.LU R195, [R1+0x8b4] ;  /* 0x0008b40001c37983 */ /* 0x000ea20000300800 */
[----:B----4-:R-:W-:-:S05]  /*58530*/  IMAD.WIDE R188, R55, 0x2, R66 ;  /* 0x0000000237bc7825 */ /* 0x010fca00078e0242 */
[----:B------:R0:W-:Y:S02]  /*58540*/  @P4 STG.E.U16 desc[UR8][R188.64], R192 ;  /* 0x000000c0bc004986 */ /* 0x0001e4000c101508 */
[----:B0-----:R-:W-:Y:S02]  /*58550*/  IMAD.WIDE R188, R55, 0x2, R64 ;  /* 0x0000000237bc7825 */ /* 0x001fe400078e0240 */
[----:B------:R-:W4:Y:S04]  /*58560*/  LDL.LU R55, [R1+0x2bc] ;  /* 0x0002bc0001377983 */ /* 0x000f280000300800 */
[----:B------:R-:W4:Y:S04]  /*58570*/  LDL.LU R190, [R1+0x8b8] ;  /* 0x0008b80001be7983 */ /* 0x000f280000300800 */
[----:B------:R-:W4:Y:S01]  /*58580*/  LDL.LU R52, [R1+0x2ac] ;  /* 0x0002ac0001347983 */ /* 0x000f220000300800 */
[----:B------:R-:W-:-:S02]  /*58590*/  LOP3.LUT R59, R59, 0xdfffffff, RZ, 0xc0, !PT ;  /* 0xdfffffff3b3b7812 */ /* 0x000fc400078ec0ff */
[C---:B------:R-:W-:Y:S02]  /*585a0*/  LOP3.LUT P1, RZ, R58.reuse, 0x1000000, RZ, 0xc0, !PT ;  /* 0x010000003aff7812 */ /* 0x040fe4000782c0ff */
[----:B------:R-:W-:Y:S02]  /*585b0*/  LOP3.LUT P5, RZ, R58, 0x2000000, RZ, 0xc0, !PT ;  /* 0x020000003aff7812 */ /* 0x000fe400078ac0ff */
[----:B------:R-:W-:Y:S02]  /*585c0*/  PRMT R2, R192, 0x7632, R2 ;  /* 0x00007632c0027816 */ /* 0x000fe40000000002 */
[C---:B------:R-:W-:Y:S02]  /*585d0*/  LOP3.LUT P6, RZ, R58.reuse, 0x4000000, RZ, 0xc0, !PT ;  /* 0x040000003aff7812 */ /* 0x040fe400078cc0ff */
[----:B------:R-:W-:-:S05]  /*585e0*/  LOP3.LUT P2, RZ, R58, 0x8000000, RZ, 0xc0, !PT ;  /* 0x080000003aff7812 */ /* 0x000fca000784c0ff */
[----:B------:R0:W-:Y:S01]  /*585f0*/  @P1 STG.E.U16 desc[UR8][R188.64], R2 ;  /* 0x00000002bc001986 */ /* 0x0001e2000c101508 */
[C---:B------:R-:W-:Y:S02]  /*58600*/  LOP3.LUT P4, RZ, R58.reuse, 0x10000000, RZ, 0xc0, !PT ;  /* 0x100000003aff7812 */ /* 0x040fe4000788c0ff */
[----:B------:R-:W-:Y:S02]  /*58610*/  LOP3.LUT P3, RZ, R58, 0x20000000, RZ, 0xc0, !PT ;  /* 0x200000003aff7812 */ /* 0x000fe4000786c0ff */
[----:B------:R-:W-:Y:S01]  /*58620*/  LOP3.LUT R191, R191, 0xfffffffe, RZ, 0xc0, !PT ;  /* 0xfffffffebfbf7812 */ /* 0x000fe200078ec0ff */
[----:B0-----:R-:W-:-:S05]  /*58630*/  IMAD.WIDE R188, R193, 0x2, R66 ;  /* 0x00000002c1bc7825 */ /* 0x001fca00078e0242 */
[----:B------:R0:W-:Y:S01]  /*58640*/  @P5 STG.E.U16 desc[UR8][R188.64], R194 ;  /* 0x000000c2bc005986 */ /* 0x0001e2000c101508 */
[----:B------:R-:W-:Y:S01]  /*58650*/  PRMT R2, R194, 0x7632, R2 ;  /* 0x00007632c2027816 */ /* 0x000fe20000000002 */
[----:B0-----:R-:W-:-:S05]  /*58660*/  IMAD.WIDE R188, R193, 0x2, R64 ;  /* 0x00000002c1bc7825 */ /* 0x001fca00078e0240 */
[----:B------:R0:W-:Y:S01]  /*58670*/  @P6 STG.E.U16 desc[UR8][R188.64], R2 ;  /* 0x00000002bc006986 */ /* 0x0001e2000c101508 */
[----:B------:R-:W-:Y:S01]  /*58680*/  LOP3.LUT P5, RZ, R58, 0x40000000, RZ, 0xc0, !PT ;  /* 0x400000003aff7812 */ /* 0x000fe200078ac0ff */
[----:B0-----:R-:W-:Y:S01]  /*58690*/  IMAD.WIDE R188, R53, 0x2, R66 ;  /* 0x0000000235bc7825 */ /* 0x001fe200078e0242 */
[----:B---3--:R-:W-:-:S13]  /*586a0*/  LOP3.LUT P0, RZ, R57, 0x8, RZ, 0xc0, !PT ;  /* 0x0000000839ff7812 */ /* 0x008fda000780c0ff */
[----:B------:R-:W-:Y:S02]  /*586b0*/  @P0 LOP3.LUT R59, R59, 0x20000000, RZ, 0xfc, !PT ;  /* 0x200000003b3b0812 */ /* 0x000fe400078efcff */
[----:B------:R-:W-:Y:S02]  /*586c0*/  LOP3.LUT P0, RZ, R57, 0x4, RZ, 0xc0, !PT ;  /* 0x0000000439ff7812 */ /* 0x000fe4000780c0ff */
[----:B------:R-:W-:-:S11]  /*586d0*/  LOP3.LUT R59, R59, 0xbfffffff, RZ, 0xc0, !PT ;  /* 0xbfffffff3b3b7812 */ /* 0x000fd600078ec0ff */
[----:B------:R-:W-:Y:S02]  /*586e0*/  @P0 LOP3.LUT R59, R59, 0x40000000, RZ, 0xfc, !PT ;  /* 0x400000003b3b0812 */ /* 0x000fe400078efcff */
[----:B------:R-:W-:Y:S02]  /*586f0*/  LOP3.LUT P0, RZ, R57, 0x2, RZ, 0xc0, !PT ;  /* 0x0000000239ff7812 */ /* 0x000fe4000780c0ff */
[----:B------:R-:W-:Y:S01]  /*58700*/  LOP3.LUT R59, R59, 0x7fffffff, RZ, 0xc0, !PT ;  /* 0x7fffffff3b3b7812 */ /* 0x000fe200078ec0ff */
[----:B--2---:R0:W-:Y:S01]  /*58710*/  @P2 STG.E.U16 desc[UR8][R188.64], R56 ;  /* 0x00000038bc002986 */ /* 0x0041e2000c101508 */
[----:B------:R-:W-:-:S09]  /*58720*/  PRMT R2, R56, 0x7632, R2 ;  /* 0x0000763238027816 */ /* 0x000fd20000000002 */
[----:B------:R-:W-:Y:S02]  /*58730*/  @P0 LOP3.LUT R59, R59, 0x80000000, RZ, 0xfc, !PT ;  /* 0x800000003b3b0812 */ /* 0x000fe400078efcff */
[----:B------:R-:W-:Y:S01]  /*58740*/  LOP3.LUT P0, RZ, R57, 0x1, RZ, 0xc0, !PT ;  /* 0x0000000139ff7812 */ /* 0x000fe2000780c0ff */
[----:B0-----:R-:W-:-:S05]  /*58750*/  IMAD.WIDE R188, R53, 0x2, R64 ;  /* 0x0000000235bc7825 */ /* 0x001fca00078e0240 */
[----:B------:R0:W-:Y:S07]  /*58760*/  @P4 STG.E.U16 desc[UR8][R188.64], R2 ;  /* 0x00000002bc004986 */ /* 0x0001ee000c101508 */
[----:B------:R-:W-:Y:S01]  /*58770*/  @P0 LOP3.LUT R191, R191, 0x1, RZ, 0xfc, !PT ;  /* 0x00000001bfbf0812 */ /* 0x000fe200078efcff */
[----:B0-----:R-:W-:Y:S01]  /*58780*/  IMAD.WIDE R188, R195, 0x2, R66 ;  /* 0x00000002c3bc7825 */ /* 0x001fe200078e0242 */
[----:B------:R-:W-:Y:S02]  /*58790*/  LOP3.LUT P0, RZ, R58, 0x80000000, RZ, 0xc0, !PT ;  /* 0x800000003aff7812 */ /* 0x000fe4000780c0ff */
[----:B----4-:R-:W-:Y:S01]  /*587a0*/  PRMT R2, R55, 0x7632, R2 ;  /* 0x0000763237027816 */ /* 0x010fe20000000002 */
[----:B------:R-:W2:Y:S04]  /*587b0*/  LDL.LU R58, [R1+0x290] ;  /* 0x00029000013a7983 */ /* 0x000ea80000300800 */
[----:B------:R0:W-:Y:S04]  /*587c0*/  @P3 STG.E.U16 desc[UR8][R188.64], R55 ;  /* 0x00000037bc003986 */ /* 0x0001e8000c101508 */
[----:B------:R-:W3:Y:S04]  /*587d0*/  LDL.LU R192, [R1+0x8c0] ;  /* 0x0008c00001c07983 */ /* 0x000ee80000300800 */
[----:B------:R-:W4:Y:S01]  /*587e0*/  LDL.LU R193, [R1+0x280] ;  /* 0x0002800001c17983 */ /* 0x000f220000300800 */
[----:B0-----:R-:W-:-:S03]  /*587f0*/  IMAD.WIDE R188, R195, 0x2, R64 ;  /* 0x00000002c3bc7825 */ /* 0x001fc600078e0240 */
[----:B------:R-:W4:Y:S04]  /*58800*/  LDL.LU R194, [R1+0x8c4] ;  /* 0x0008c40001c27983 */ /* 0x000f280000300800 */
[----:B------:R0:W-:Y:S04]  /*58810*/  @P5 STG.E.U16 desc[UR8][R188.64], R2 ;  /* 0x00000002bc005986 */ /* 0x0001e8000c101508 */
[----:B------:R-:W4:Y:S04]  /*58820*/  LDL.LU R53, [R1+0x294] ;  /* 0x0002940001357983 */ /* 0x000f280000300800 */
[----:B------:R-:W4:Y:S01]  /*58830*/  LDL.LU R56, [R1+0x1bc0] ;  /* 0x001bc00001387983 */ /* 0x000f220000300800 */
[----:B0-----:R-:W-:-:S03]  /*58840*/  IMAD.WIDE R188, R190, 0x2, R66 ;  /* 0x00000002bebc7825 */ /* 0x001fc600078e0242 */
[----:B------:R-:W4:Y:S04]  /*58850*/  LDL.LU R55, [R1+0x8c8] ;  /* 0x0008c80001377983 */ /* 0x000f280000300800 */
[----:B------:R0:W-:Y:S01]  /*58860*/  @P0 STG.E.U16 desc[UR8][R188.64], R52 ;  /* 0x00000034bc000986 */ /* 0x0001e2000c101508 */
[----:B------:R-:W-:-:S03]  /*58870*/  LOP3.LUT P0, RZ, R191, 0x1, RZ, 0xc0, !PT ;  /* 0x00000001bfff7812 */ /* 0x000fc6000780c0ff */
[----:B------:R-:W4:Y:S04]  /*58880*/  LDL.LU R195, [R1+0x284] ;  /* 0x0002840001c37983 */ /* 0x000f280000300800 */
[----:B------:R-:W3:Y:S01]  /*58890*/  LDL.LU R191, [R1+0x8bc] ;  /* 0x0008bc0001bf7983 */ /* 0x000ee20000300800 */
[----:B------:R-:W-:Y:S01]  /*588a0*/  PRMT R2, R52, 0x7632, R2 ;  /* 0x0000763234027816 */ /* 0x000fe20000000002 */
[----:B0-----:R-:W-:Y:S01]  /*588b0*/  IMAD.WIDE R188, R190, 0x2, R64 ;  /* 0x00000002bebc7825 */ /* 0x001fe200078e0240 */
[----:B------:R-:W-:Y:S01]  /*588c0*/  LOP3.LUT P1, RZ, R57, 0x10, RZ, 0xc0, !PT ;  /* 0x0000001039ff7812 */ /* 0x000fe2000782c0ff */
[----:B------:R-:W4:Y:S04]  /*588d0*/  LDL.LU R190, [R1+0x8cc] ;  /* 0x0008cc0001be7983 */ /* 0x000f280000300800 */
[----:B------:R2:W-:Y:S01]  /*588e0*/  @P0 STG.E.U16 desc[UR8][R188.64], R2 ;  /* 0x00000002bc000986 */ /* 0x0005e2000c101508 */
[----:B------:R-:W-:-:S02]  /*588f0*/  LOP3.LUT P0, RZ, R59, 0x80000000, RZ, 0xc0, !PT ;  /* 0x800000003bff7812 */ /* 0x000fc4000780c0ff */
[C---:B------:R-:W-:Y:S01]  /*58900*/  LOP3.LUT P6, RZ, R57.reuse, 0x20, RZ, 0xc0, !PT ;  /* 0x0000002039ff7812 */ /* 0x040fe200078cc0ff */
[----:B------:R-:W4:Y:S01]  /*58910*/  LDL.LU R52, [R1+0x298] ;  /* 0x0002980001347983 */ /* 0x000f220000300800 */
[C---:B------:R-:W-:Y:S02]  /*58920*/  LOP3.LUT P2, RZ, R57.reuse, 0x40, RZ, 0xc0, !PT ;  /* 0x0000004039ff7812 */ /* 0x040fe4000784c0ff */
[----:B------:R-:W-:Y:S02]  /*58930*/  LOP3.LUT P4, RZ, R57, 0x80, RZ, 0xc0, !PT ;  /* 0x0000008039ff7812 */ /* 0x000fe4000788c0ff */
[----:B--2---:R-:W-:Y:S01]  /*58940*/  PRMT R2, R58, 0x7632, R2 ;  /* 0x000076323a027816 */ /* 0x004fe20000000002 */
[----:B---3--:R-:W-:-:S05]  /*58950*/  IMAD.WIDE R188, R191, 0x2, R66 ;  /* 0x00000002bfbc7825 */ /* 0x008fca00078e0242 */
[----:B------:R0:W-:Y:S01]  /*58960*/  @P0 STG.E.U16 desc[UR8][R188.64], R58 ;  /* 0x0000003abc000986 */ /* 0x0001e2000c101508 */
[----:B------:R-:W-:Y:S01]  /*58970*/  LOP3.LUT P0, RZ, R59, 0x40000000, RZ, 0xc0, !PT ;  /* 0x400000003bff7812 */ /* 0x000fe2000780c0ff */
[----:B0-----:R-:W-:-:S12]  /*58980*/  IMAD.WIDE R188, R191, 0x2, R64 ;  /* 0x00000002bfbc7825 */ /* 0x001fd800078e0240 */
[----:B------:R0:W-:Y:S01]  /*58990*/  @P0 STG.E.U16 desc[UR8][R188.64], R2 ;  /* 0x00000002bc000986 */ /* 0x0001e2000c101508 */
[----:B------:R-:W-:Y:S01]  /*589a0*/  LOP3.LUT P0, RZ, R59, 0x20000000, RZ, 0xc0, !PT ;  /* 0x200000003bff7812 */ /* 0x000fe2000780c0ff */
[----:B0-----:R-:W-:Y:S01]  /*589b0*/  IMAD.WIDE R188, R192, 0x2, R66 ;  /* 0x00000002c0bc7825 */ /* 0x001fe200078e0242 */
[----:B----4-:R-:W-:-:S11]  /*589c0*/  PRMT R2, R193, 0x7632, R2 ;  /* 0x00007632c1027816 */ /* 0x010fd60000000002 */
[----:B------:R0:W-:Y:S02]  /*589d0*/  @P0 STG.E.U16 desc[UR8][R188.64], R193 ;  /* 0x000000c1bc000986 */ /* 0x0001e4000c101508 */
[----:B0-----:R-:W-:-:S05]  /*589e0*/  IMAD.WIDE R188, R192, 0x2, R64 ;  /* 0x00000002c0bc7825 */ /* 0x001fca00078e0240 */
[----:B------:R0:W-:Y:S02]  /*589f0*/  @P1 STG.E.U16 desc[UR8][R188.64], R2 ;  /* 0x00000002bc001986 */ /* 0x0001e4000c101508 */
[----:B0-----:R-:W-:Y:S01]  /*58a00*/  IMAD.WIDE R188, R194, 0x2, R66 ;  /* 0x00000002c2bc7825 */ /* 0x001fe200078e0242 */
[----:B------:R-:W-:-:S04]  /*58a10*/  PRMT R2, R53, 0x7632, R2 ;  /* 0x0000763235027816 */ /* 0x000fc80000000002 */
        /* <DEDUP_REMOVED lines=297> */
[----:B0-----:R-:W-:Y:S01]  /*59cb0*/  IMAD.WIDE R56, R52, 0x2, R66 ;  /* 0x0000000234387825 */ /* 0x001fe200078e0242 */
[----:B---3--:R-:W-:-:S04]  /*59cc0*/  PRMT R2, R188, 0x7632, R2 ;  /* 0x00007632bc027816 */ /* 0x008fc80000000002 */
[----:B------:R0:W-:Y:S02]  /*59cd0*/  @P1 STG.E.U16 desc[UR8][R56.64], R188 ;  /* 0x000000bc38001986 */ /* 0x0001e4000c101508 */
        /* <DEDUP_REMOVED lines=38> */
[----:B0-----:R-:W2:Y:S01]  /*59f40*/  LDL.LU R52, [R1+0x954] ;  /* 0x0009540001347983 */ /* 0x001ea20000300800 */
[----:B------:R-:W-:-:S03]  /*59f50*/  IMAD.WIDE R56, R194, 0x2, R64 ;  /* 0x00000002c2387825 */ /* 0x000fc600078e0240 */
[----:B------:R-:W3:Y:S04]  /*59f60*/  LDL.LU R189, [R1+0x208] ;  /* 0x0002080001bd7983 */ /* 0x000ee80000300800 */
[----:B------:R0:W-:Y:S04]  /*59f70*/  @P1 STG.E.U16 desc[UR8][R56.64], R2 ;  /* 0x0000000238001986 */ /* 0x0001e8000c101508 */
[----:B------:R-:W3:Y:S01]  /*59f80*/  LDL.LU R191, [R1+0x958] ;  /* 0x0009580001bf7983 */ /* 0x000ee20000300800 */
        /* <DEDUP_REMOVED lines=13> */
[----:B------:R4:W-:Y:S01]  /*5a060*/  @P2 STG.E.U16 desc[UR8][R56.64], R2 ;  /* 0x0000000238002986 */ /* 0x0009e2000c101508 */
[----:B------:R-:W-:Y:S01]  /*5a070*/  LOP3.LUT P4, RZ, R55, 0x1000, RZ, 0xc0, !PT ;  /* 0x0000100037ff7812 */ /* 0x000fe2000788c0ff */
        /* <DEDUP_REMOVED lines=9> */
[----:B------:R-:W-:Y:S01]  /*5a110*/  LOP3.LUT R59, R59, 0xfffffdff, RZ, 0xc0, !PT ;  /* 0xfffffdff3b3b7812 */ /* 0x000fe200078ec0ff */
        /* <DEDUP_REMOVED lines=55> */
[----:B------:R3:W-:Y:S04]  /*5a490*/  @P3 STG.E.U16 desc[UR8][R56.64], R2 ;  /* 0x0000000238003986 */ /* 0x0007e8000c101508 */
[----:B------:R-:W4:Y:S01]  /*5a4a0*/  LDL.LU R190, [R1+0x974] ;  /* 0x0009740001be7983 */ /* 0x000f220000300800 */
[----:B---3--:R-:W-:-:S05]  /*5a4b0*/  IMAD.WIDE R56, R53, 0x2, R66 ;  /* 0x0000000235387825 */ /* 0x008fca00078e0242 */
[----:B------:R0:W-:Y:S02]  /*5a4c0*/  @P4 STG.E.U16 desc[UR8][R56.64], R191 ;  /* 0x000000bf38004986 */ /* 0x0001e4000c101508 */
[----:B0-----:R-:W-:Y:S02]  /*5a4d0*/  IMAD.WIDE R56, R53, 0x2, R64 ;  /* 0x0000000235387825 */ /* 0x001fe400078e0240 */
[----:B------:R-:W3:Y:S04]  /*5a4e0*/  LDL.LU R53, [R1+0x1e8] ;  /* 0x0001e80001357983 */ /* 0x000ee80000300800 */
[----:B------:R-:W2:Y:S04]  /*5a4f0*/  LDL.LU R58, [R1+0x978] ;  /* 0x00097800013a7983 */ /* 0x000ea80000300800 */
[----:B------:R-:W2:Y:S04]  /*5a500*/  LDL.LU R52, [R1+0x1fc] ;  /* 0x0001fc0001347983 */ /* 0x000ea80000300800 */
[----:B------:R-:W2:Y:S04]  /*5a510*/  LDL.LU R192, [R1+0x97c] ;  /* 0x00097c0001c07983 */ /* 0x000ea80000300800 */
[----:B------:R-:W2:Y:S04]  /*5a520*/  LDL.LU R195, [R1+0x1ec] ;  /* 0x0001ec0001c37983 */ /* 0x000ea80000300800 */
[----:B------:R-:W2:Y:S04]  /*5a530*/  LDL.LU R188, [R1+0x980] ;  /* 0x0009800001bc7983 */ /* 0x000ea80000300800 */
[----:B------:R-:W2:Y:S01]  /*5a540*/  LDL.LU R189, [R1+0x1d0] ;  /* 0x0001d00001bd7983 */ /* 0x000ea20000300800 */
[----:B------:R-:W-:-:S02]  /*5a550*/  LOP3.LUT P1, RZ, R55, 0x1000000, RZ, 0xc0, !PT ;  /* 0x0100000037ff7812 */ /* 0x000fc4000782c0ff */
[----:B------:R-:W-:Y:S02]  /*5a560*/  LOP3.LUT P5, RZ, R55, 0x2000000, RZ, 0xc0, !PT ;  /* 0x0200000037ff7812 */ /* 0x000fe400078ac0ff */
[----:B------:R-:W-:Y:S02]  /*5a570*/  PRMT R2, R191, 0x7632, R2 ;  /* 0x00007632bf027816 */ /* 0x000fe40000000002 */
[C---:B------:R-:W-:Y:S01]  /*5a580*/  LOP3.LUT P6, RZ, R55.reuse, 0x4000000, RZ, 0xc0, !PT ;  /* 0x0400000037ff7812 */ /* 0x040fe200078cc0ff */
[----:B------:R-:W2:Y:S01]  /*5a590*/  LDL.LU R191, [R1+0x984] ;  /* 0x0009840001bf7983 */ /* 0x000ea20000300800 */
[----:B------:R-:W-:-:S05]  /*5a5a0*/  LOP3.LUT P2, RZ, R55, 0x8000000, RZ, 0xc0, !PT ;  /* 0x0800000037ff7812 */ /* 0x000fca000784c0ff */
[----:B------:R0:W-:Y:S02]  /*5a5b0*/  @P1 STG.E.U16 desc[UR8][R56.64], R2 ;  /* 0x0000000238001986 */ /* 0x0001e4000c101508 */
[----:B0-----:R-:W-:-:S05]  /*5a5c0*/  IMAD.WIDE R56, R193, 0x2, R66 ;  /* 0x00000002c1387825 */ /* 0x001fca00078e0242 */
[----:B------:R0:W-:Y:S01]  /*5a5d0*/  @P5 STG.E.U16 desc[UR8][R56.64], R194 ;  /* 0x000000c238005986 */ /* 0x0001e2000c101508 */
[----:B------:R-:W-:Y:S01]  /*5a5e0*/  PRMT R2, R194, 0x7632, R2 ;  /* 0x00007632c2027816 */ /* 0x000fe20000000002 */
[----:B0-----:R-:W-:Y:S02]  /*5a5f0*/  IMAD.WIDE R56, R193, 0x2, R64 ;  /* 0x00000002c1387825 */ /* 0x001fe400078e0240 */
[----:B------:R-:W2:Y:S04]  /*5a600*/  LDL.LU R193, [R1+0x1c0] ;  /* 0x0001c00001c17983 */ /* 0x000ea80000300800 */
[----:B------:R4:W-:Y:S04]  /*5a610*/  @P6 STG.E.U16 desc[UR8][R56.64], R2 ;  /* 0x0000000238006986 */ /* 0x0009e8000c101508 */
[----:B------:R-:W2:Y:S01]  /*5a620*/  LDL.LU R194, [R1+0x988] ;  /* 0x0009880001c27983 */ /* 0x000ea20000300800 */
[----:B------:R-:W-:-:S02]  /*5a630*/  LOP3.LUT P4, RZ, R55, 0x10000000, RZ, 0xc0, !PT ;  /* 0x1000000037ff7812 */ /* 0x000fc4000788c0ff */
[----:B------:R-:W-:Y:S02]  /*5a640*/  LOP3.LUT P3, RZ, R55, 0x20000000, RZ, 0xc0, !PT ;  /* 0x2000000037ff7812 */ /* 0x000fe4000786c0ff */
[----:B------:R-:W-:Y:S01]  /*5a650*/  LOP3.LUT R59, R59, 0xffffffdf, RZ, 0xc0, !PT ;  /* 0xffffffdf3b3b7812 */ /* 0x000fe200078ec0ff */
[----:B----4-:R-:W-:-:S05]  /*5a660*/  IMAD.WIDE R56, R190, 0x2, R66 ;  /* 0x00000002be387825 */ /* 0x010fca00078e0242 */
[----:B---3--:R0:W-:Y:S02]  /*5a670*/  @P2 STG.E.U16 desc[UR8][R56.64], R53 ;  /* 0x0000003538002986 */ /* 0x0081e4000c101508 */
[----:B0-----:R-:W-:Y:S02]  /*5a680*/  IMAD.WIDE R56, R190, 0x2, R64 ;  /* 0x00000002be387825 */ /* 0x001fe400078e0240 */
[----:B------:R-:W3:Y:S01]  /*5a690*/  LDL.LU R190, [R1+0x1d4] ;  /* 0x0001d40001be7983 */ /* 0x000ee20000300800 */
[----:B------:R-:W-:-:S03]  /*5a6a0*/  PRMT R2, R53, 0x7632, R2 ;  /* 0x0000763235027816 */ /* 0x000fc60000000002 */
[----:B------:R-:W4:Y:S04]  /*5a6b0*/  LDL.LU R53, [R1+0x1bac] ;  /* 0x001bac0001357983 */ /* 0x000f280000300800 */
[----:B------:R2:W-:Y:S02]  /*5a6c0*/  @P4 STG.E.U16 desc[UR8][R56.64], R2 ;  /* 0x0000000238004986 */ /* 0x0005e4000c101508 */
[----:B--2---:R-:W-:Y:S01]  /*5a6d0*/  IMAD.WIDE R56, R58, 0x2, R66 ;  /* 0x000000023a387825 */ /* 0x004fe200078e0242 */
[----:B------:R-:W-:-:S04]  /*5a6e0*/  PRMT R2, R52, 0x7632, R2 ;  /* 0x0000763234027816 */ /* 0x000fc80000000002 */
[----:B------:R0:W-:Y:S04]  /*5a6f0*/  @P3 STG.E.U16 desc[UR8][R56.64], R52 ;  /* 0x0000003438003986 */ /* 0x0001e8000c101508 */
[----:B0-----:R-:W2:Y:S01]  /*5a700*/  LDL.LU R52, [R1+0x98c] ;  /* 0x00098c0001347983 */ /* 0x001ea20000300800 */
[----:B------:R-:W-:-:S03]  /*5a710*/  IMAD.WIDE R56, R58, 0x2, R64 ;  /* 0x000000023a387825 */ /* 0x000fc600078e0240 */
[----:B------:R-:W4:Y:S01]  /*5a720*/  LDL.LU R58, [R1+0x1c4] ;  /* 0x0001c400013a7983 */ /* 0x000f220000300800 */
[----:B------:R-:W-:-:S13]  /*5a730*/  LOP3.LUT P0, RZ, R54, 0x8, RZ, 0xc0, !PT ;  /* 0x0000000836ff7812 */ /* 0x000fda000780c0ff */
        /* <DEDUP_REMOVED lines=37> */
[----:B------:R-:W-:-:S04]  /*5a990*/  LOP3.LUT P2, RZ, R54, 0x40, RZ, 0xc0, !PT ;  /* 0x0000004036ff7812 */ /* 0x000fc8000784c0ff */
[----:B---3--:R0:W-:Y:S01]  /*5a9a0*/  @P6 STG.E.U16 desc[UR8][R56.64], R190 ;  /* 0x000000be38006986 */ /* 0x0081e2000c101508 */
[----:B------:R-:W-:-:S03]  /*5a9b0*/  PRMT R2, R190, 0x7632, R2 ;  /* 0x00007632be027816 */ /* 0x000fc60000000002 */
[----:B0-----:R-:W3:Y:S04]  /*5a9c0*/  LDL.LU R190, [R1+0x994] ;  /* 0x0009940001be7983 */ /* 0x001ee80000300800 */
[----:B------:R-:W3:Y:S01]  /*5a9d0*/  LDL.LU R188, [R1+0x1c8] ;  /* 0x0001c80001bc7983 */ /* 0x000ee20000300800 */
[----:B------:R-:W-:Y:S01]  /*5a9e0*/  LOP3.LUT P4, RZ, R54, 0x80, RZ, 0xc0, !PT ;  /* 0x0000008036ff7812 */ /* 0x000fe2000788c0ff */
[----:B------:R-:W-:Y:S02]  /*5a9f0*/  IMAD.WIDE R56, R194, 0x2, R64 ;  /* 0x00000002c2387825 */ /* 0x000fe400078e0240 */
[----:B------:R-:W3:Y:S04]  /*5aa00*/  LDL.LU R191, [R1+0x998] ;  /* 0x0009980001bf7983 */ /* 0x000ee80000300800 */
[----:B------:R2:W-:Y:S02]  /*5aa10*/  @P2 STG.E.U16 desc[UR8][R56.64], R2 ;  /* 0x0000000238002986 */ /* 0x0005e4000c101508 */
[----:B--2---:R-:W-:-:S05]  /*5aa20*/  IMAD.WIDE R56, R52, 0x2, R66 ;  /* 0x0000000234387825 */ /* 0x004fca00078e0242 */
[----:B----4-:R0:W-:Y:S02]  /*5aa30*/  @P4 STG.E.U16 desc[UR8][R56.64], R58 ;  /* 0x0000003a38004986 */ /* 0x0101e4000c101508 */
[----:B0-----:R-:W-:Y:S02]  /*5aa40*/  IMAD.WIDE R56, R52, 0x2, R64 ;  /* 0x0000000234387825 */ /* 0x001fe400078e0240 */
[----:B------:R-:W2:Y:S04]  /*5aa50*/  LDL.LU R52, [R1+0x1dc] ;  /* 0x0001dc0001347983 */ /* 0x000ea80000300800 */
        /* <DEDUP_REMOVED lines=19> */
[----:B---3--:R-:W-:-:S05]  /*5ab90*/  IMAD.WIDE R56, R190, 0x2, R66 ;  /* 0x00000002be387825 */ /* 0x008fca00078e0242 */
[----:B------:R0:W-:Y:S02]  /*5aba0*/  @P1 STG.E.U16 desc[UR8][R56.64], R188 ;  /* 0x000000bc38001986 */ /* 0x0001e4000c101508 */
[----:B0-----:R-:W-:Y:S02]  /*5abb0*/  IMAD.WIDE R56, R190, 0x2, R64 ;  /* 0x00000002be387825 */ /* 0x001fe400078e0240 */
[----:B------:R-:W3:Y:S01]  /*5abc0*/  LDL.LU R190, [R1+0x9a8] ;  /* 0x0009a80001be7983 */ /* 0x000ee20000300800 */
[----:B------:R-:W-:-:S05]  /*5abd0*/  PRMT R2, R188, 0x7632, R2 ;  /* 0x00007632bc027816 */ /* 0x000fca0000000002 */
[----:B------:R0:W-:Y:S02]  /*5abe0*/  @P4 STG.E.U16 desc[UR8][R56.64], R2 ;  /* 0x0000000238004986 */ /* 0x0001e4000c101508 */
[----:B0-----:R-:W-:-:S05]  /*5abf0*/  IMAD.WIDE R56, R191, 0x2, R66 ;  /* 0x00000002bf387825 */ /* 0x001fca00078e0242 */
[----:B--2---:R0:W-:Y:S01]  /*5ac00*/  @P2 STG.E.U16 desc[UR8][R56.64], R52 ;  /* 0x0000003438002986 */ /* 0x0041e2000c101508 */
[----:B------:R-:W-:-:S03]  /*5ac10*/  PRMT R2, R52, 0x7632, R2 ;  /* 0x0000763234027816 */ /* 0x000fc60000000002 */
[----:B0-----:R-:W2:Y:S01]  /*5ac20*/  LDL.LU R52, [R1+0x9ac] ;  /* 0x0009ac0001347983 */ /* 0x001ea20000300800 */
[----:B------:R-:W-:-:S03]  /*5ac30*/  IMAD.WIDE R56, R191, 0x2, R64 ;  /* 0x00000002bf387825 */ /* 0x000fc600078e0240 */
[----:B------:R-:W2:Y:S01]  /*5ac40*/  LDL.LU R191, [R1+0x1a4] ;  /* 0x0001a40001bf7983 */ /* 0x000ea20000300800 */
        /* <DEDUP_REMOVED lines=15> */
[----:B----4-:R-:W-:Y:S01]  /*5ad40*/  IMAD.WIDE R56, R193, 0x2, R66 ;  /* 0x00000002c1387825 */ /* 0x010fe200078e0242 */
        /* <DEDUP_REMOVED lines=23> */
[----:B------:R-:W-:Y:S01]  /*5aec0*/  LOP3.LUT P1, RZ, R54, 0x400000, RZ, 0xc0, !PT ;  /* 0x0040000036ff7812 */ /* 0x000fe2000782c0ff */
[----:B---3--:R-:W-:-:S05]  /*5aed0*/  IMAD.WIDE R56, R190, 0x2, R66 ;  /* 0x00000002be387825 */ /* 0x008fca00078e0242 */
[----:B------:R0:W-:Y:S04]  /*5aee0*/  @P6 STG.E.U16 desc[UR8][R56.64], R53 ;  /* 0x0000003538006986 */ /* 0x0001e8000c101508 */
[----:B0-----:R-:W3:Y:S01]  /*5aef0*/  LDL.LU R53, [R1+0x1ba8] ;  /* 0x001ba80001357983 */ /* 0x001ee20000300800 */
[----:B------:R-:W-:Y:S01]  /*5af00*/  LOP3.LUT P4, RZ, R54, 0x800000, RZ, 0xc0, !PT ;  /* 0x0080000036ff7812 */ /* 0x000fe2000788c0ff */
[----:B------:R-:W-:Y:S02]  /*5af10*/  IMAD.WIDE R56, R190, 0x2, R64 ;  /* 0x00000002be387825 */ /* 0x000fe400078e0240 */
[----:B------:R-:W3:Y:S04]  /*5af20*/  LDL.LU R195, [R1+0x9b4] ;  /* 0x0009b40001c37983 */ /* 0x000ee80000300800 */
[----:B------:R2:W-:Y:S02]  /*5af30*/  @P1 STG.E.U16 desc[UR8][R56.64], R2 ;  /* 0x0000000238001986 */ /* 0x0005e4000c101508 */
[----:B--2---:R-:W-:-:S05]  /*5af40*/  IMAD.WIDE R56, R52, 0x2, R66 ;  /* 0x0000000234387825 */ /* 0x004fca00078e0242 */
[----:B------:R0:W-:Y:S02]  /*5af50*/  @P4 STG.E.U16 desc[UR8][R56.64], R191 ;  /* 0x000000bf38004986 */ /* 0x0001e4000c101508 */
[----:B0-----:R-:W-:Y:S02]  /*5af60*/  IMAD.WIDE R56, R52, 0x2, R64 ;  /* 0x0000000234387825 */ /* 0x001fe400078e0240 */
[----:B------:R-:W2:Y:S01]  /*5af70*/  LDL.LU R52, [R1+0x1a8] ;  /* 0x0001a80001347983 */ /* 0x000ea20000300800 */
[----:B------:R-:W-:-:S03]  /*5af80*/  LOP3.LUT R55, R55, 0xdfffffff, RZ, 0xc0, !PT ;  /* 0xdfffffff37377812 */ /* 0x000fc600078ec0ff */
[----:B------:R-:W2:Y:S04]  /*5af90*/  LDL.LU R189, [R1+0x9b8] ;  /* 0x0009b80001bd7983 */ /* 0x000ea80000300800 */
[----:B------:R-:W2:Y:S04]  /*5afa0*/  LDL.LU R190, [R1+0x1bc] ;  /* 0x0001bc0001be7983 */ /* 0x000ea80000300800 */
[----:B------:R-:W2:Y:S01]  /*5afb0*/  LDL.LU R58, [R1+0x9bc] ;  /* 0x0009bc00013a7983 */ /* 0x000ea20000300800 */
[----:B------:R-:W-:-:S03]  /*5afc0*/  LOP3.LUT P2, RZ, R54, 0x1000000, RZ, 0xc0, !PT ;  /* 0x0100000036ff7812 */ /* 0x000fc6000784c0ff */
[----:B------:R-:W2:Y:S01]  /*5afd0*/  LDL.LU R192, [R1+0x1ac] ;  /* 0x0001ac0001c07983 */ /* 0x000ea20000300800 */
[----:B------:R-:W-:Y:S02]  /*5afe0*/  LOP3.LUT P5, RZ, R54, 0x2000000, RZ, 0xc0, !PT ;  /* 0x0200000036ff7812 */ /* 0x000fe400078ac0ff */
[----:B------:R-:W-:Y:S02]  /*5aff0*/  PRMT R2, R191, 0x7632, R2 ;  /* 0x00007632bf027816 */ /* 0x000fe40000000002 */
[----:B------:R-:W-:-:S05]  /*5b000*/  LOP3.LUT R59, R59, 0xfffffffe, RZ, 0xc0, !PT ;  /* 0xfffffffe3b3b7812 */ /* 0x000fca00078ec0ff */
[----:B------:R4:W-:Y:S01]  /*5b010*/  @P2 STG.E.U16 desc[UR8][R56.64], R2 ;  /* 0x0000000238002986 */ /* 0x0009e2000c101508 */
[C---:B------:R-:W-:Y:S02]  /*5b020*/  LOP3.LUT P6, RZ, R54.reuse, 0x4000000, RZ, 0xc0, !PT ;  /* 0x0400000036ff7812 */ /* 0x040fe400078cc0ff */
[C---:B------:R-:W-:Y:S02]  /*5b030*/  LOP3.LUT P3, RZ, R54.reuse, 0x8000000, RZ, 0xc0, !PT ;  /* 0x0800000036ff7812 */ /* 0x040fe4000786c0ff */
[C---:B------:R-:W-:Y:S02]  /*5b040*/  LOP3.LUT P4, RZ, R54.reuse, 0x10000000, RZ, 0xc0, !PT ;  /* 0x1000000036ff7812 */ /* 0x040fe4000788c0ff */
[----:B------:R-:W-:Y:S01]  /*5b050*/  LOP3.LUT P1, RZ, R54, 0x20000000, RZ, 0xc0, !PT ;  /* 0x2000000036ff7812 */ /* 0x000fe2000782c0ff */
[----:B----4-:R-:W-:-:S05]  /*5b060*/  IMAD.WIDE R56, R193, 0x2, R66 ;  /* 0x00000002c1387825 */ /* 0x010fca00078e0242 */
[----:B------:R0:W-:Y:S01]  /*5b070*/  @P5 STG.E.U16 desc[UR8][R56.64], R194 ;  /* 0x000000c238005986 */ /* 0x0001e2000c101508 */
[----:B------:R-:W-:Y:S02]  /*5b080*/  LOP3.LUT P5, RZ, R54, 0x40000000, RZ, 0xc0, !PT ;  /* 0x4000000036ff7812 */ /* 0x000fe400078ac0ff */
[----:B------:R-:W-:Y:S01]  /*5b090*/  PRMT R2, R194, 0x7632, R2 ;  /* 0x00007632c2027816 */ /* 0x000fe20000000002 */
[----:B0-----:R-:W-:-:S05]  /*5b0a0*/  IMAD.WIDE R56, R193, 0x2, R64 ;  /* 0x00000002c1387825 */ /* 0x001fca00078e0240 */
[----:B------:R0:W-:Y:S01]  /*5b0b0*/  @P6 STG.E.U16 desc[UR8][R56.64], R2 ;  /* 0x0000000238006986 */ /* 0x0001e2000c101508 */
        /* <DEDUP_REMOVED lines=8> */
[----:B------:R-:W-:-:S13]  /*5b140*/  LOP3.LUT P0, RZ, R53, 0x1, RZ, 0xc0, !PT ;  /* 0x0000000135ff7812 */ /* 0x000fda000780c0ff */
[----:B------:R-:W-:Y:S02]  /*5b150*/  @P0 LOP3.LUT R59, R59, 0x1, RZ, 0xfc, !PT ;  /* 0x000000013b3b0812 */ /* 0x000fe400078efcff */
[----:B------:R-:W-:Y:S02]  /*5b160*/  LOP3.LUT P0, RZ, R54, 0x80000000, RZ, 0xc0, !PT ;  /* 0x8000000036ff7812 */ /* 0x000fe4000780c0ff */
[----:B------:R-:W3:Y:S04]  /*5b170*/  LDL.LU R54, [R1+0x9c0] ;  /* 0x0009c00001367983 */ /* 0x000ee80000300800 */
[----:B------:R-:W4:Y:S04]  /*5b180*/  LDL.LU R188, [R1+0x190] ;  /* 0x0001900001bc7983 */ /* 0x000f280000300800 */
[----:B------:R-:W4:Y:S04]  /*5b190*/  LDL.LU R191, [R1+0x9c4] ;  /* 0x0009c40001bf7983 */ /* 0x000f280000300800 */
[----:B------:R-:W4:Y:S01]  /*5b1a0*/  LDL.LU R193, [R1+0x180] ;  /* 0x0001800001c17983 */ /* 0x000f220000300800 */
[----:B0-----:R-:W-:-:S03]  /*5b1b0*/  IMAD.WIDE R56, R195, 0x2, R66 ;  /* 0x00000002c3387825 */ /* 0x001fc600078e0242 */
[----:B------:R-:W4:Y:S04]  /*5b1c0*/  LDL.LU R194, [R1+0x9c8] ;  /* 0x0009c80001c27983 */ /* 0x000f280000300800 */
[----:B--2---:R0:W-:Y:S02]  /*5b1d0*/  @P3 STG.E.U16 desc[UR8][R56.64], R52 ;  /* 0x0000003438003986 */ /* 0x0041e4000c101508 */
[----:B0-----:R-:W-:Y:S02]  /*5b1e0*/  IMAD.WIDE R56, R195, 0x2, R64 ;  /* 0x00000002c3387825 */ /* 0x001fe400078e0240 */
[----:B------:R-:W2:Y:S01]  /*5b1f0*/  LDL.LU R195, [R1+0x194] ;  /* 0x0001940001c37983 */ /* 0x000ea20000300800 */
[----:B------:R-:W-:-:S03]  /*5b200*/  PRMT R2, R52, 0x7632, R2 ;  /* 0x0000763234027816 */ /* 0x000fc60000000002 */
[----:B------:R-:W2:Y:S04]  /*5b210*/  LDL.LU R52, [R1+0x1ba4] ;  /* 0x001ba40001347983 */ /* 0x000ea80000300800 */
[----:B------:R0:W-:Y:S02]  /*5b220*/  @P4 STG.E.U16 desc[UR8][R56.64], R2 ;  /* 0x0000000238004986 */ /* 0x0001e4000c101508 */
[----:B0-----:R-:W-:Y:S01]  /*5b230*/  IMAD.WIDE R56, R189, 0x2, R66 ;  /* 0x00000002bd387825 */ /* 0x001fe200078e0242 */
[----:B------:R-:W-:-:S04]  /*5b240*/  PRMT R2, R190, 0x7632, R2 ;  /* 0x00007632be027816 */ /* 0x000fc80000000002 */
[----:B------:R0:W-:Y:S02]  /*5b250*/  @P1 STG.E.U16 desc[UR8][R56.64], R190 ;  /* 0x000000be38001986 */ /* 0x0001e4000c101508 */
[----:B0-----:R-:W-:Y:S02]  /*5b260*/  IMAD.WIDE R56, R189, 0x2, R64 ;  /* 0x00000002bd387825 */ /* 0x001fe400078e0240 */
[----:B------:R-:W2:Y:S04]  /*5b270*/  LDL.LU R190, [R1+0x9cc] ;  /* 0x0009cc0001be7983 */ /* 0x000ea80000300800 */
[----:B------:R0:W-:Y:S04]  /*5b280*/  @P5 STG.E.U16 desc[UR8][R56.64], R2 ;  /* 0x0000000238005986 */ /* 0x0001e8000c101508 */
[----:B------:R-:W2:Y:S01]  /*5b290*/  LDL.LU R189, [R1+0x184] ;  /* 0x0001840001bd7983 */ /* 0x000ea20000300800 */
[----:B0-----:R-:W-:-:S05]  /*5b2a0*/  IMAD.WIDE R56, R58, 0x2, R66 ;  /* 0x000000023a387825 */ /* 0x001fca00078e0242 */
[----:B------:R0:W-:Y:S01]  /*5b2b0*/  @P0 STG.E.U16 desc[UR8][R56.64], R192 ;  /* 0x000000c038000986 */ /* 0x0001e2000c101508 */
[----:B------:R-:W-:Y:S02]  /*5b2c0*/  LOP3.LUT P0, RZ, R59, 0x1, RZ, 0xc0, !PT ;  /* 0x000000013bff7812 */ /* 0x000fe4000780c0ff */
[----:B------:R-:W-:Y:S01]  /*5b2d0*/  PRMT R2, R192, 0x7632, R2 ;  /* 0x00007632c0027816 */ /* 0x000fe20000000002 */
[----:B0-----:R-:W-:Y:S01]  /*5b2e0*/  IMAD.WIDE R56, R58, 0x2, R64 ;  /* 0x000000023a387825 */ /* 0x001fe200078e0240 */
[----:B------:R-:W-:Y:S01]  /*5b2f0*/  LOP3.LUT P2, RZ, R53, 0x10, RZ, 0xc0, !PT ;  /* 0x0000001035ff7812 */ /* 0x000fe2000784c0ff */
[----:B------:R-:W2:Y:S08]  /*5b300*/  LDL.LU R58, [R1+0x9d0] ;  /* 0x0009d000013a7983 */ /* 0x000eb00000300800 */
[----:B------:R3:W-:Y:S01]  /*5b310*/  @P0 STG.E.U16 desc[UR8][R56.64], R2 ;  /* 0x0000000238000986 */ /* 0x0007e2000c101508 */
[----:B------:R-:W-:-:S02]  /*5b320*/  LOP3.LUT P0, RZ, R55, 0x80000000, RZ, 0xc0, !PT ;  /* 0x8000000037ff7812 */ /* 0x000fc4000780c0ff */
[----:B------:R-:W-:Y:S01]  /*5b330*/  LOP3.LUT P6, RZ, R53, 0x20, RZ, 0xc0, !PT ;  /* 0x0000002035ff7812 */ /* 0x000fe200078cc0ff */
[----:B------:R-:W2:Y:S01]  /*5b340*/  LDL.LU R192, [R1+0x198] ;  /* 0x0001980001c07983 */ /* 0x000ea20000300800 */
[----:B---3--:R-:W-:-:S09]  /*5b350*/  IMAD.WIDE R56, R54, 0x2, R66 ;  /* 0x0000000236387825 */ /* 0x008fd200078e0242 */
[----:B----4-:R0:W-:Y:S01]  /*5b360*/  @P0 STG.E.U16 desc[UR8][R56.64], R188 ;  /* 0x000000bc38000986 */ /* 0x0101e2000c101508 */
        /* <DEDUP_REMOVED lines=11> */
[----:B--2---:R-:W-:-:S04]  /*5b420*/  PRMT R2, R195, 0x7632, R2 ;  /* 0x00007632c3027816 */ /* 0x004fc80000000002 */
[----:B------:R0:W-:Y:S04]  /*5b430*/  @P6 STG.E.U16 desc[UR8][R56.64], R195 ;  /* 0x000000c338006986 */ /* 0x0001e8000c101508 */
        /* <DEDUP_REMOVED lines=38> */
[----:B------:R-:W-:Y:S02]  /*5b6a0*/  LOP3.LUT P0, RZ, R53, 0x20000, RZ, 0xc0, !PT ;  /* 0x0002000035ff7812 */ /* 0x000fe4000780c0ff */
        /* <DEDUP_REMOVED lines=11> */
[----:B------:R-:W-:Y:S01]  /*5b760*/  LOP3.LUT P0, RZ, R53, 0x8000, RZ, 0xc0, !PT ;  /* 0x0000800035ff7812 */ /* 0x000fe2000780c0ff */
[----:B------:R0:W-:Y:S01]  /*5b770*/  @P3 STG.E.U16 desc[UR8][R56.64], R190 ;  /* 0x000000be38003986 */ /* 0x0001e2000c101508 */
[----:B------:R-:W-:Y:S01]  /*5b780*/  PRMT R2, R190, 0x7632, R2 ;  /* 0x00007632be027816 */ /* 0x000fe20000000002 */
[----:B0-----:R-:W-:Y:S02]  /*5b790*/  IMAD.WIDE R56, R191, 0x2, R64 ;  /* 0x00000002bf387825 */ /* 0x001fe400078e0240 */
[----:B------:R-:W3:Y:S04]  /*5b7a0*/  LDL.LU R190, [R1+0x9ec] ;  /* 0x0009ec0001be7983 */ /* 0x000ee80000300800 */
[----:B------:R0:W-:Y:S04]  /*5b7b0*/  @P5 STG.E.U16 desc[UR8][R56.64], R2 ;  /* 0x0000000238005986 */ /* 0x0001e8000c101508 */
[----:B------:R-:W4:Y:S01]  /*5b7c0*/  LDL.LU R191, [R1+0x164] ;  /* 0x0001640001bf7983 */ /* 0x000f220000300800 */
        /* <DEDUP_REMOVED lines=25> */
[----:B------:R0:W-:Y:S02]  /*5b960*/  @P6 STG.E.U16 desc[UR8][R56.64], R52 ;  /* 0x0000003438006986 */ /* 0x0001e4000c101508 */
[----:B0-----:R-:W-:Y:S02]  /*5b970*/  IMAD.WIDE R56, R195, 0x2, R64 ;  /* 0x00000002c3387825 */ /* 0x001fe400078e0240 */
[----:B------:R-:W2:Y:S04]  /*5b980*/  LDL.LU R52, [R1+0x1ba0] ;  /* 0x001ba00001347983 */ /* 0x000ea80000300800 */
[----:B------:R-:W2:Y:S04]  /*5b990*/  LDL.LU R195, [R1+0x9f4] ;  /* 0x0009f40001c37983 */ /* 0x000ea80000300800 */
[----:B------:R-:W2:Y:S01]  /*5b9a0*/  LDL.LU R59, [R1+0x168] ;  /* 0x00016800013b7983 */ /* 0x000ea20000300800 */
[----:B------:R-:W-:-:S02]  /*5b9b0*/  LOP3.LUT P2, RZ, R53, 0x400000, RZ, 0xc0, !PT ;  /* 0x0040000035ff7812 */ /* 0x000fc4000784c0ff */
[----:B------:R-:W-:Y:S01]  /*5b9c0*/  LOP3.LUT P4, RZ, R53, 0x800000, RZ, 0xc0, !PT ;  /* 0x0080000035ff7812 */ /* 0x000fe2000788c0ff */
[----:B------:R-:W2:Y:S10]  /*5b9d0*/  LDL.LU R189, [R1+0x9f8] ;  /* 0x0009f80001bd7983 */ /* 0x000eb40000300800 */
        /* <DEDUP_REMOVED lines=8> */
[----:B------:R-:W4:Y:S01]  /*5ba60*/  LDL.LU R188, [R1+0x150] ;  /* 0x0001500001bc7983 */ /* 0x000f220000300800 */
[----:B------:R-:W-:-:S02]  /*5ba70*/  LOP3.LUT P3, RZ, R53, 0x1000000, RZ, 0xc0, !PT ;  /* 0x0100000035ff7812 */ /* 0x000fc4000786c0ff */
[----:B------:R-:W-:Y:S02]  /*5ba80*/  LOP3.LUT P5, RZ, R53, 0x2000000, RZ, 0xc0, !PT ;  /* 0x0200000035ff7812 */ /* 0x000fe400078ac0ff */
[----:B------:R-:W-:Y:S02]  /*5ba90*/  PRMT R2, R191, 0x7632, R2 ;  /* 0x00007632bf027816 */ /* 0x000fe40000000002 */
[C---:B------:R-:W-:Y:S01]  /*5baa0*/  LOP3.LUT P6, RZ, R53.reuse, 0x4000000, RZ, 0xc0, !PT ;  /* 0x0400000035ff7812 */ /* 0x040fe200078cc0ff */
[----:B------:R-:W4:Y:S01]  /*5bab0*/  LDL.LU R191, [R1+0xa04] ;  /* 0x000a040001bf7983 */ /* 0x000f220000300800 */
[----:B------:R-:W-:-:S05]  /*5bac0*/  LOP3.LUT P1, RZ, R53, 0x8000000, RZ, 0xc0, !PT ;  /* 0x0800000035ff7812 */ /* 0x000fca000782c0ff */
        /* <DEDUP_REMOVED lines=8> */
[----:B--2---:R-:W-:-:S05]  /*5bb50*/  IMAD.WIDE R56, R195, 0x2, R66 ;  /* 0x00000002c3387825 */ /* 0x004fca00078e0242 */
[----:B------:R0:W-:Y:S02]  /*5bb60*/  @P1 STG.E.U16 desc[UR8][R56.64], R59 ;  /* 0x0000003b38001986 */ /* 0x0001e4000c101508 */
[----:B0-----:R-:W-:Y:S02]  /*5bb70*/  IMAD.WIDE R56, R195, 0x2, R64 ;  /* 0x00000002c3387825 */ /* 0x001fe400078e0240 */
[----:B------:R-:W2:Y:S01]  /*5bb80*/  LDL.LU R195, [R1+0x154] ;  /* 0x0001540001c37983 */ /* 0x000ea20000300800 */
        /* <DEDUP_REMOVED lines=12> */
[----:B------:R-:W-:Y:S02]  /*5bc50*/  LOP3.LUT P0, RZ, R52, 0x1, RZ, 0xc0, !PT ;  /* 0x0000000134ff7812 */ /* 0x000fe4000780c0ff */
[----:B------:R-:W-:Y:S01]  /*5bc60*/  LOP3.LUT P5, RZ, R53, 0x40000000, RZ, 0xc0, !PT ;  /* 0x4000000035ff7812 */ /* 0x000fe200078ac0ff */
[----:B------:R0:W-:Y:S01]  /*5bc70*/  @P4 STG.E.U16 desc[UR8][R56.64], R2 ;  /* 0x0000000238004986 */ /* 0x0001e2000c101508 */
[----:B------:R-:W-:Y:S01]  /*5bc80*/  LOP3.LUT R55, R55, 0xfeffffff, RZ, 0xc0, !PT ;  /* 0xfeffffff37377812 */ /* 0x000fe200078ec0ff */
[----:B0-----:R-:W-:-:S08]  /*5bc90*/  IMAD.WIDE R56, R189, 0x2, R66 ;  /* 0x00000002bd387825 */ /* 0x001fd000078e0242 */
[----:B------:R-:W-:Y:S02]  /*5bca0*/  @P0 LOP3.LUT R55, R55, 0x1000000, RZ, 0xfc, !PT ;  /* 0x0100000037370812 */ /* 0x000fe400078efcff */
[----:B------:R-:W-:Y:S01]  /*5bcb0*/  LOP3.LUT P0, RZ, R53, 0x80000000, RZ, 0xc0, !PT ;  /* 0x8000000035ff7812 */ /* 0x000fe2000780c0ff */
[----:B---3--:R0:W-:Y:S01]  /*5bcc0*/  @P2 STG.E.U16 desc[UR8][R56.64], R190 ;  /* 0x000000be38002986 */ /* 0x0081e2000c101508 */
[----:B------:R-:W-:Y:S01]  /*5bcd0*/  PRMT R2, R190, 0x7632, R2 ;  /* 0x00007632be027816 */ /* 0x000fe20000000002 */
[----:B0-----:R-:W-:Y:S02]  /*5bce0*/  IMAD.WIDE R56, R189, 0x2, R64 ;  /* 0x00000002bd387825 */ /* 0x001fe400078e0240 */
[----:B------:R-:W3:Y:S04]  /*5bcf0*/  LDL.LU R190, [R1+0xa0c] ;  /* 0x000a0c0001be7983 */ /* 0x000ee80000300800 */
[----:B------:R4:W-:Y:S04]  /*5bd00*/  @P5 STG.E.U16 desc[UR8][R56.64], R2 ;  /* 0x0000000238005986 */ /* 0x0009e8000c101508 */
[----:B------:R-:W3:Y:S01]  /*5bd10*/  LDL.LU R189, [R1+0x144] ;  /* 0x0001440001bd7983 */ /* 0x000ee20000300800 */
[----:B----4-:R-:W-:-:S05]  /*5bd20*/  IMAD.WIDE R56, R58, 0x2, R66 ;  /* 0x000000023a387825 */ /* 0x010fca00078e0242 */
[----:B------:R0:W-:Y:S01]  /*5bd30*/  @P0 STG.E.U16 desc[UR8][R56.64], R192 ;  /* 0x000000c038000986 */ /* 0x0001e2000c101508 */
[C---:B------:R-:W-:Y:S02]  /*5bd40*/  LOP3.LUT P0, RZ, R55.reuse, 0x1000000, RZ, 0xc0, !PT ;  /* 0x0100000037ff7812 */ /* 0x040fe4000780c0ff */
        /* <DEDUP_REMOVED lines=20> */
[----:B0-----:R-:W-:-:S05]  /*5be90*/  IMAD.WIDE R56, R194, 0x2, R66 ;  /* 0x00000002c2387825 */ /* 0x001fca00078e0242 */
[----:B--2---:R0:W-:Y:S01]  /*5bea0*/  @P6 STG.E.U16 desc[UR8][R56.64], R195 ;  /* 0x000000c338006986 */ /* 0x0041e2000c101508 */
[----:B------:R-:W-:-:S03]  /*5beb0*/  PRMT R2, R195, 0x7632, R2 ;  /* 0x00007632c3027816 */ /* 0x000fc60000000002 */
[----:B0-----:R-:W2:Y:S04]  /*5bec0*/  LDL.LU R195, [R1+0xa14] ;  /* 0x000a140001c37983 */ /* 0x001ea80000300800 */
[----:B------:R-:W2:Y:S01]  /*5bed0*/  LDL.LU R54, [R1+0x148] ;  /* 0x0001480001367983 */ /* 0x000ea20000300800 */
[C---:B------:R-:W-:Y:S02]  /*5bee0*/  LOP3.LUT P1, RZ, R52.reuse, 0x40, RZ, 0xc0, !PT ;  /* 0x0000004034ff7812 */ /* 0x040fe4000782c0ff */
[----:B------:R-:W-:Y:S01]  /*5bef0*/  LOP3.LUT P4, RZ, R52, 0x80, RZ, 0xc0, !PT ;  /* 0x0000008034ff7812 */ /* 0x000fe2000788c0ff */
[----:B------:R-:W-:Y:S01]  /*5bf00*/  IMAD.WIDE R56, R194, 0x2, R64 ;  /* 0x00000002c2387825 */ /* 0x000fe200078e0240 */
[----:B------:R-:W2:Y:S09]  /*5bf10*/  LDL.LU R191, [R1+0xa18] ;  /* 0x000a180001bf7983 */ /* 0x000eb20000300800 */
        /* <DEDUP_REMOVED lines=47> */
[----:B0-----:R-:W-:Y:S01]  /*5c210*/  IMAD.WIDE R56, R191, 0x2, R64 ;  /* 0x00000002bf387825 */ /* 0x001fe200078e0240 */
[C---:B------:R-:W-:Y:S01]  /*5c220*/  LOP3.LUT P2, RZ, R52.reuse, 0x100000, RZ, 0xc0, !PT ;  /* 0x0010000034ff7812 */ /* 0x040fe2000784c0ff */
[----:B------:R-:W3:Y:S04]  /*5c230*/  LDL.LU R190, [R1+0xa2c] ;  /* 0x000a2c0001be7983 */ /* 0x000ee80000300800 */
[----:B------:R0:W-:Y:S01]  /*5c240*/  @P5 STG.E.U16 desc[UR8][R56.64], R2 ;  /* 0x0000000238005986 */ /* 0x0001e2000c101508 */
[----:B------:R-:W-:-:S03]  /*5c250*/  LOP3.LUT P6, RZ, R52, 0x200000, RZ, 0xc0, !PT ;  /* 0x0020000034ff7812 */ /* 0x000fc600078cc0ff */
[----:B------:R-:W3:Y:S01]  /*5c260*/  LDL.LU R191, [R1+0x124] ;  /* 0x0001240001bf7983 */ /* 0x000ee20000300800 */
[----:B0-----:R-:W-:-:S05]  /*5c270*/  IMAD.WIDE R56, R193, 0x2, R66 ;  /* 0x00000002c1387825 */ /* 0x001fca00078e0242 */
[----:B------:R0:W-:Y:S01]  /*5c280*/  @P0 STG.E.U16 desc[UR8][R56.64], R194 ;  /* 0x000000c238000986 */ /* 0x0001e2000c101508 */
[----:B------:R-:W-:Y:S02]  /*5c290*/  LOP3.LUT P0, RZ, R55, 0x100000, RZ, 0xc0, !PT ;  /* 0x0010000037ff7812 */ /* 0x000fe4000780c0ff */
[----:B------:R-:W-:Y:S01]  /*5c2a0*/  PRMT R2, R194, 0x7632, R2 ;  /* 0x00007632c2027816 */ /* 0x000fe20000000002 */
[----:B0-----:R-:W-:Y:S02]  /*5c2b0*/  IMAD.WIDE R56, R193, 0x2, R64 ;  /* 0x00000002c1387825 */ /* 0x001fe400078e0240 */
[----:B------:R-:W3:Y:S08]  /*5c2c0*/  LDL.LU R193, [R1+0xa30] ;  /* 0x000a300001c17983 */ /* 0x000ef00000300800 */
[----:B------:R0:W-:Y:S01]  /*5c2d0*/  @P0 STG.E.U16 desc[UR8][R56.64], R2 ;  /* 0x0000000238000986 */ /* 0x0001e2000c101508 */
[----:B------:R-:W-:-:S03]  /*5c2e0*/  LOP3.LUT P0, RZ, R55, 0x80000, RZ, 0xc0, !PT ;  /* 0x0008000037ff7812 */ /* 0x000fc6000780c0ff */
        /* <DEDUP_REMOVED lines=17> */
[----:B------:R-:W-:-:S03]  /*5c400*/  IMAD.WIDE R56, R195, 0x2, R64 ;  /* 0x00000002c3387825 */ /* 0x000fc600078e0240 */
[----:B------:R-:W4:Y:S04]  /*5c410*/  LDL.LU R195, [R1+0xa34] ;  /* 0x000a340001c37983 */ /* 0x000f280000300800 */
[----:B------:R-:W4:Y:S01]  /*5c420*/  LDL.LU R54, [R1+0x128] ;  /* 0x0001280001367983 */ /* 0x000f220000300800 */
[C---:B------:R-:W-:Y:S02]  /*5c430*/  LOP3.LUT P3, RZ, R52.reuse, 0x400000, RZ, 0xc0, !PT ;  /* 0x0040000034ff7812 */ /* 0x040fe4000786c0ff */
[----:B------:R-:W-:Y:S01]  /*5c440*/  LOP3.LUT P4, RZ, R52, 0x800000, RZ, 0xc0, !PT ;  /* 0x0080000034ff7812 */ /* 0x000fe2000788c0ff */
[----:B------:R-:W4:Y:S10]  /*5c450*/  LDL.LU R189, [R1+0xa38] ;  /* 0x000a380001bd7983 */ /* 0x000f340000300800 */
[----:B------:R3:W-:Y:S01]  /*5c460*/  @P3 STG.E.U16 desc[UR8][R56.64], R2 ;  /* 0x0000000238003986 */ /* 0x0007e2000c101508 */
[----:B------:R-:W-:Y:S01]  /*5c470*/  LOP3.LUT R55, R55, 0xffffdfff, RZ, 0xc0, !PT ;  /* 0xffffdfff37377812 */ /* 0x000fe200078ec0ff */
[----:B---3--:R-:W-:-:S05]  /*5c480*/  IMAD.WIDE R56, R190, 0x2, R66 ;  /* 0x00000002be387825 */ /* 0x008fca00078e0242 */
[----:B------:R0:W-:Y:S02]  /*5c490*/  @P4 STG.E.U16 desc[UR8][R56.64], R191 ;  /* 0x000000bf38004986 */ /* 0x0001e4000c101508 */
[----:B0-----:R-:W-:Y:S02]  /*5c4a0*/  IMAD.WIDE R56, R190, 0x2, R64 ;  /* 0x00000002be387825 */ /* 0x001fe400078e0240 */
[----:B------:R-:W3:Y:S04]  /*5c4b0*/  LDL.LU R190, [R1+0x13c] ;  /* 0x00013c0001be7983 */ /* 0x000ee80000300800 */
[----:B------:R-:W3:Y:S04]  /*5c4c0*/  LDL.LU R58, [R1+0xa3c] ;  /* 0x000a3c00013a7983 */ /* 0x000ee80000300800 */
[----:B------:R-:W3:Y:S04]  /*5c4d0*/  LDL.LU R192, [R1+0x12c] ;  /* 0x00012c0001c07983 */ /* 0x000ee80000300800 */
[----:B------:R-:W3:Y:S01]  /*5c4e0*/  LDL.LU R188, [R1+0xa40] ;  /* 0x000a400001bc7983 */ /* 0x000ee20000300800 */
[----:B------:R-:W-:-:S02]  /*5c4f0*/  PRMT R2, R191, 0x7632, R2 ;  /* 0x00007632bf027816 */ /* 0x000fc40000000002 */
[C---:B------:R-:W-:Y:S01]  /*5c500*/  LOP3.LUT P1, RZ, R52.reuse, 0x1000000, RZ, 0xc0, !PT ;  /* 0x0100000034ff7812 */ /* 0x040fe2000782c0ff */
[----:B------:R-:W3:Y:S01]  /*5c510*/  LDL.LU R191, [R1+0x110] ;  /* 0x0001100001bf7983 */ /* 0x000ee20000300800 */
[C---:B------:R-:W-:Y:S02]  /*5c520*/  LOP3.LUT P5, RZ, R52.reuse, 0x2000000, RZ, 0xc0, !PT ;  /* 0x0200000034ff7812 */ /* 0x040fe400078ac0ff */
[C---:B------:R-:W-:Y:S02]  /*5c530*/  LOP3.LUT P6, RZ, R52.reuse, 0x4000000, RZ, 0xc0, !PT ;  /* 0x0400000034ff7812 */ /* 0x040fe400078cc0ff */
[----:B------:R-:W-:-:S07]  /*5c540*/  LOP3.LUT P2, RZ, R52, 0x8000000, RZ, 0xc0, !PT ;  /* 0x0800000034ff7812 */ /* 0x000fce000784c0ff */
[----:B------:R0:W-:Y:S01]  /*5c550*/  @P1 STG.E.U16 desc[UR8][R56.64], R2 ;  /* 0x0000000238001986 */ /* 0x0001e2000c101508 */
[C---:B------:R-:W-:Y:S02]  /*5c560*/  LOP3.LUT P4, RZ, R52.reuse, 0x10000000, RZ, 0xc0, !PT ;  /* 0x1000000034ff7812 */ /* 0x040fe4000788c0ff */
[----:B------:R-:W-:Y:S01]  /*5c570*/  LOP3.LUT P3, RZ, R52, 0x20000000, RZ, 0xc0, !PT ;  /* 0x2000000034ff7812 */ /* 0x000fe2000786c0ff */
[----:B0-----:R-:W-:Y:S01]  /*5c580*/  IMAD.WIDE R56, R193, 0x2, R66 ;  /* 0x00000002c1387825 */ /* 0x001fe200078e0242 */
[----:B------:R-:W-:-:S04]  /*5c590*/  PRMT R2, R194, 0x7632, R2 ;  /* 0x00007632c2027816 */ /* 0x000fc80000000002 */
        /* <DEDUP_REMOVED lines=17> */
[----:B0-----:R-:W2:Y:S01]  /*5c6b0*/  LDL.LU R194, [R1+0x100] ;  /* 0x0001000001c27983 */ /* 0x001ea20000300800 */
[----:B----4-:R-:W-:-:S05]  /*5c6c0*/  IMAD.WIDE R52, R195, 0x2, R66 ;  /* 0x00000002c3347825 */ /* 0x010fca00078e0242 */
[----:B------:R0:W-:Y:S02]  /*5c6d0*/  @P2 STG.E.U16 desc[UR8][R52.64], R54 ;  /* 0x0000003634002986 */ /* 0x0001e4000c101508 */
[----:B0-----:R-:W-:Y:S02]  /*5c6e0*/  IMAD.WIDE R52, R195, 0x2, R64 ;  /* 0x00000002c3347825 */ /* 0x001fe400078e0240 */
[----:B------:R-:W4:Y:S01]  /*5c6f0*/  LDL.LU R195, [R1+0xa48] ;  /* 0x000a480001c37983 */ /* 0x000f220000300800 */
[----:B------:R-:W-:-:S05]  /*5c700*/  PRMT R2, R54, 0x7632, R2 ;  /* 0x0000763236027816 */ /* 0x000fca0000000002 */
[----:B------:R0:W-:Y:S02]  /*5c710*/  @P4 STG.E.U16 desc[UR8][R52.64], R2 ;  /* 0x0000000234004986 */ /* 0x0001e4000c101508 */
[----:B0-----:R-:W-:Y:S01]  /*5c720*/  IMAD.WIDE R52, R189, 0x2, R66 ;  /* 0x00000002bd347825 */ /* 0x001fe200078e0242 */
[----:B---3--:R-:W-:-:S04]  /*5c730*/  PRMT R2, R190, 0x7632, R2 ;  /* 0x00007632be027816 */ /* 0x008fc80000000002 */
[----:B------:R0:W-:Y:S02]  /*5c740*/  @P3 STG.E.U16 desc[UR8][R52.64], R190 ;  /* 0x000000be34003986 */ /* 0x0001e4000c101508 */
[----:B0-----:R-:W-:Y:S02]  /*5c750*/  IMAD.WIDE R52, R189, 0x2, R64 ;  /* 0x00000002bd347825 */ /* 0x001fe400078e0240 */
[----:B------:R-:W3:Y:S04]  /*5c760*/  LDL.LU R190, [R1+0xa4c] ;  /* 0x000a4c0001be7983 */ /* 0x000ee80000300800 */
[----:B------:R0:W-:Y:S04]  /*5c770*/  @P5 STG.E.U16 desc[UR8][R52.64], R2 ;  /* 0x0000000234005986 */ /* 0x0001e8000c101508 */
[----:B------:R-:W3:Y:S01]  /*5c780*/  LDL.LU R189, [R1+0x104] ;  /* 0x0001040001bd7983 */ /* 0x000ee20000300800 */
[----:B0-----:R-:W-:-:S05]  /*5c790*/  IMAD.WIDE R52, R58, 0x2, R66 ;  /* 0x000000023a347825 */ /* 0x001fca00078e0242 */
[----:B------:R0:W-:Y:S01]  /*5c7a0*/  @P0 STG.E.U16 desc[UR8][R52.64], R192 ;  /* 0x000000c034000986 */ /* 0x0001e2000c101508 */
[----:B------:R-:W-:Y:S02]  /*5c7b0*/  LOP3.LUT P0, RZ, R55, 0x10000, RZ, 0xc0, !PT ;  /* 0x0001000037ff7812 */ /* 0x000fe4000780c0ff */
[----:B------:R-:W-:Y:S01]  /*5c7c0*/  PRMT R2, R192, 0x7632, R2 ;  /* 0x00007632c0027816 */ /* 0x000fe20000000002 */
[----:B0-----:R-:W-:Y:S01]  /*5c7d0*/  IMAD.WIDE R52, R58, 0x2, R64 ;  /* 0x000000023a347825 */ /* 0x001fe200078e0240 */
[----:B------:R-:W-:Y:S01]  /*5c7e0*/  LOP3.LUT P1, RZ, R51, 0x10, RZ, 0xc0, !PT ;  /* 0x0000001033ff7812 */ /* 0x000fe2000782c0ff */
[----:B------:R-:W3:Y:S08]  /*5c7f0*/  LDL.LU R58, [R1+0xa50] ;  /* 0x000a5000013a7983 */ /* 0x000ef00000300800 */
        /* <DEDUP_REMOVED lines=11> */
[----:B--2---:R-:W-:-:S12]  /*5c8b0*/  IMAD.WIDE R52, R193, 0x2, R66 ;  /* 0x00000002c1347825 */ /* 0x004fd800078e0242 */
[----:B------:R0:W-:Y:S01]  /*5c8c0*/  @P0 STG.E.U16 desc[UR8][R52.64], R194 ;  /* 0x000000c234000986 */ /* 0x0001e2000c101508 */
[----:B------:R-:W-:Y:S01]  /*5c8d0*/  PRMT R2, R194, 0x7632, R2 ;  /* 0x00007632c2027816 */ /* 0x000fe20000000002 */
[----:B0-----:R-:W-:-:S05]  /*5c8e0*/  IMAD.WIDE R52, R193, 0x2, R64 ;  /* 0x00000002c1347825 */ /* 0x001fca00078e0240 */
[----:B------:R4:W-:Y:S02]  /*5c8f0*/  @P1 STG.E.U16 desc[UR8][R52.64], R2 ;  /* 0x0000000234001986 */ /* 0x0009e4000c101508 */
[----:B----4-:R-:W-:Y:S01]  /*5c900*/  IMAD.WIDE R52, R195, 0x2, R66 ;  /* 0x00000002c3347825 */ /* 0x010fe200078e0242 */
[----:B------:R-:W-:-:S04]  /*5c910*/  PRMT R2, R7, 0x7632, R2 ;  /* 0x0000763207027816 */ /* 0x000fc80000000002 */
[----:B------:R0:W-:Y:S02]  /*5c920*/  @P6 STG.E.U16 desc[UR8][R52.64], R7 ;  /* 0x0000000734006986 */ /* 0x0001e4000c101508 */
[----:B0-----:R-:W-:Y:S02]  /*5c930*/  IMAD.WIDE R52, R195, 0x2, R64 ;  /* 0x00000002c3347825 */ /* 0x001fe400078e0240 */
[----:B------:R-:W2:Y:S04]  /*5c940*/  LDL.LU R7, [R1+0x1b98] ;  /* 0x001b980001077983 */ /* 0x000ea80000300800 */
[----:B------:R-:W4:Y:S04]  /*5c950*/  LDL.LU R195, [R1+0xa54] ;  /* 0x000a540001c37983 */ /* 0x000f280000300800 */
[----:B------:R-:W2:Y:S01]  /*5c960*/  LDL.LU R59, [R1+0x108] ;  /* 0x00010800013b7983 */ /* 0x000ea20000300800 */
[----:B------:R-:W-:-:S02]  /*5c970*/  LOP3.LUT P2, RZ, R51, 0x40, RZ, 0xc0, !PT ;  /* 0x0000004033ff7812 */ /* 0x000fc4000784c0ff */
[----:B------:R-:W-:Y:S01]  /*5c980*/  LOP3.LUT P4, RZ, R51, 0x80, RZ, 0xc0, !PT ;  /* 0x0000008033ff7812 */ /* 0x000fe2000788c0ff */
[----:B------:R-:W2:Y:S10]  /*5c990*/  LDL.LU R191, [R1+0xa58] ;  /* 0x000a580001bf7983 */ /* 0x000eb40000300800 */
[----:B------:R3:W-:Y:S02]  /*5c9a0*/  @P2 STG.E.U16 desc[UR8][R52.64], R2 ;  /* 0x0000000234002986 */ /* 0x0007e4000c101508 */
[----:B---3--:R-:W-:-:S05]  /*5c9b0*/  IMAD.WIDE R52, R190, 0x2, R66 ;  /* 0x00000002be347825 */ /* 0x008fca00078e0242 */
[----:B------:R0:W-:Y:S02]  /*5c9c0*/  @P4 STG.E.U16 desc[UR8][R52.64], R189 ;  /* 0x000000bd34004986 */ /* 0x0001e4000c101508 */
[----:B0-----:R-:W-:Y:S02]  /*5c9d0*/  IMAD.WIDE R52, R190, 0x2, R64 ;  /* 0x00000002be347825 */ /* 0x001fe400078e0240 */
[----:B------:R-:W3:Y:S04]  /*5c9e0*/  LDL.LU R190, [R1+0x11c] ;  /* 0x00011c0001be7983 */ /* 0x000ee80000300800 */
[----:B------:R-:W3:Y:S04]  /*5c9f0*/  LDL.LU R193, [R1+0xa5c] ;  /* 0x000a5c0001c17983 */ /* 0x000ee80000300800 */
[----:B------:R-:W3:Y:S04]  /*5ca00*/  LDL.LU R194, [R1+0x10c] ;  /* 0x00010c0001c27983 */ /* 0x000ee80000300800 */
[----:B------:R-:W3:Y:S04]  /*5ca10*/  LDL.LU R54, [R1+0xa60] ;  /* 0x000a600001367983 */ /* 0x000ee80000300800 */
[----:B------:R-:W3:Y:S01]  /*5ca20*/  LDL.LU R188, [R1+0xf0] ;  /* 0x0000f00001bc7983 */ /* 0x000ee20000300800 */
[----:B------:R-:W-:-:S02]  /*5ca30*/  LOP3.LUT P3, RZ, R51, 0x100, RZ, 0xc0, !PT ;  /* 0x0000010033ff7812 */ /* 0x000fc4000786c0ff */
[----:B------:R-:W-:Y:S02]  /*5ca40*/  LOP3.LUT P5, RZ, R51, 0x200, RZ, 0xc0, !PT ;  /* 0x0000020033ff7812 */ /* 0x000fe400078ac0ff */
[----:B------:R-:W-:Y:S02]  /*5ca50*/  PRMT R2, R189, 0x7632, R2 ;  /* 0x00007632bd027816 */ /* 0x000fe40000000002 */
[C---:B------:R-:W-:Y:S01]  /*5ca60*/  LOP3.LUT P6, RZ, R51.reuse, 0x400, RZ, 0xc0, !PT ;  /* 0x0000040033ff7812 */ /* 0x040fe200078cc0ff */
[----:B------:R-:W3:Y:S01]  /*5ca70*/  LDL.LU R189, [R1+0xa64] ;  /* 0x000a640001bd7983 */ /* 0x000ee20000300800 */
[----:B------:R-:W-:-:S05]  /*5ca80*/  LOP3.LUT P1, RZ, R51, 0x800, RZ, 0xc0, !PT ;  /* 0x0000080033ff7812 */ /* 0x000fca000782c0ff */
[----:B------:R0:W-:Y:S02]  /*5ca90*/  @P3 STG.E.U16 desc[UR8][R52.64], R2 ;  /* 0x0000000234003986 */ /* 0x0001e4000c101508 */
[----:B0-----:R-:W-:Y:S01]  /*5caa0*/  IMAD.WIDE R52, R58, 0x2, R66 ;  /* 0x000000023a347825 */ /* 0x001fe200078e0242 */
[----:B------:R-:W-:-:S04]  /*5cab0*/  PRMT R2, R192, 0x7632, R2 ;  /* 0x00007632c0027816 */ /* 0x000fc80000000002 */
[----:B------:R0:W-:Y:S02]  /*5cac0*/  @P5 STG.E.U16 desc[UR8][R52.64], R192 ;  /* 0x000000c034005986 */ /* 0x0001e4000c101508 */
[----:B0-----:R-:W-:Y:S02]  /*5cad0*/  IMAD.WIDE R52, R58, 0x2, R64 ;  /* 0x000000023a347825 */ /* 0x001fe400078e0240 */
[----:B------:R-:W3:Y:S04]  /*5cae0*/  LDL.LU R58, [R1+0xe0] ;  /* 0x0000e000013a7983 */ /* 0x000ee80000300800 */
[----:B------:R4:W-:Y:S04]  /*5caf0*/  @P6 STG.E.U16 desc[UR8][R52.64], R2 ;  /* 0x0000000234006986 */ /* 0x0009e8000c101508 */
[----:B------:R-:W3:Y:S01]  /*5cb00*/  LDL.LU R192, [R1+0xa68] ;  /* 0x000a680001c07983 */ /* 0x000ee20000300800 */
[----:B------:R-:W-:Y:S01]  /*5cb10*/  LOP3.LUT R55, R55, 0xfffffdff, RZ, 0xc0, !PT ;  /* 0xfffffdff37377812 */ /* 0x000fe200078ec0ff */
[----:B----4-:R-:W-:-:S05]  /*5cb20*/  IMAD.WIDE R52, R195, 0x2, R66 ;  /* 0x00000002c3347825 */ /* 0x010fca00078e0242 */
[----:B--2---:R0:W-:Y:S02]  /*5cb30*/  @P1 STG.E.U16 desc[UR8][R52.64], R59 ;  /* 0x0000003b34001986 */ /* 0x0041e4000c101508 */
[----:B0-----:R-:W-:Y:S02]  /*5cb40*/  IMAD.WIDE R52, R195, 0x2, R64 ;  /* 0x00000002c3347825 */ /* 0x001fe400078e0240 */
[----:B------:R-:W2:Y:S01]  /*5cb50*/  LDL.LU R195, [R1+0xf4] ;  /* 0x0000f40001c37983 */ /* 0x000ea20000300800 */
[----:B------:R-:W-:-:S13]  /*5cb60*/  LOP3.LUT P0, RZ, R7, 0x20, RZ, 0xc0, !PT ;  /* 0x0000002007ff7812 */ /* 0x000fda000780c0ff */
        /* <DEDUP_REMOVED lines=51> */
[----:B------:R-:W-:Y:S02]  /*5cea0*/  LOP3.LUT P1, RZ, R51, 0x40000, RZ, 0xc0, !PT ;  /* 0x0004000033ff7812 */ /* 0x000fe4000782c0ff */
[----:B------:R-:W-:Y:S01]  /*5ceb0*/  LOP3.LUT P4, RZ, R7, 0x80, RZ, 0xc0, !PT ;  /* 0x0000008007ff7812 */ /* 0x000fe2000788c0ff */
[----:B------:R-:W-:Y:S01]  /*5cec0*/  IMAD.WIDE R52, R192, 0x2, R64 ;  /* 0x00000002c0347825 */ /* 0x000fe200078e0240 */
[----:B------:R-:W2:Y:S09]  /*5ced0*/  LDL.LU R58, [R1+0xa78] ;  /* 0x000a7800013a7983 */ /* 0x000eb20000300800 */
[----:B------:R3:W-:Y:S02]  /*5cee0*/  @P1 STG.E.U16 desc[UR8][R52.64], R2 ;  /* 0x0000000234001986 */ /* 0x0007e4000c101508 */
[----:B---3--:R-:W-:-:S05]  /*5cef0*/  IMAD.WIDE R52, R190, 0x2, R66 ;  /* 0x00000002be347825 */ /* 0x008fca00078e0242 */
[----:B----4-:R0:W-:Y:S02]  /*5cf00*/  @P4 STG.E.U16 desc[UR8][R52.64], R191 ;  /* 0x000000bf34004986 */ /* 0x0101e4000c101508 */
[----:B0-----:R-:W-:Y:S02]  /*5cf10*/  IMAD.WIDE R52, R190, 0x2, R64 ;  /* 0x00000002be347825 */ /* 0x001fe400078e0240 */
[----:B------:R-:W3:Y:S04]  /*5cf20*/  LDL.LU R190, [R1+0xfc] ;  /* 0x0000fc0001be7983 */ /* 0x000ee80000300800 */
[----:B------:R-:W4:Y:S04]  /*5cf30*/  LDL.LU R188, [R1+0xa7c] ;  /* 0x000a7c0001bc7983 */ /* 0x000f280000300800 */
[----:B------:R-:W4:Y:S04]  /*5cf40*/  LDL.LU R192, [R1+0xec] ;  /* 0x0000ec0001c07983 */ /* 0x000f280000300800 */
[----:B------:R-:W4:Y:S01]  /*5cf50*/  LDL.LU R189, [R1+0xa80] ;  /* 0x000a800001bd7983 */ /* 0x000f220000300800 */
[----:B------:R-:W-:-:S03]  /*5cf60*/  PRMT R2, R191, 0x7632, R2 ;  /* 0x00007632bf027816 */ /* 0x000fc60000000002 */
[----:B------:R-:W4:Y:S01]  /*5cf70*/  LDL.LU R191, [R1+0xd0] ;  /* 0x0000d00001bf7983 */ /* 0x000f220000300800 */
[----:B------:R-:W-:Y:S02]  /*5cf80*/  LOP3.LUT P2, RZ, R7, 0x100, RZ, 0xc0, !PT ;  /* 0x0000010007ff7812 */ /* 0x000fe4000784c0ff */
[C---:B------:R-:W-:Y:S02]  /*5cf90*/  LOP3.LUT P5, RZ, R51.reuse, 0x80000, RZ, 0xc0, !PT ;  /* 0x0008000033ff7812 */ /* 0x040fe400078ac0ff */
[----:B------:R-:W-:Y:S02]  /*5cfa0*/  LOP3.LUT P6, RZ, R51, 0x100000, RZ, 0xc0, !PT ;  /* 0x0010000033ff7812 */ /* 0x000fe400078cc0ff */
        /* <DEDUP_REMOVED lines=21> */
[----:B------:R-:W-:Y:S02]  /*5d100*/  LOP3.LUT P4, RZ, R7, 0x400, RZ, 0xc0, !PT ;  /* 0x0000040007ff7812 */ /* 0x000fe4000788c0ff */
        /* <DEDUP_REMOVED lines=59> */
[----:B------:R-:W-:Y:S02]  /*5d4c0*/  LOP3.LUT P1, RZ, R7, 0x10000, RZ, 0xc0, !PT ;  /* 0x0001000007ff7812 */ /* 0x000fe4000782c0ff */
[C---:B------:R-:W-:Y:S02]  /*5d4d0*/  LOP3.LUT P5, RZ, R51.reuse, 0x8000000, RZ, 0xc0, !PT ;  /* 0x0800000033ff7812 */ /* 0x040fe400078ac0ff */
[----:B------:R-:W-:Y:S02]  /*5d4e0*/  LOP3.LUT P6, RZ, R51, 0x10000000, RZ, 0xc0, !PT ;  /* 0x1000000033ff7812 */ /* 0x000fe400078cc0ff */
[----:B------:R-:W-:-:S07]  /*5d4f0*/  LOP3.LUT P2, RZ, R7, 0x20000, RZ, 0xc0, !PT ;  /* 0x0002000007ff7812 */ /* 0x000fce000784c0ff */
[----:B------:R4:W-:Y:S02]  /*5d500*/  @P1 STG.E.U16 desc[UR8][R52.64], R2 ;  /* 0x0000000234001986 */ /* 0x0009e4000c101508 */
[----:B----4-:R-:W-:Y:S01]  /*5d510*/  IMAD.WIDE R52, R192, 0x2, R66 ;  /* 0x00000002c0347825 */ /* 0x010fe200078e0242 */
[----:B------:R-:W-:-:S04]  /*5d520*/  PRMT R2, R54, 0x7632, R2 ;  /* 0x0000763236027816 */ /* 0x000fc80000000002 */
[----:B------:R0:W-:Y:S02]  /*5d530*/  @P5 STG.E.U16 desc[UR8][R52.64], R54 ;  /* 0x0000003634005986 */ /* 0x0001e4000c101508 */
[----:B0-----:R-:W-:Y:S02]  /*5d540*/  IMAD.WIDE R52, R192, 0x2, R64 ;  /* 0x00000002c0347825 */ /* 0x001fe400078e0240 */
[----:B------:R-:W4:Y:S04]  /*5d550*/  LDL.LU R192, [R1+0xaa4] ;  /* 0x000aa40001c07983 */ /* 0x000f280000300800 */
[----:B------:R2:W-:Y:S02]  /*5d560*/  @P6 STG.E.U16 desc[UR8][R52.64], R2 ;  /* 0x0000000234006986 */ /* 0x0005e4000c101508 */
        /* <DEDUP_REMOVED lines=45> */
[----:B------:R-:W-:Y:S01]  /*5d840*/  LOP3.LUT P6, RZ, R50, 0x2, RZ, 0xc0, !PT ;  /* 0x0000000232ff7812 */ /* 0x000fe200078cc0ff */
[----:B----4-:R-:W-:Y:S01]  /*5d850*/  IMAD.WIDE R52, R192, 0x2, R66 ;  /* 0x00000002c0347825 */ /* 0x010fe200078e0242 */
[----:B------:R-:W-:-:S09]  /*5d860*/  PRMT R2, R49, 0x7632, R2 ;  /* 0x0000763231027816 */ /* 0x000fd20000000002 */
[----:B------:R0:W-:Y:S02]  /*5d870*/  @P0 STG.E.U16 desc[UR8][R52.64], R49 ;  /* 0x0000003134000986 */ /* 0x0001e4000c101508 */
[----:B0-----:R-:W-:Y:S02]  /*5d880*/  IMAD.WIDE R52, R192, 0x2, R64 ;  /* 0x00000002c0347825 */ /* 0x001fe400078e0240 */
[----:B------:R-:W4:Y:S04]  /*5d890*/  LDL.LU R49, [R1+0x1b90] ;  /* 0x001b900001317983 */ /* 0x000f280000300800 */
        /* <DEDUP_REMOVED lines=23> */
[----:B------:R-:W-:-:S05]  /*5da10*/  LOP3.LUT P6, RZ, R50, 0x10, RZ, 0xc0, !PT ;  /* 0x0000001032ff7812 */ /* 0x000fca00078cc0ff */
[----:B------:R0:W-:Y:S01]  /*5da20*/  @P3 STG.E.U16 desc[UR8][R52.64], R2 ;  /* 0x0000000234003986 */ /* 0x0001e2000c101508 */
[----:B------:R-:W-:Y:S01]  /*5da30*/  LOP3.LUT P1, RZ, R7, 0x2000000, RZ, 0xc0, !PT ;  /* 0x0200000007ff7812 */ /* 0x000fe2000782c0ff */
[----:B0-----:R-:W-:-:S05]  /*5da40*/  IMAD.WIDE R52, R194, 0x2, R66 ;  /* 0x00000002c2347825 */ /* 0x001fca00078e0242 */
[----:B----4-:R0:W-:Y:S01]  /*5da50*/  @P5 STG.E.U16 desc[UR8][R52.64], R49 ;  /* 0x0000003134005986 */ /* 0x0101e2000c101508 */
[----:B------:R-:W-:-:S03]  /*5da60*/  PRMT R2, R49, 0x7632, R2 ;  /* 0x0000763231027816 */ /* 0x000fc60000000002 */
[----:B0-----:R-:W4:Y:S04]  /*5da70*/  LDL.LU R49, [R1+0x1b88] ;  /* 0x001b880001317983 */ /* 0x001f280000300800 */
[----:B------:R-:W4:Y:S01]  /*5da80*/  LDL.LU R189, [R1+0xac4] ;  /* 0x000ac40001bd7983 */ /* 0x000f220000300800 */
[----:B------:R-:W-:-:S03]  /*5da90*/  IMAD.WIDE R52, R194, 0x2, R64 ;  /* 0x00000002c2347825 */ /* 0x000fc600078e0240 */
        /* <DEDUP_REMOVED lines=30> */
[----:B------:R-:W3:Y:S04]  /*5dc80*/  LDL.LU R191, [R1+0x84] ;  /* 0x0000840001bf7983 */ /* 0x000ee80000300800 */
[----:B------:R0:W-:Y:S02]  /*5dc90*/  @P5 STG.E.U16 desc[UR8][R52.64], R2 ;  /* 0x0000000234005986 */ /* 0x0001e4000c101508 */
        /* <DEDUP_REMOVED lines=27> */
[----:B------:R-:W4:Y:S01]  /*5de50*/  LDL.LU R59, [R1+0x88] ;  /* 0x00008800013b7983 */ /* 0x000f220000300800 */
[----:B------:R-:W-:Y:S02]  /*5de60*/  LOP3.LUT P1, RZ, R50, 0x400, RZ, 0xc0, !PT ;  /* 0x0000040032ff7812 */ /* 0x000fe4000782c0ff */
[----:B------:R-:W-:Y:S01]  /*5de70*/  LOP3.LUT P4, RZ, R7, 0x80000000, RZ, 0xc0, !PT ;  /* 0x8000000007ff7812 */ /* 0x000fe2000788c0ff */
[----:B------:R-:W-:Y:S01]  /*5de80*/  IMAD.WIDE R52, R194, 0x2, R64 ;  /* 0x00000002c2347825 */ /* 0x000fe200078e0240 */
[----:B------:R-:W4:Y:S09]  /*5de90*/  LDL.LU R189, [R1+0xae0] ;  /* 0x000ae00001bd7983 */ /* 0x000f320000300800 */
        /* <DEDUP_REMOVED lines=10> */
[C---:B------:R-:W-:Y:S02]  /*5df40*/  LOP3.LUT P5, RZ, R50.reuse, 0x800, RZ, 0xc0, !PT ;  /* 0x0000080032ff7812 */ /* 0x040fe400078ac0ff */
[----:B------:R-:W-:Y:S02]  /*5df50*/  PRMT R2, R191, 0x7632, R2 ;  /* 0x00007632bf027816 */ /* 0x000fe40000000002 */
[----:B------:R-:W-:Y:S01]  /*5df60*/  LOP3.LUT P6, RZ, R50, 0x1000, RZ, 0xc0, !PT ;  /* 0x0000100032ff7812 */ /* 0x000fe200078cc0ff */
        /* <DEDUP_REMOVED lines=10> */
[----:B--2---:R-:W-:-:S05]  /*5e010*/  IMAD.WIDE R52, R195, 0x2, R66 ;  /* 0x00000002c3347825 */ /* 0x004fca00078e0242 */
[----:B----4-:R0:W-:Y:S02]  /*5e020*/  @P3 STG.E.U16 desc[UR8][R52.64], R59 ;  /* 0x0000003b34003986 */ /* 0x0101e4000c101508 */
        /* <DEDUP_REMOVED lines=56> */
[C---:B------:R-:W-:Y:S01]  /*5e3b0*/  LOP3.LUT P4, RZ, R49.reuse, 0x80, RZ, 0xc0, !PT ;  /* 0x0000008031ff7812 */ /* 0x040fe2000788c0ff */
[----:B------:R-:W-:Y:S01]  /*5e3c0*/  IMAD.WIDE R52, R192, 0x2, R64 ;  /* 0x00000002c0347825 */ /* 0x000fe200078e0240 */
[----:B------:R-:W2:Y:S09]  /*5e3d0*/  LDL.LU R191, [R1+0xc1c] ;  /* 0x000c1c0001bf7983 */ /* 0x000eb20000300800 */
[----:B------:R3:W-:Y:S01]  /*5e3e0*/  @P3 STG.E.U16 desc[UR8][R52.64], R2 ;  /* 0x0000000234003986 */ /* 0x0007e2000c101508 */
[----:B------:R-:W-:Y:S01]  /*5e3f0*/  LOP3.LUT P1, RZ, R49, 0x100, RZ, 0xc0, !PT ;  /* 0x0000010031ff7812 */ /* 0x000fe2000782c0ff */
        /* <DEDUP_REMOVED lines=9> */
[C---:B------:R-:W-:Y:S02]  /*5e490*/  LOP3.LUT P5, RZ, R50.reuse, 0x80000, RZ, 0xc0, !PT ;  /* 0x0008000032ff7812 */ /* 0x040fe400078ac0ff */
[----:B------:R-:W-:Y:S01]  /*5e4a0*/  LOP3.LUT P6, RZ, R50, 0x100000, RZ, 0xc0, !PT ;  /* 0x0010000032ff7812 */ /* 0x000fe200078cc0ff */
[----:B------:R0:W-:Y:S01]  /*5e4b0*/  @P1 STG.E.U16 desc[UR8][R52.64], R2 ;  /* 0x0000000234001986 */ /* 0x0001e2000c101508 */
[----:B------:R-:W-:Y:S01]  /*5e4c0*/  LOP3.LUT P2, RZ, R49, 0x200, RZ, 0xc0, !PT ;  /* 0x0000020031ff7812 */ /* 0x000fe2000784c0ff */
[----:B0-----:R-:W-:Y:S01]  /*5e4d0*/  IMAD.WIDE R52, R193, 0x2, R66 ;  /* 0x00000002c1347825 */ /* 0x001fe200078e0242 */
[----:B------:R-:W-:-:S07]  /*5e4e0*/  PRMT R2, R194, 0x7632, R2 ;  /* 0x00007632c2027816 */ /* 0x000fce0000000002 */
        /* <DEDUP_REMOVED lines=60> */
[----:B0-----:R-:W2:Y:S04]  /*5e8b0*/  LDL.LU R48, [R1+0x1b84] ;  /* 0x001b840001307983 */ /* 0x001ea80000300800 */
[----:B------:R-:W2:Y:S04]  /*5e8c0*/  LDL.LU R194, [R1+0xc44] ;  /* 0x000c440001c27983 */ /* 0x000ea80000300800 */
[----:B------:R-:W2:Y:S01]  /*5e8d0*/  LDL.LU R54, [R1+0x48] ;  /* 0x0000480001367983 */ /* 0x000ea20000300800 */
[----:B------:R-:W-:-:S03]  /*5e8e0*/  LOP3.LUT P2, RZ, R50, 0x4000000, RZ, 0xc0, !PT ;  /* 0x0400000032ff7812 */ /* 0x000fc6000784c0ff */
[----:B------:R-:W2:Y:S01]  /*5e8f0*/  LDL.LU R193, [R1+0xc48] ;  /* 0x000c480001c17983 */ /* 0x000ea20000300800 */
[----:B------:R-:W-:Y:S01]  /*5e900*/  LOP3.LUT P3, RZ, R49, 0x8000, RZ, 0xc0, !PT ;  /* 0x0000800031ff7812 */ /* 0x000fe2000786c0ff */
[----:B------:R-:W-:Y:S02]  /*5e910*/  IMAD.WIDE R52, R195, 0x2, R64 ;  /* 0x00000002c3347825 */ /* 0x000fe400078e0240 */
[----:B------:R-:W2:Y:S04]  /*5e920*/  LDL.LU R195, [R1+0x5c] ;  /* 0x00005c0001c37983 */ /* 0x000ea80000300800 */
[----:B------:R-:W2:Y:S04]  /*5e930*/  LDL.LU R188, [R1+0xc50] ;  /* 0x000c500001bc7983 */ /* 0x000ea80000300800 */
[----:B------:R3:W-:Y:S01]  /*5e940*/  @P2 STG.E.U16 desc[UR8][R52.64], R2 ;  /* 0x0000000234002986 */ /* 0x0007e2000c101508 */
[----:B------:R-:W-:-:S02]  /*5e950*/  LOP3.LUT P0, RZ, R49, 0x200000, RZ, 0xc0, !PT ;  /* 0x0020000031ff7812 */ /* 0x000fc4000780c0ff */
[----:B------:R-:W-:Y:S01]  /*5e960*/  LOP3.LUT R0, R0, 0xfffdffff, RZ, 0xc0, !PT ;  /* 0xfffdffff00007812 */ /* 0x000fe200078ec0ff */
[----:B---3--:R-:W-:-:S05]  /*5e970*/  IMAD.WIDE R52, R190, 0x2, R66 ;  /* 0x00000002be347825 */ /* 0x008fca00078e0242 */
[----:B------:R0:W-:Y:S02]  /*5e980*/  @P3 STG.E.U16 desc[UR8][R52.64], R191 ;  /* 0x000000bf34003986 */ /* 0x0001e4000c101508 */
[----:B0-----:R-:W-:Y:S02]  /*5e990*/  IMAD.WIDE R52, R190, 0x2, R64 ;  /* 0x00000002be347825 */ /* 0x001fe400078e0240 */
[----:B------:R-:W3:Y:S04]  /*5e9a0*/  LDL.LU R190, [R1+0x4c] ;  /* 0x00004c0001be7983 */ /* 0x000ee80000300800 */
[----:B------:R-:W3:Y:S01]  /*5e9b0*/  LDL.LU R189, [R1+0xc58] ;  /* 0x000c580001bd7983 */ /* 0x000ee20000300800 */
[----:B------:R-:W-:-:S03]  /*5e9c0*/  PRMT R2, R191, 0x7632, R2 ;  /* 0x00007632bf027816 */ /* 0x000fc60000000002 */
[----:B------:R-:W3:Y:S01]  /*5e9d0*/  LDL.LU R191, [R1+0x30] ;  /* 0x0000300001bf7983 */ /* 0x000ee20000300800 */
[----:B------:R-:W-:Y:S02]  /*5e9e0*/  @P0 LOP3.LUT R0, R0, 0x20000, RZ, 0xfc, !PT ;  /* 0x0002000000000812 */ /* 0x000fe400078efcff */
[----:B------:R-:W-:Y:S02]  /*5e9f0*/  LOP3.LUT P4, RZ, R49, 0x10000, RZ, 0xc0, !PT ;  /* 0x0001000031ff7812 */ /* 0x000fe4000788c0ff */
[----:B------:R-:W-:Y:S02]  /*5ea00*/  LOP3.LUT R0, R0, 0xfffbffff, RZ, 0xc0, !PT ;  /* 0xfffbffff00007812 */ /* 0x000fe400078ec0ff */
[C---:B------:R-:W-:Y:S02]  /*5ea10*/  LOP3.LUT P5, RZ, R50.reuse, 0x8000000, RZ, 0xc0, !PT ;  /* 0x0800000032ff7812 */ /* 0x040fe400078ac0ff */
[C---:B------:R-:W-:Y:S02]  /*5ea20*/  LOP3.LUT P6, RZ, R50.reuse, 0x10000000, RZ, 0xc0, !PT ;  /* 0x1000000032ff7812 */ /* 0x040fe400078cc0ff */
[----:B------:R-:W-:-:S05]  /*5ea30*/  LOP3.LUT P3, RZ, R50, 0x20000000, RZ, 0xc0, !PT ;  /* 0x2000000032ff7812 */ /* 0x000fca000786c0ff */
[----:B------:R4:W-:Y:S01]  /*5ea40*/  @P4 STG.E.U16 desc[UR8][R52.64], R2 ;  /* 0x0000000234004986 */ /* 0x0009e2000c101508 */
[----:B------:R-:W-:Y:S01]  /*5ea50*/  LOP3.LUT P4, RZ, R50, 0x40000000, RZ, 0xc0, !PT ;  /* 0x4000000032ff7812 */ /* 0x000fe2000788c0ff */
[----:B----4-:R-:W-:Y:S01]  /*5ea60*/  IMAD.WIDE R52, R58, 0x2, R66 ;  /* 0x000000023a347825 */ /* 0x010fe200078e0242 */
[----:B--2---:R-:W-:-:S13]  /*5ea70*/  LOP3.LUT P0, RZ, R48, 0x1, RZ, 0xc0, !PT ;  /* 0x0000000130ff7812 */ /* 0x004fda000780c0ff */
[----:B------:R-:W-:Y:S02]  /*5ea80*/  @P0 LOP3.LUT R0, R0, 0x40000, RZ, 0xfc, !PT ;  /* 0x0004000000000812 */ /* 0x000fe400078efcff */
[----:B------:R-:W-:Y:S01]  /*5ea90*/  LOP3.LUT P0, RZ, R50, 0x80000000, RZ, 0xc0, !PT ;  /* 0x8000000032ff7812 */ /* 0x000fe2000780c0ff */
[----:B------:R-:W-:Y:S02]  /*5eaa0*/  IMAD.WIDE R50, R58, 0x2, R64 ;  /* 0x000000023a327825 */ /* 0x000fe400078e0240 */
[----:B------:R-:W2:Y:S01]  /*5eab0*/  LDL.LU R58, [R1+0xc60] ;  /* 0x000c6000013a7983 */ /* 0x000ea20000300800 */
[----:B------:R-:W-:Y:S02]  /*5eac0*/  LOP3.LUT P1, RZ, R49, 0x20000, RZ, 0xc0, !PT ;  /* 0x0002000031ff7812 */ /* 0x000fe4000782c0ff */
[----:B------:R-:W-:Y:S01]  /*5ead0*/  PRMT R2, R192, 0x7632, R2 ;  /* 0x00007632c0027816 */ /* 0x000fe20000000002 */
[----:B------:R0:W-:Y:S01]  /*5eae0*/  @P5 STG.E.U16 desc[UR8][R52.64], R192 ;  /* 0x000000c034005986 */ /* 0x0001e2000c101508 */
[----:B------:R-:W-:-:S03]  /*5eaf0*/  LOP3.LUT R0, R0, 0xfff7ffff, RZ, 0xc0, !PT ;  /* 0xfff7ffff00007812 */ /* 0x000fc600078ec0ff */
[----:B------:R4:W-:Y:S01]  /*5eb00*/  @P6 STG.E.U16 desc[UR8][R50.64], R2 ;  /* 0x0000000232006986 */ /* 0x0009e2000c101508 */
[C---:B------:R-:W-:Y:S02]  /*5eb10*/  LOP3.LUT P2, RZ, R49.reuse, 0x40000, RZ, 0xc0, !PT ;  /* 0x0004000031ff7812 */ /* 0x040fe4000784c0ff */
[----:B------:R-:W-:Y:S01]  /*5eb20*/  @P0 LOP3.LUT R0, R0, 0x80000, RZ, 0xfc, !PT ;  /* 0x0008000000000812 */ /* 0x000fe200078efcff */
[----:B0-----:R-:W2:Y:S01]  /*5eb30*/  LDL.LU R192, [R1+0xc64] ;  /* 0x000c640001c07983 */ /* 0x001ea20000300800 */
[----:B----4-:R-:W-:Y:S01]  /*5eb40*/  IMAD.WIDE R50, R194, 0x2, R66 ;  /* 0x00000002c2327825 */ /* 0x010fe200078e0242 */
[----:B------:R-:W-:-:S04]  /*5eb50*/  LOP3.LUT P0, RZ, R49, 0x100000, RZ, 0xc0, !PT ;  /* 0x0010000031ff7812 */ /* 0x000fc8000780c0ff */
[----:B------:R0:W-:Y:S01]  /*5eb60*/  @P1 STG.E.U16 desc[UR8][R50.64], R54 ;  /* 0x0000003632001986 */ /* 0x0001e2000c101508 */
[----:B------:R-:W-:Y:S02]  /*5eb70*/  PRMT R2, R54, 0x7632, R2 ;  /* 0x0000763236027816 */ /* 0x000fe40000000002 */
[----:B------:R-:W-:Y:S01]  /*5eb80*/  LOP3.LUT R0, R0, 0xffefffff, RZ, 0xc0, !PT ;  /* 0xffefffff00007812 */ /* 0x000fe200078ec0ff */
[----:B0-----:R-:W-:Y:S02]  /*5eb90*/  IMAD.WIDE R50, R194, 0x2, R64 ;  /* 0x00000002c2327825 */ /* 0x001fe400078e0240 */
[----:B------:R-:W4:Y:S04]  /*5eba0*/  LDL.LU R194, [R1+0x34] ;  /* 0x0000340001c27983 */ /* 0x000f280000300800 */
[----:B------:R0:W-:Y:S01]  /*5ebb0*/  @P2 STG.E.U16 desc[UR8][R50.64], R2 ;  /* 0x0000000232002986 */ /* 0x0001e2000c101508 */
[----:B------:R-:W-:-:S02]  /*5ebc0*/  @P0 LOP3.LUT R0, R0, 0x100000, RZ, 0xfc, !PT ;  /* 0x0010000000000812 */ /* 0x000fc400078efcff */
[----:B------:R-:W-:Y:S01]  /*5ebd0*/  LOP3.LUT P0, RZ, R49, 0x80000, RZ, 0xc0, !PT ;  /* 0x0008000031ff7812 */ /* 0x000fe2000780c0ff */
[----:B0-----:R-:W-:Y:S01]  /*5ebe0*/  IMAD.WIDE R50, R193, 0x2, R66 ;  /* 0x00000002c1327825 */ /* 0x001fe200078e0242 */
[----:B------:R-:W-:-:S04]  /*5ebf0*/  PRMT R2, R195, 0x7632, R2 ;  /* 0x00007632c3027816 */ /* 0x000fc80000000002 */
[----:B------:R0:W-:Y:S02]  /*5ec00*/  @P3 STG.E.U16 desc[UR8][R50.64], R195 ;  /* 0x000000c332003986 */ /* 0x0001e4000c101508 */
[----:B0-----:R-:W-:Y:S02]  /*5ec10*/  IMAD.WIDE R50, R193, 0x2, R64 ;  /* 0x00000002c1327825 */ /* 0x001fe400078e0240 */
[----:B------:R-:W4:Y:S04]  /*5ec20*/  LDL.LU R195, [R1+0xc6c] ;  /* 0x000c6c0001c37983 */ /* 0x000f280000300800 */
[----:B------:R0:W-:Y:S04]  /*5ec30*/  @P4 STG.E.U16 desc[UR8][R50.64], R2 ;  /* 0x0000000232004986 */ /* 0x0001e8000c101508 */
[----:B------:R-:W4:Y:S01]  /*5ec40*/  LDL.LU R193, [R1+0x24] ;  /* 0x0000240001c17983 */ /* 0x000f220000300800 */
[----:B0-----:R-:W-:-:S05]  /*5ec50*/  IMAD.WIDE R50, R188, 0x2, R66 ;  /* 0x00000002bc327825 */ /* 0x001fca00078e0242 */
[----:B---3--:R0:W-:Y:S01]  /*5ec60*/  @P0 STG.E.U16 desc[UR8][R50.64], R190 ;  /* 0x000000be32000986 */ /* 0x0081e2000c101508 */
[----:B------:R-:W-:Y:S02]  /*5ec70*/  LOP3.LUT P0, RZ, R0, 0x100000, RZ, 0xc0, !PT ;  /* 0x0010000000ff7812 */ /* 0x000fe4000780c0ff */
[----:B------:R-:W-:Y:S01]  /*5ec80*/  PRMT R2, R190, 0x7632, R2 ;  /* 0x00007632be027816 */ /* 0x000fe20000000002 */
[----:B0-----:R-:W-:Y:S01]  /*5ec90*/  IMAD.WIDE R50, R188, 0x2, R64 ;  /* 0x00000002bc327825 */ /* 0x001fe200078e0240 */
[----:B------:R-:W3:Y:S09]  /*5eca0*/  LDL.LU R190, [R1+0xc74] ;  /* 0x000c740001be7983 */ /* 0x000ef20000300800 */
        /* <DEDUP_REMOVED lines=9> */
[----:B0-----:R-:W-:Y:S01]  /*5ed40*/  PRMT R2, R3, 0x7632, R2 ;  /* 0x0000763203027816 */ /* 0x001fe20000000002 */
[----:B--2---:R-:W-:-:S10]  /*5ed50*/  IMAD.WIDE R50, R58, 0x2, R66 ;  /* 0x000000023a327825 */ /* 0x004fd400078e0242 */
[----:B------:R0:W-:Y:S04]  /*5ed60*/  @P0 STG.E.U16 desc[UR8][R50.64], R3 ;  /* 0x0000000332000986 */ /* 0x0001e8000c101508 */
[----:B0-----:R-:W2:Y:S01]  /*5ed70*/  LDL.LU R3, [R1+0x1b80] ;  /* 0x001b800001037983 */ /* 0x001ea20000300800 */
[----:B------:R-:W-:Y:S02]  /*5ed80*/  LOP3.LUT P5, RZ, R49, 0x400000, RZ, 0xc0, !PT ;  /* 0x0040000031ff7812 */ /* 0x000fe400078ac0ff */
[----:B------:R-:W-:Y:S01]  /*5ed90*/  LOP3.LUT P6, RZ, R48, 0x2, RZ, 0xc0, !PT ;  /* 0x0000000230ff7812 */ /* 0x000fe200078cc0ff */
[----:B------:R-:W-:-:S10]  /*5eda0*/  IMAD.WIDE R50, R58, 0x2, R64 ;  /* 0x000000023a327825 */ /* 0x000fd400078e0240 */
[----:B------:R0:W-:Y:S01]  /*5edb0*/  @P5 STG.E.U16 desc[UR8][R50.64], R2 ;  /* 0x0000000232005986 */ /* 0x0001e2000c101508 */
[----:B------:R-:W-:Y:S01]  /*5edc0*/  LOP3.LUT P1, RZ, R48, 0x4, RZ, 0xc0, !PT ;  /* 0x0000000430ff7812 */ /* 0x000fe2000782c0ff */
[----:B0-----:R-:W-:Y:S01]  /*5edd0*/  IMAD.WIDE R50, R192, 0x2, R66 ;  /* 0x00000002c0327825 */ /* 0x001fe200078e0242 */
[----:B----4-:R-:W-:-:S04]  /*5ede0*/  PRMT R2, R194, 0x7632, R2 ;  /* 0x00007632c2027816 */ /* 0x010fc80000000002 */
[----:B------:R0:W-:Y:S01]  /*5edf0*/  @P6 STG.E.U16 desc[UR8][R50.64], R194 ;  /* 0x000000c232006986 */ /* 0x0001e2000c101508 */
[----:B------:R-:W-:-:S03]  /*5ee00*/  LOP3.LUT P2, RZ, R49, 0x800000, RZ, 0xc0, !PT ;  /* 0x0080000031ff7812 */ /* 0x000fc6000784c0ff */
[----:B0-----:R-:W4:Y:S04]  /*5ee10*/  LDL.LU R194, [R1+0xc7c] ;  /* 0x000c7c0001c27983 */ /* 0x001f280000300800 */
[----:B------:R-:W4:Y:S01]  /*5ee20*/  LDL.LU R59, [R1+0x28] ;  /* 0x00002800013b7983 */ /* 0x000f220000300800 */
[----:B------:R-:W-:-:S03]  /*5ee30*/  IMAD.WIDE R50, R192, 0x2, R64 ;  /* 0x00000002c0327825 */ /* 0x000fc600078e0240 */
[----:B------:R-:W4:Y:S04]  /*5ee40*/  LDL.LU R54, [R1+0xc80] ;  /* 0x000c800001367983 */ /* 0x000f280000300800 */
[----:B------:R0:W-:Y:S02]  /*5ee50*/  @P1 STG.E.U16 desc[UR8][R50.64], R2 ;  /* 0x0000000232001986 */ /* 0x0001e4000c101508 */
[----:B0-----:R-:W-:-:S05]  /*5ee60*/  IMAD.WIDE R50, R195, 0x2, R66 ;  /* 0x00000002c3327825 */ /* 0x001fca00078e0242 */
[----:B------:R0:W-:Y:S02]  /*5ee70*/  @P2 STG.E.U16 desc[UR8][R50.64], R193 ;  /* 0x000000c132002986 */ /* 0x0001e4000c101508 */
[----:B0-----:R-:W-:Y:S02]  /*5ee80*/  IMAD.WIDE R50, R195, 0x2, R64 ;  /* 0x00000002c3327825 */ /* 0x001fe400078e0240 */
[----:B------:R-:W4:Y:S04]  /*5ee90*/  LDL.LU R195, [R1+0x3c] ;  /* 0x00003c0001c37983 */ /* 0x000f280000300800 */
[----:B------:R-:W4:Y:S01]  /*5eea0*/  LDL.LU R188, [R1+0xc84] ;  /* 0x000c840001bc7983 */ /* 0x000f220000300800 */
[----:B------:R-:W-:-:S03]  /*5eeb0*/  LOP3.LUT P3, RZ, R49, 0x1000000, RZ, 0xc0, !PT ;  /* 0x0100000031ff7812 */ /* 0x000fc6000786c0ff */
[----:B------:R-:W4:Y:S01]  /*5eec0*/  LDL.LU R189, [R1+0x2c] ;  /* 0x00002c0001bd7983 */ /* 0x000f220000300800 */
[----:B------:R-:W-:Y:S02]  /*5eed0*/  LOP3.LUT P4, RZ, R48, 0x8, RZ, 0xc0, !PT ;  /* 0x0000000830ff7812 */ /* 0x000fe4000788c0ff */
[----:B------:R-:W-:-:S07]  /*5eee0*/  PRMT R2, R193, 0x7632, R2 ;  /* 0x00007632c1027816 */ /* 0x000fce0000000002 */
[----:B------:R3:W-:Y:S02]  /*5eef0*/  @P3 STG.E.U16 desc[UR8][R50.64], R2 ;  /* 0x0000000232003986 */ /* 0x0007e4000c101508 */
[----:B---3--:R-:W-:-:S05]  /*5ef00*/  IMAD.WIDE R50, R190, 0x2, R66 ;  /* 0x00000002be327825 */ /* 0x008fca00078e0242 */
[----:B--2---:R0:W-:Y:S02]  /*5ef10*/  @P4 STG.E.U16 desc[UR8][R50.64], R3 ;  /* 0x0000000332004986 */ /* 0x0041e4000c101508 */
[----:B0-----:R-:W-:Y:S02]  /*5ef20*/  IMAD.WIDE R50, R190, 0x2, R64 ;  /* 0x00000002be327825 */ /* 0x001fe400078e0240 */
[----:B------:R-:W2:Y:S04]  /*5ef30*/  LDL.LU R190, [R1+0xc8c] ;  /* 0x000c8c0001be7983 */ /* 0x000ea80000300800 */
[----:B------:R-:W3:Y:S01]  /*5ef40*/  LDL.LU R191, [R1+0x10] ;  /* 0x0000100001bf7983 */ /* 0x000ee20000300800 */
[----:B------:R-:W-:Y:S02]  /*5ef50*/  LOP3.LUT P5, RZ, R48, 0x10, RZ, 0xc0, !PT ;  /* 0x0000001030ff7812 */ /* 0x000fe400078ac0ff */
[----:B------:R-:W-:-:S02]  /*5ef60*/  LOP3.LUT P6, RZ, R49, 0x2000000, RZ, 0xc0, !PT ;  /* 0x0200000031ff7812 */ /* 0x000fc400078cc0ff */
[----:B------:R-:W-:Y:S02]  /*5ef70*/  LOP3.LUT P0, RZ, R49, 0x20000000, RZ, 0xc0, !PT ;  /* 0x2000000031ff7812 */ /* 0x000fe4000780c0ff */
[----:B------:R-:W-:Y:S02]  /*5ef80*/  PRMT R2, R3, 0x7632, R2 ;  /* 0x0000763203027816 */ /* 0x000fe40000000002 */
[----:B------:R-:W3:Y:S04]  /*5ef90*/  LDL.LU R3, [R1+0x1b7c] ;  /* 0x001b7c0001037983 */ /* 0x000ee80000300800 */
[----:B------:R-:W3:Y:S01]  /*5efa0*/  LDL.LU R58, [R1+0xc90] ;  /* 0x000c9000013a7983 */ /* 0x000ee20000300800 */
[----:B------:R-:W-:-:S03]  /*5efb0*/  LOP3.LUT R0, R0, 0xffffdfff, RZ, 0xc0, !PT ;  /* 0xffffdfff00007812 */ /* 0x000fc600078ec0ff */
[----:B------:R4:W-:Y:S04]  /*5efc0*/  @P5 STG.E.U16 desc[UR8][R50.64], R2 ;  /* 0x0000000232005986 */ /* 0x0009e8000c101508 */
[----:B------:R-:W3:Y:S01]  /*5efd0*/  LDL.LU R192, [R1] ;  /* 0x0000000001c07983 */ /* 0x000ee20000300800 */
[----:B------:R-:W-:Y:S02]  /*5efe0*/  LOP3.LUT P1, RZ, R49, 0x4000000, RZ, 0xc0, !PT ;  /* 0x0400000031ff7812 */ /* 0x000fe4000782c0ff */
[----:B------:R-:W-:Y:S01]  /*5eff0*/  @P0 LOP3.LUT R0, R0, 0x2000, RZ, 0xfc, !PT ;  /* 0x0000200000000812 */ /* 0x000fe200078efcff */
[----:B----4-:R-:W-:Y:S01]  /*5f000*/  IMAD.WIDE R50, R194, 0x2, R66 ;  /* 0x00000002c2327825 */ /* 0x010fe200078e0242 */
[----:B------:R-:W-:-:S04]  /*5f010*/  LOP3.LUT P0, RZ, R48, 0x100, RZ, 0xc0, !PT ;  /* 0x0000010030ff7812 */ /* 0x000fc8000780c0ff */
[----:B------:R0:W-:Y:S01]  /*5f020*/  @P6 STG.E.U16 desc[UR8][R50.64], R59 ;  /* 0x0000003b32006986 */ /* 0x0001e2000c101508 */
[----:B------:R-:W-:Y:S02]  /*5f030*/  LOP3.LUT P2, RZ, R48, 0x20, RZ, 0xc0, !PT ;  /* 0x0000002030ff7812 */ /* 0x000fe4000784c0ff */
[----:B------:R-:W-:Y:S01]  /*5f040*/  PRMT R2, R59, 0x7632, R2 ;  /* 0x000076323b027816 */ /* 0x000fe20000000002 */
[----:B0-----:R-:W-:Y:S02]  /*5f050*/  IMAD.WIDE R50, R194, 0x2, R64 ;  /* 0x00000002c2327825 */ /* 0x001fe400078e0240 */
[----:B------:R-:W4:Y:S01]  /*5f060*/  LDL.LU R194, [R1+0xc98] ;  /* 0x000c980001c27983 */ /* 0x000f220000300800 */
[----:B------:R-:W-:-:S03]  /*5f070*/  LOP3.LUT R0, R0, 0xffffbfff, RZ, 0xc0, !PT ;  /* 0xffffbfff00007812 */ /* 0x000fc600078ec0ff */
[----:B------:R-:W4:Y:S01]  /*5f080*/  LDL.LU R193, [R1+0x14] ;  /* 0x0000140001c17983 */ /* 0x000f220000300800 */
[----:B------:R-:W-:-:S03]  /*5f090*/  @P0 LOP3.LUT R0, R0, 0x4000, RZ, 0xfc, !PT ;  /* 0x0000400000000812 */ /* 0x000fc600078efcff */
[----:B------:R0:W-:Y:S01]  /*5f0a0*/  @P1 STG.E.U16 desc[UR8][R50.64], R2 ;  /* 0x0000000232001986 */ /* 0x0001e2000c101508 */
        /* <DEDUP_REMOVED lines=10> */
[----:B------:R-:W-:Y:S02]  /*5f150*/  LOP3.LUT P3, RZ, R48, 0x40, RZ, 0xc0, !PT ;  /* 0x0000004030ff7812 */ /* 0x000fe4000786c0ff */
[----:B------:R-:W-:-:S09]  /*5f160*/  LOP3.LUT R0, R0, 0xfffeffff, RZ, 0xc0, !PT ;  /* 0xfffeffff00007812 */ /* 0x000fd200078ec0ff */
[----:B------:R-:W-:Y:S02]  /*5f170*/  @P0 LOP3.LUT R0, R0, 0x10000, RZ, 0xfc, !PT ;  /* 0x0001000000000812 */ /* 0x000fe400078efcff */
[----:B------:R-:W-:Y:S01]  /*5f180*/  LOP3.LUT P0, RZ, R49, 0x8000000, RZ, 0xc0, !PT ;  /* 0x0800000031ff7812 */ /* 0x000fe2000780c0ff */
[----:B------:R0:W-:Y:S02]  /*5f190*/  @P3 STG.E.U16 desc[UR8][R50.64], R2 ;  /* 0x0000000232003986 */ /* 0x0001e4000c101508 */
[----:B0-----:R-:W-:-:S10]  /*5f1a0*/  IMAD.WIDE R50, R188, 0x2, R66 ;  /* 0x00000002bc327825 */ /* 0x001fd400078e0242 */
[----:B------:R0:W-:Y:S01]  /*5f1b0*/  @P0 STG.E.U16 desc[UR8][R50.64], R189 ;  /* 0x000000bd32000986 */ /* 0x0001e2000c101508 */
[----:B------:R-:W-:Y:S02]  /*5f1c0*/  LOP3.LUT P0, RZ, R0, 0x10000, RZ, 0xc0, !PT ;  /* 0x0001000000ff7812 */ /* 0x000fe4000780c0ff */
[----:B------:R-:W-:Y:S01]  /*5f1d0*/  PRMT R2, R189, 0x7632, R2 ;  /* 0x00007632bd027816 */ /* 0x000fe20000000002 */
[----:B0-----:R-:W-:-:S10]  /*5f1e0*/  IMAD.WIDE R50, R188, 0x2, R64 ;  /* 0x00000002bc327825 */ /* 0x001fd400078e0240 */
[----:B------:R2:W-:Y:S01]  /*5f1f0*/  @P0 STG.E.U16 desc[UR8][R50.64], R2 ;  /* 0x0000000232000986 */ /* 0x0005e2000c101508 */
[----:B------:R-:W-:Y:S01]  /*5f200*/  LOP3.LUT P0, RZ, R0, 0x8000, RZ, 0xc0, !PT ;  /* 0x0000800000ff7812 */ /* 0x000fe2000780c0ff */
[----:B--2---:R-:W-:-:S12]  /*5f210*/  IMAD.WIDE R50, R190, 0x2, R66 ;  /* 0x00000002be327825 */ /* 0x004fd800078e0242 */
[----:B---3--:R0:W-:Y:S02]  /*5f220*/  @P0 STG.E.U16 desc[UR8][R50.64], R191 ;  /* 0x000000bf32000986 */ /* 0x0081e4000c101508 */
[----:B0-----:R-:W-:Y:S02]  /*5f230*/  IMAD.WIDE R50, R190, 0x2, R64 ;  /* 0x00000002be327825 */ /* 0x001fe400078e0240 */
[----:B------:R-:W2:Y:S04]  /*5f240*/  LDL.LU R190, [R1+0xca4] ;  /* 0x000ca40001be7983 */ /* 0x000ea80000300800 */
[----:B------:R-:W3:Y:S01]  /*5f250*/  LDL.LU R188, [R1+0x18] ;  /* 0x0000180001bc7983 */ /* 0x000ee20000300800 */
[----:B------:R-:W-:Y:S02]  /*5f260*/  LOP3.LUT P0, RZ, R0, 0x4000, RZ, 0xc0, !PT ;  /* 0x0000400000ff7812 */ /* 0x000fe4000780c0ff */
[----:B------:R-:W-:-:S02]  /*5f270*/  PRMT R2, R191, 0x7632, R2 ;  /* 0x00007632bf027816 */ /* 0x000fc40000000002 */
        /* <DEDUP_REMOVED lines=11> */
[----:B----4-:R-:W-:-:S05]  /*5f330*/  IMAD.WIDE R50, R194, 0x2, R66 ;  /* 0x00000002c2327825 */ /* 0x010fca00078e0242 */
[----:B------:R0:W-:Y:S01]  /*5f340*/  @P5 STG.E.U16 desc[UR8][R50.64], R193 ;  /* 0x000000c132005986 */ /* 0x0001e2000c101508 */
[----:B------:R-:W-:Y:S01]  /*5f350*/  PRMT R2, R193, 0x7632, R2 ;  /* 0x00007632c1027816 */ /* 0x000fe20000000002 */
[----:B0-----:R-:W-:Y:S02]  /*5f360*/  IMAD.WIDE R50, R194, 0x2, R64 ;  /* 0x00000002c2327825 */ /* 0x001fe400078e0240 */
[----:B------:R-:W4:Y:S04]  /*5f370*/  LDL.LU R194, [R1+0xcac] ;  /* 0x000cac0001c27983 */ /* 0x000f280000300800 */
[----:B------:R-:W4:Y:S04]  /*5f380*/  LDL.LU R189, [R1+0x8] ;  /* 0x0000080001bd7983 */ /* 0x000f280000300800 */
[----:B------:R0:W-:Y:S04]  /*5f390*/  @P6 STG.E.U16 desc[UR8][R50.64], R2 ;  /* 0x0000000232006986 */ /* 0x0001e8000c101508 */
[----:B------:R-:W4:Y:S01]  /*5f3a0*/  LDL.LU R191, [R1+0xcb0] ;  /* 0x000cb00001bf7983 */ /* 0x000f220000300800 */
[----:B0-----:R-:W-:-:S05]  /*5f3b0*/  IMAD.WIDE R50, R195, 0x2, R66 ;  /* 0x00000002c3327825 */ /* 0x001fca00078e0242 */
[----:B------:R0:W-:Y:S02]  /*5f3c0*/  @P1 STG.E.U16 desc[UR8][R50.64], R54 ;  /* 0x0000003632001986 */ /* 0x0001e4000c101508 */
[----:B0-----:R-:W-:Y:S02]  /*5f3d0*/  IMAD.WIDE R50, R195, 0x2, R64 ;  /* 0x00000002c3327825 */ /* 0x001fe400078e0240 */
[----:B------:R-:W4:Y:S04]  /*5f3e0*/  LDL.LU R195, [R1+0x1c] ;  /* 0x00001c0001c37983 */ /* 0x000f280000300800 */
[----:B------:R-:W4:Y:S04]  /*5f3f0*/  LDL.LU R58, [R1+0xcb8] ;  /* 0x000cb800013a7983 */ /* 0x000f280000300800 */
[----:B------:R-:W4:Y:S04]  /*5f400*/  LDL.LU R193, [R1+0xc] ;  /* 0x00000c0001c17983 */ /* 0x000f280000300800 */
[----:B------:R-:W4:Y:S01]  /*5f410*/  LDL.LU R192, [R1+0xcbc] ;  /* 0x000cbc0001c07983 */ /* 0x000f220000300800 */
[----:B------:R-:W-:-:S02]  /*5f420*/  LOP3.LUT P2, RZ, R3, 0x1, RZ, 0xc0, !PT ;  /* 0x0000000103ff7812 */ /* 0x000fc4000784c0ff */
[----:B------:R-:W-:Y:S02]  /*5f430*/  LOP3.LUT P3, RZ, R48, 0x800, RZ, 0xc0, !PT ;  /* 0x0000080030ff7812 */ /* 0x000fe4000786c0ff */
[----:B------:R-:W-:-:S09]  /*5f440*/  PRMT R2, R54, 0x7632, R2 ;  /* 0x0000763236027816 */ /* 0x000fd20000000002 */
[----:B------:R2:W-:Y:S02]  /*5f450*/  @P2 STG.E.U16 desc[UR8][R50.64], R2 ;  /* 0x0000000232002986 */ /* 0x0005e4000c101508 */
[----:B--2---:R-:W-:-:S05]  /*5f460*/  IMAD.WIDE R50, R190, 0x2, R66 ;  /* 0x00000002be327825 */ /* 0x004fca00078e0242 */
[----:B---3--:R0:W-:Y:S02]  /*5f470*/  @P3 STG.E.U16 desc[UR8][R50.64], R188 ;  /* 0x000000bc32003986 */ /* 0x0081e4000c101508 */
[----:B0-----:R-:W-:Y:S02]  /*5f480*/  IMAD.WIDE R50, R190, 0x2, R64 ;  /* 0x00000002be327825 */ /* 0x001fe400078e0240 */
[----:B------:R-:W2:Y:S01]  /*5f490*/  LDL.LU R190, [R1+0xcc0] ;  /* 0x000cc00001be7983 */ /* 0x000ea20000300800 */
[----:B------:R-:W-:Y:S02]  /*5f4a0*/  LOP3.LUT P3, RZ, R3, 0x20, RZ, 0xc0, !PT ;  /* 0x0000002003ff7812 */ /* 0x000fe4000786c0ff */
[----:B------:R-:W-:Y:S02]  /*5f4b0*/  LOP3.LUT R0, R0, 0xfffffdff, RZ, 0xc0, !PT ;  /* 0xfffffdff00007812 */ /* 0x000fe400078ec0ff */
[----:B------:R-:W-:-:S09]  /*5f4c0*/  LOP3.LUT P4, RZ, R48, 0x1000, RZ, 0xc0, !PT ;  /* 0x0000100030ff7812 */ /* 0x000fd2000788c0ff */
[----:B------:R-:W-:Y:S02]  /*5f4d0*/  @P3 LOP3.LUT R0, R0, 0x200, RZ, 0xfc, !PT ;  /* 0x0000020000003812 */ /* 0x000fe400078efcff */
[----:B------:R-:W-:Y:S02]  /*5f4e0*/  LOP3.LUT P3, RZ, R48, 0x10000, RZ, 0xc0, !PT ;  /* 0x0001000030ff7812 */ /* 0x000fe4000786c0ff */
[----:B------:R-:W-:Y:S02]  /*5f4f0*/  LOP3.LUT R0, R0, 0xfffffbff, RZ, 0xc0, !PT ;  /* 0xfffffbff00007812 */ /* 0x000fe400078ec0ff */
[----:B------:R-:W-:Y:S02]  /*5f500*/  LOP3.LUT P5, RZ, R3, 0x2, RZ, 0xc0, !PT ;  /* 0x0000000203ff7812 */ /* 0x000fe400078ac0ff */
[----:B------:R-:W-:-:S07]  /*5f510*/  PRMT R2, R188, 0x7632, R2 ;  /* 0x00007632bc027816 */ /* 0x000fce0000000002 */
[----:B------:R-:W-:Y:S02]  /*5f520*/  @P3 LOP3.LUT R0, R0, 0x400, RZ, 0xfc, !PT ;  /* 0x0000040000003812 */ /* 0x000fe400078efcff */
[----:B------:R-:W-:Y:S01]  /*5f530*/  LOP3.LUT P3, RZ, R48, 0x8000, RZ, 0xc0, !PT ;  /* 0x0000800030ff7812 */ /* 0x000fe2000786c0ff */
[----:B------:R4:W-:Y:S01]  /*5f540*/  @P4 STG.E.U16 desc[UR8][R50.64], R2 ;  /* 0x0000000232004986 */ /* 0x0009e2000c101508 */
[----:B------:R-:W-:Y:S02]  /*5f550*/  LOP3.LUT P6, RZ, R3, 0x4, RZ, 0xc0, !PT ;  /* 0x0000000403ff7812 */ /* 0x000fe400078cc0ff */
[----:B------:R-:W-:Y:S02]  /*5f560*/  LOP3.LUT R0, R0, 0xfffff7ff, RZ, 0xc0, !PT ;  /* 0xfffff7ff00007812 */ /* 0x000fe400078ec0ff */
[----:B------:R-:W-:-:S07]  /*5f570*/  LOP3.LUT P1, RZ, R48, 0x2000, RZ, 0xc0, !PT ;  /* 0x0000200030ff7812 */ /* 0x000fce000782c0ff */
[----:B------:R-:W-:Y:S02]  /*5f580*/  @P3 LOP3.LUT R0, R0, 0x800, RZ, 0xfc, !PT ;  /* 0x0000080000003812 */ /* 0x000fe400078efcff */
[----:B------:R-:W-:Y:S02]  /*5f590*/  LOP3.LUT P3, RZ, R3, 0x10, RZ, 0xc0, !PT ;  /* 0x0000001003ff7812 */ /* 0x000fe4000786c0ff */
[----:B------:R-:W-:Y:S01]  /*5f5a0*/  LOP3.LUT P2, RZ, R48, 0x4000, RZ, 0xc0, !PT ;  /* 0x0000400030ff7812 */ /* 0x000fe2000784c0ff */
[----:B----4-:R-:W-:-:S05]  /*5f5b0*/  IMAD.WIDE R50, R194, 0x2, R66 ;  /* 0x00000002c2327825 */ /* 0x010fca00078e0242 */
[----:B------:R0:W-:Y:S01]  /*5f5c0*/  @P5 STG.E.U16 desc[UR8][R50.64], R189 ;  /* 0x000000bd32005986 */ /* 0x0001e2000c101508 */
[----:B------:R-:W-:Y:S02]  /*5f5d0*/  PRMT R2, R189, 0x7632, R2 ;  /* 0x00007632bd027816 */ /* 0x000fe40000000002 */
[----:B------:R-:W-:Y:S01]  /*5f5e0*/  LOP3.LUT R0, R0, 0xffffefff, RZ, 0xc0, !PT ;  /* 0xffffefff00007812 */ /* 0x000fe200078ec0ff */
[----:B0-----:R-:W-:Y:S02]  /*5f5f0*/  IMAD.WIDE R50, R194, 0x2, R64 ;  /* 0x00000002c2327825 */ /* 0x001fe400078e0240 */
[----:B------:R-:W3:Y:S04]  /*5f600*/  LDL.LU R194, [R1+0xcc8] ;  /* 0x000cc80001c27983 */ /* 0x000ee80000300800 */
[----:B------:R0:W-:Y:S01]  /*5f610*/  @P6 STG.E.U16 desc[UR8][R50.64], R2 ;  /* 0x0000000232006986 */ /* 0x0001e2000c101508 */
[----:B------:R-:W-:-:S02]  /*5f620*/  @P3 LOP3.LUT R0, R0, 0x1000, RZ, 0xfc, !PT ;  /* 0x0000100000003812 */ /* 0x000fc400078efcff */
[----:B------:R-:W-:Y:S01]  /*5f630*/  LOP3.LUT P3, RZ, R3, 0x8, RZ, 0xc0, !PT ;  /* 0x0000000803ff7812 */ /* 0x000fe2000786c0ff */
[----:B0-----:R-:W-:Y:S01]  /*5f640*/  IMAD.WIDE R50, R191, 0x2, R66 ;  /* 0x00000002bf327825 */ /* 0x001fe200078e0242 */
[----:B------:R-:W-:-:S04]  /*5f650*/  PRMT R2, R195, 0x7632, R2 ;  /* 0x00007632c3027816 */ /* 0x000fc80000000002 */
[----:B------:R0:W-:Y:S04]  /*5f660*/  @P1 STG.E.U16 desc[UR8][R50.64], R195 ;  /* 0x000000c332001986 */ /* 0x0001e8000c101508 */
[----:B0-----:R-:W4:Y:S01]  /*5f670*/  LDL.LU R195, [R1+0xcd0] ;  /* 0x000cd00001c37983 */ /* 0x001f220000300800 */
[----:B------:R-:W-:-:S05]  /*5f680*/  IMAD.WIDE R50, R191, 0x2, R64 ;  /* 0x00000002bf327825 */ /* 0x000fca00078e0240 */
[----:B------:R0:W-:Y:S02]  /*5f690*/  @P2 STG.E.U16 desc[UR8][R50.64], R2 ;  /* 0x0000000232002986 */ /* 0x0001e4000c101508 */
[----:B0-----:R-:W-:-:S05]  /*5f6a0*/  IMAD.WIDE R50, R58, 0x2, R66 ;  /* 0x000000023a327825 */ /* 0x001fca00078e0242 */
[----:B------:R0:W-:Y:S01]  /*5f6b0*/  @P3 STG.E.U16 desc[UR8][R50.64], R193 ;  /* 0x000000c132003986 */ /* 0x0001e2000c101508 */
[----:B------:R-:W-:Y:S02]  /*5f6c0*/  LOP3.LUT P3, RZ, R0, 0x1000, RZ, 0xc0, !PT ;  /* 0x0000100000ff7812 */ /* 0x000fe4000786c0ff */
[----:B------:R-:W-:Y:S01]  /*5f6d0*/  PRMT R2, R193, 0x7632, R2 ;  /* 0x00007632c1027816 */ /* 0x000fe20000000002 */
[----:B0-----:R-:W-:Y:S01]  /*5f6e0*/  IMAD.WIDE R50, R58, 0x2, R64 ;  /* 0x000000023a327825 */ /* 0x001fe200078e0240 */
[----:B------:R-:W4:Y:S09]  /*5f6f0*/  LDL.LU R193, [R1+0xcd4] ;  /* 0x000cd40001c17983 */ /* 0x000f320000300800 */
[----:B------:R0:W-:Y:S01]  /*5f700*/  @P3 STG.E.U16 desc[UR8][R50.64], R2 ;  /* 0x0000000232003986 */ /* 0x0001e2000c101508 */
[----:B------:R-:W-:Y:S01]  /*5f710*/  LOP3.LUT P3, RZ, R0, 0x800, RZ, 0xc0, !PT ;  /* 0x0000080000ff7812 */ /* 0x000fe2000786c0ff */
[----:B0-----:R-:W-:-:S12]  /*5f720*/  IMAD.WIDE R50, R192, 0x2, R66 ;  /* 0x00000002c0327825 */ /* 0x001fd800078e0242 */
[----:B------:R0:W-:Y:S01]  /*5f730*/  @P3 STG.E.U16 desc[UR8][R50.64], R248 ;  /* 0x000000f832003986 */ /* 0x0001e2000c101508 */
[----:B------:R-:W-:Y:S01]  /*5f740*/  LOP3.LUT P3, RZ, R0, 0x400, RZ, 0xc0, !PT ;  /* 0x0000040000ff7812 */ /* 0x000fe2000786c0ff */
[----:B0-----:R-:W-:Y:S01]  /*5f750*/  IMAD.WIDE R50, R192, 0x2, R64 ;  /* 0x00000002c0327825 */ /* 0x001fe200078e0240 */
[----:B------:R-:W-:-:S11]  /*5f760*/  PRMT R248, R248, 0x7632, R248 ;  /* 0x00007632f8f87816 */ /* 0x000fd600000000f8 */
[----:B------:R2:W-:Y:S01]  /*5f770*/  @P3 STG.E.U16 desc[UR8][R50.64], R248 ;  /* 0x000000f832003986 */ /* 0x0005e2000c101508 */
[----:B------:R-:W-:Y:S01]  /*5f780*/  LOP3.LUT P3, RZ, R0, 0x200, RZ, 0xc0, !PT ;  /* 0x0000020000ff7812 */ /* 0x000fe2000786c0ff */
[----:B--2---:R-:W-:-:S12]  /*5f790*/  IMAD.WIDE R50, R190, 0x2, R66 ;  /* 0x00000002be327825 */ /* 0x004fd800078e0242 */
[----:B------:R0:W-:Y:S02]  /*5f7a0*/  @P3 STG.E.U16 desc[UR8][R50.64], R244 ;  /* 0x000000f432003986 */ /* 0x0001e4000c101508 */
[----:B0-----:R-:W-:Y:S02]  /*5f7b0*/  IMAD.WIDE R50, R190, 0x2, R64 ;  /* 0x00000002be327825 */ /* 0x001fe400078e0240 */
[----:B------:R-:W2:Y:S01]  /*5f7c0*/  LDL.LU R190, [R1+0xcd8] ;  /* 0x000cd80001be7983 */ /* 0x000ea20000300800 */
[----:B------:R-:W-:Y:S02]  /*5f7d0*/  LOP3.LUT P4, RZ, R3, 0x40, RZ, 0xc0, !PT ;  /* 0x0000004003ff7812 */ /* 0x000fe4000788c0ff */
[----:B------:R-:W-:Y:S02]  /*5f7e0*/  LOP3.LUT P5, RZ, R48, 0x20000, RZ, 0xc0, !PT ;  /* 0x0002000030ff7812 */ /* 0x000fe400078ac0ff */
[----:B------:R-:W-:Y:S02]  /*5f7f0*/  PRMT R244, R244, 0x7632, R244 ;  /* 0x00007632f4f47816 */ /* 0x000fe400000000f4 */
[----:B------:R-:W-:-:S02]  /*5f800*/  LOP3.LUT P0, RZ, R48, 0x40000, RZ, 0xc0, !PT ;  /* 0x0004000030ff7812 */ /* 0x000fc4000780c0ff */
[----:B------:R-:W-:-:S05]  /*5f810*/  LOP3.LUT P6, RZ, R3, 0x80, RZ, 0xc0, !PT ;  /* 0x0000008003ff7812 */ /* 0x000fca00078cc0ff */
[----:B------:R3:W-:Y:S02]  /*5f820*/  @P4 STG.E.U16 desc[UR8][R50.64], R244 ;  /* 0x000000f432004986 */ /* 0x0007e4000c101508 */
[----:B---3--:R-:W-:-:S05]  /*5f830*/  IMAD.WIDE R50, R194, 0x2, R66 ;  /* 0x00000002c2327825 */ /* 0x008fca00078e0242 */
[----:B------:R0:W-:Y:S02]  /*5f840*/  @P5 STG.E.U16 desc[UR8][R50.64], R249 ;  /* 0x000000f932005986 */ /* 0x0001e4000c101508 */
[----:B0-----:R-:W-:Y:S01]  /*5f850*/  IMAD.WIDE R50, R194, 0x2, R64 ;  /* 0x00000002c2327825 */ /* 0x001fe200078e0240 */
[----:B------:R-:W-:-:S05]  /*5f860*/  PRMT R249, R249, 0x7632, R249 ;  /* 0x00007632f9f97816 */ /* 0x000fca00000000f9 */
[----:B------:R4:W-:Y:S02]  /*5f870*/  @P0 STG.E.U16 desc[UR8][R50.64], R249 ;  /* 0x000000f932000986 */ /* 0x0009e4000c101508 */
[----:B----4-:R-:W-:-:S05]  /*5f880*/  IMAD.WIDE R50, R195, 0x2, R66 ;  /* 0x00000002c3327825 */ /* 0x010fca00078e0242 */
[----:B------:R0:W-:Y:S02]  /*5f890*/  @P6 STG.E.U16 desc[UR8][R50.64], R245 ;  /* 0x000000f532006986 */ /* 0x0001e4000c101508 */
[----:B0-----:R-:W-:Y:S02]  /*5f8a0*/  IMAD.WIDE R50, R195, 0x2, R64 ;  /* 0x00000002c3327825 */ /* 0x001fe400078e0240 */
[----:B------:R-:W3:Y:S04]  /*5f8b0*/  LDL.LU R195, [R1+0xce0] ;  /* 0x000ce00001c37983 */ /* 0x000ee80000300800 */
[----:B------:R-:W4:Y:S01]  /*5f8c0*/  LDL.LU R194, [R1+0xce4] ;  /* 0x000ce40001c27983 */ /* 0x000f220000300800 */
[----:B------:R-:W-:Y:S02]  /*5f8d0*/  LOP3.LUT P1, RZ, R3, 0x100, RZ, 0xc0, !PT ;  /* 0x0000010003ff7812 */ /* 0x000fe4000782c0ff */
[----:B------:R-:W-:Y:S01]  /*5f8e0*/  LOP3.LUT P2, RZ, R48, 0x80000, RZ, 0xc0, !PT ;  /* 0x0008000030ff7812 */ /* 0x000fe2000784c0ff */
[----:B------:R-:W4:Y:S01]  /*5f8f0*/  LDL.LU R192, [R1+0xcec] ;  /* 0x000cec0001c07983 */ /* 0x000f220000300800 */
[----:B------:R-:W-:-:S02]  /*5f900*/  PRMT R245, R245, 0x7632, R245 ;  /* 0x00007632f5f57816 */ /* 0x000fc400000000f5 */
[----:B------:R-:W-:Y:S02]  /*5f910*/  LOP3.LUT P3, RZ, R48, 0x100000, RZ, 0xc0, !PT ;  /* 0x0010000030ff7812 */ /* 0x000fe4000786c0ff */
[----:B------:R-:W-:-:S05]  /*5f920*/  LOP3.LUT P4, RZ, R3, 0x200, RZ, 0xc0, !PT ;  /* 0x0000020003ff7812 */ /* 0x000fca000788c0ff */
[----:B------:R0:W-:Y:S02]  /*5f930*/  @P1 STG.E.U16 desc[UR8][R50.64], R245 ;  /* 0x000000f532001986 */ /* 0x0001e4000c101508 */
[----:B0-----:R-:W-:-:S05]  /*5f940*/  IMAD.WIDE R50, R193, 0x2, R66 ;  /* 0x00000002c1327825 */ /* 0x001fca00078e0242 */
[----:B------:R0:W-:Y:S02]  /*5f950*/  @P2 STG.E.U16 desc[UR8][R50.64], R250 ;  /* 0x000000fa32002986 */ /* 0x0001e4000c101508 */
[----:B0-----:R-:W-:Y:S01]  /*5f960*/  IMAD.WIDE R50, R193, 0x2, R64 ;  /* 0x00000002c1327825 */ /* 0x001fe200078e0240 */
[----:B------:R-:W-:-:S05]  /*5f970*/  PRMT R250, R250, 0x7632, R250 ;  /* 0x00007632fafa7816 */ /* 0x000fca00000000fa */
[----:B------:R2:W-:Y:S02]  /*5f980*/  @P3 STG.E.U16 desc[UR8][R50.64], R250 ;  /* 0x000000fa32003986 */ /* 0x0005e4000c101508 */
[----:B--2---:R-:W-:-:S05]  /*5f990*/  IMAD.WIDE R50, R190, 0x2, R66 ;  /* 0x00000002be327825 */ /* 0x004fca00078e0242 */
[----:B------:R0:W-:Y:S02]  /*5f9a0*/  @P4 STG.E.U16 desc[UR8][R50.64], R246 ;  /* 0x000000f632004986 */ /* 0x0001e4000c101508 */
[----:B0-----:R-:W-:Y:S02]  /*5f9b0*/  IMAD.WIDE R50, R190, 0x2, R64 ;  /* 0x00000002be327825 */ /* 0x001fe400078e0240 */
[----:B------:R-:W2:Y:S01]  /*5f9c0*/  LDL.LU R190, [R1+0xcf0] ;  /* 0x000cf00001be7983 */ /* 0x000ea20000300800 */
[----:B------:R-:W-:Y:S02]  /*5f9d0*/  LOP3.LUT P2, RZ, R48, 0x1000000, RZ, 0xc0, !PT ;  /* 0x0100000030ff7812 */ /* 0x000fe4000784c0ff */
[----:B------:R-:W-:Y:S01]  /*5f9e0*/  LOP3.LUT R0, R0, 0xffffffbf, RZ, 0xc0, !PT ;  /* 0xffffffbf00007812 */ /* 0x000fe200078ec0ff */
[----:B------:R-:W2:Y:S01]  /*5f9f0*/  LDL.LU R193, [R1+0xcf4] ;  /* 0x000cf40001c17983 */ /* 0x000ea20000300800 */
[----:B------:R-:W-:Y:S02]  /*5fa00*/  LOP3.LUT P5, RZ, R3, 0x400, RZ, 0xc0, !PT ;  /* 0x0000040003ff7812 */ /* 0x000fe400078ac0ff */
[----:B------:R-:W-:-:S07]  /*5fa10*/  LOP3.LUT P6, RZ, R48, 0x200000, RZ, 0xc0, !PT ;  /* 0x0020000030ff7812 */ /* 0x000fce00078cc0ff */
[----:B------:R-:W-:Y:S02]  /*5fa20*/  @P2 LOP3.LUT R0, R0, 0x40, RZ, 0xfc, !PT ;  /* 0x0000004000002812 */ /* 0x000fe400078efcff */
[----:B------:R-:W-:Y:S02]  /*5fa30*/  LOP3.LUT P2, RZ, R48, 0x800000, RZ, 0xc0, !PT ;  /* 0x0080000030ff7812 */ /* 0x000fe4000784c0ff */
[----:B------:R-:W-:Y:S02]  /*5fa40*/  PRMT R246, R246, 0x7632, R246 ;  /* 0x00007632f6f67816 */ /* 0x000fe400000000f6 */
[----:B------:R-:W-:-:S03]  /*5fa50*/  LOP3.LUT R0, R0, 0xffffff7f, RZ, 0xc0, !PT ;  /* 0xffffff7f00007812 */ /* 0x000fc600078ec0ff */
[----:B------:R3:W-:Y:S06]  /*5fa60*/  @P5 STG.E.U16 desc[UR8][R50.64], R246 ;  /* 0x000000f632005986 */ /* 0x0007ec000c101508 */
[----:B------:R-:W-:Y:S02]  /*5fa70*/  @P2 LOP3.LUT R0, R0, 0x80, RZ, 0xfc, !PT ;  /* 0x0000008000002812 */ /* 0x000fe400078efcff */
[----:B------:R-:W-:Y:S02]  /*5fa80*/  LOP3.LUT P2, RZ, R3, 0x1000, RZ, 0xc0, !PT ;  /* 0x0000100003ff7812 */ /* 0x000fe4000784c0ff */
[----:B------:R-:W-:-:S02]  /*5fa90*/  LOP3.LUT P1, RZ, R48, 0x400000, RZ, 0xc0, !PT ;  /* 0x0040000030ff7812 */ /* 0x000fc4000782c0ff */
[----:B------:R-:W-:Y:S02]  /*5faa0*/  LOP3.LUT R0, R0, 0xfffffeff, RZ, 0xc0, !PT ;  /* 0xfffffeff00007812 */ /* 0x000fe400078ec0ff */
[----:B------:R-:W-:-:S07]  /*5fab0*/  LOP3.LUT P0, RZ, R48, 0x4000000, RZ, 0xc0, !PT ;  /* 0x0400000030ff7812 */ /* 0x000fce000780c0ff */
[----:B------:R-:W-:Y:S02]  /*5fac0*/  @P2 LOP3.LUT R0, R0, 0x100, RZ, 0xfc, !PT ;  /* 0x0000010000002812 */ /* 0x000fe400078efcff */
[----:B------:R-:W-:Y:S02]  /*5fad0*/  LOP3.LUT P2, RZ, R3, 0x800, RZ, 0xc0, !PT ;  /* 0x0000080003ff7812 */ /* 0x000fe4000784c0ff */
[----:B------:R-:W-:-:S04]  /*5fae0*/  LOP3.LUT R0, R0, 0xffffffdf, RZ, 0xc0, !PT ;  /* 0xffffffdf00007812 */ /* 0x000fc800078ec0ff */
[----:B------:R-:W-:Y:S01]  /*5faf0*/  @P0 LOP3.LUT R0, R0, 0x20, RZ, 0xfc, !PT ;  /* 0x0000002000000812 */ /* 0x000fe200078efcff */
[----:B---3--:R-:W-:-:S05]  /*5fb00*/  IMAD.WIDE R50, R195, 0x2, R66 ;  /* 0x00000002c3327825 */ /* 0x008fca00078e0242 */
[----:B------:R0:W-:Y:S02]  /*5fb10*/  @P6 STG.E.U16 desc[UR8][R50.64], R251 ;  /* 0x000000fb32006986 */ /* 0x0001e4000c101508 */
[----:B0-----:R-:W-:Y:S02]  /*5fb20*/  IMAD.WIDE R50, R195, 0x2, R64 ;  /* 0x00000002c3327825 */ /* 0x001fe400078e0240 */
[----:B------:R-:W3:Y:S01]  /*5fb30*/  LDL.LU R195, [R1+0xcf8] ;  /* 0x000cf80001c37983 */ /* 0x000ee20000300800 */
[----:B------:R-:W-:-:S05]  /*5fb40*/  PRMT R251, R251, 0x7632, R251 ;  /* 0x00007632fbfb7816 */ /* 0x000fca00000000fb */
[----:B------:R4:W-:Y:S02]  /*5fb50*/  @P1 STG.E.U16 desc[UR8][R50.64], R251 ;  /* 0x000000fb32001986 */ /* 0x0009e4000c101508 */
[----:B----4-:R-:W-:-:S05]  /*5fb60*/  IMAD.WIDE R50, R194, 0x2, R66 ;  /* 0x00000002c2327825 */ /* 0x010fca00078e0242 */
[----:B------:R0:W-:Y:S01]  /*5fb70*/  @P2 STG.E.U16 desc[UR8][R50.64], R247 ;  /* 0x000000f732002986 */ /* 0x0001e2000c101508 */
[----:B------:R-:W-:Y:S01]  /*5fb80*/  LOP3.LUT P2, RZ, R0, 0x100, RZ, 0xc0, !PT ;  /* 0x0000010000ff7812 */ /* 0x000fe2000784c0ff */
[----:B0-----:R-:W-:Y:S01]  /*5fb90*/  IMAD.WIDE R50, R194, 0x2, R64 ;  /* 0x00000002c2327825 */ /* 0x001fe200078e0240 */
[----:B------:R-:W-:Y:S01]  /*5fba0*/  PRMT R247, R247, 0x7632, R247 ;  /* 0x00007632f7f77816 */ /* 0x000fe200000000f7 */
[----:B------:R-:W4:Y:S10]  /*5fbb0*/  LDL.LU R194, [R1+0xd00] ;  /* 0x000d000001c27983 */ /* 0x000f340000300800 */
[----:B------:R0:W-:Y:S01]  /*5fbc0*/  @P2 STG.E.U16 desc[UR8][R50.64], R247 ;  /* 0x000000f732002986 */ /* 0x0001e2000c101508 */
[----:B------:R-:W-:Y:S01]  /*5fbd0*/  LOP3.LUT P2, RZ, R0, 0x80, RZ, 0xc0, !PT ;  /* 0x0000008000ff7812 */ /* 0x000fe2000784c0ff */
[----:B0-----:R-:W-:-:S12]  /*5fbe0*/  IMAD.WIDE R50, R192, 0x2, R66 ;  /* 0x00000002c0327825 */ /* 0x001fd800078e0242 */
[----:B------:R0:W-:Y:S01]  /*5fbf0*/  @P2 STG.E.U16 desc[UR8][R50.64], R240 ;  /* 0x000000f032002986 */ /* 0x0001e2000c101508 */
[----:B------:R-:W-:Y:S02]  /*5fc00*/  LOP3.LUT P2, RZ, R0, 0x40, RZ, 0xc0, !PT ;  /* 0x0000004000ff7812 */ /* 0x000fe4000784c0ff */
[----:B------:R-:W-:Y:S01]  /*5fc10*/  LOP3.LUT P3, RZ, R3, 0x2000, RZ, 0xc0, !PT ;  /* 0x0000200003ff7812 */ /* 0x000fe2000786c0ff */
[----:B0-----:R-:W-:Y:S01]  /*5fc20*/  IMAD.WIDE R50, R192, 0x2, R64 ;  /* 0x00000002c0327825 */ /* 0x001fe200078e0240 */
[----:B------:R-:W-:-:S09]  /*5fc30*/  PRMT R240, R240, 0x7632, R240 ;  /* 0x00007632f0f07816 */ /* 0x000fd200000000f0 */
[----:B------:R2:W-:Y:S02]  /*5fc40*/  @P2 STG.E.U16 desc[UR8][R50.64], R240 ;  /* 0x000000f032002986 */ /* 0x0005e4000c101508 */
[----:B--2---:R-:W-:-:S05]  /*5fc50*/  IMAD.WIDE R50, R190, 0x2, R66 ;  /* 0x00000002be327825 */ /* 0x004fca00078e0242 */
[----:B------:R0:W-:Y:S02]  /*5fc60*/  @P3 STG.E.U16 desc[UR8][R50.64], R236 ;  /* 0x000000ec32003986 */ /* 0x0001e4000c101508 */
[----:B0-----:R-:W-:Y:S02]  /*5fc70*/  IMAD.WIDE R50, R190, 0x2, R64 ;  /* 0x00000002be327825 */ /* 0x001fe400078e0240 */
[----:B------:R-:W2:Y:S01]  /*5fc80*/  LDL.LU R190, [R1+0xd08] ;  /* 0x000d080001be7983 */ /* 0x000ea20000300800 */
[----:B------:R-:W-:Y:S02]  /*5fc90*/  LOP3.LUT P4, RZ, R3, 0x4000, RZ, 0xc0, !PT ;  /* 0x0000400003ff7812 */ /* 0x000fe4000788c0ff */
[----:B------:R-:W-:Y:S02]  /*5fca0*/  LOP3.LUT P0, RZ, R48, 0x2000000, RZ, 0xc0, !PT ;  /* 0x0200000030ff7812 */ /* 0x000fe4000780c0ff */
[----:B------:R-:W-:-:S09]  /*5fcb0*/  PRMT R236, R236, 0x7632, R236 ;  /* 0x00007632ecec7816 */ /* 0x000fd200000000ec */
[----:B------:R0:W-:Y:S02]  /*5fcc0*/  @P4 STG.E.U16 desc[UR8][R50.64], R236 ;  /* 0x000000ec32004986 */ /* 0x0001e4000c101508 */
[----:B0-----:R-:W-:-:S05]  /*5fcd0*/  IMAD.WIDE R50, R193, 0x2, R66 ;  /* 0x00000002c1327825 */ /* 0x001fca00078e0242 */
[----:B------:R0:W-:Y:S01]  /*5fce0*/  @P0 STG.E.U16 desc[UR8][R50.64], R241 ;  /* 0x000000f132000986 */ /* 0x0001e2000c101508 */
[----:B------:R-:W-:Y:S02]  /*5fcf0*/  LOP3.LUT P0, RZ, R0, 0x20, RZ, 0xc0, !PT ;  /* 0x0000002000ff7812 */ /* 0x000fe4000780c0ff */
[----:B------:R-:W-:Y:S01]  /*5fd00*/  LOP3.LUT P5, RZ, R3, 0x8000, RZ, 0xc0, !PT ;  /* 0x0000800003ff7812 */ /* 0x000fe200078ac0ff */
[----:B0-----:R-:W-:Y:S01]  /*5fd10*/  IMAD.WIDE R50, R193, 0x2, R64 ;  /* 0x00000002c1327825 */ /* 0x001fe200078e0240 */
[----:B------:R-:W-:-:S09]  /*5fd20*/  PRMT R241, R241, 0x7632, R241 ;  /* 0x00007632f1f17816 */ /* 0x000fd200000000f1 */
[----:B------:R3:W-:Y:S01]  /*5fd30*/  @P0 STG.E.U16 desc[UR8][R50.64], R241 ;  /* 0x000000f132000986 */ /* 0x0007e2000c101508 */
[----:B------:R-:W-:Y:S02]  /*5fd40*/  LOP3.LUT P6, RZ, R3, 0x10000, RZ, 0xc0, !PT ;  /* 0x0001000003ff7812 */ /* 0x000fe400078cc0ff */
[C---:B------:R-:W-:Y:S02]  /*5fd50*/  LOP3.LUT P1, RZ, R48.reuse, 0x8000000, RZ, 0xc0, !PT ;  /* 0x0800000030ff7812 */ /* 0x040fe4000782c0ff */
[----:B------:R-:W-:Y:S01]  /*5fd60*/  LOP3.LUT P2, RZ, R48, 0x10000000, RZ, 0xc0, !PT ;  /* 0x1000000030ff7812 */ /* 0x000fe2000784c0ff */
[----:B---3--:R-:W-:-:S05]  /*5fd70*/  IMAD.WIDE R50, R195, 0x2, R66 ;  /* 0x00000002c3327825 */ /* 0x008fca00078e0242 */
[----:B------:R0:W-:Y:S02]  /*5fd80*/  @P5 STG.E.U16 desc[UR8][R50.64], R237 ;  /* 0x000000ed32005986 */ /* 0x0001e4000c101508 */
[----:B0-----:R-:W-:Y:S02]  /*5fd90*/  IMAD.WIDE R50, R195, 0x2, R64 ;  /* 0x00000002c3327825 */ /* 0x001fe400078e0240 */
[----:B------:R-:W3:Y:S04]  /*5fda0*/  LDL.LU R195, [R1+0xd0c] ;  /* 0x000d0c0001c37983 */ /* 0x000ee80000300800 */
[----:B------:R-:W3:Y:S01]  /*5fdb0*/  LDL.LU R193, [R1+0xd10] ;  /* 0x000d100001c17983 */ /* 0x000ee20000300800 */
[----:B------:R-:W-:Y:S02]  /*5fdc0*/  PRMT R237, R237, 0x7632, R237 ;  /* 0x00007632eded7816 */ /* 0x000fe400000000ed */
[----:B------:R-:W-:-:S02]  /*5fdd0*/  LOP3.LUT P5, RZ, R48, 0x20000000, RZ, 0xc0, !PT ;  /* 0x2000000030ff7812 */ /* 0x000fc400078ac0ff */
[C---:B------:R-:W-:Y:S01]  /*5fde0*/  LOP3.LUT P0, RZ, R48.reuse, 0x80000000, RZ, 0xc0, !PT ;  /* 0x8000000030ff7812 */ /* 0x040fe2000780c0ff */
[----:B------:R0:W-:Y:S01]  /*5fdf0*/  @P6 STG.E.U16 desc[UR8][R50.64], R237 ;  /* 0x000000ed32006986 */ /* 0x0001e2000c101508 */
[----:B------:R-:W-:Y:S01]  /*5fe00*/  LOP3.LUT P6, RZ, R48, 0x40000000, RZ, 0xc0, !PT ;  /* 0x4000000030ff7812 */ /* 0x000fe200078cc0ff */
[----:B----4-:R-:W-:-:S04]  /*5fe10*/  IMAD.WIDE R48, R194, 0x2, R64 ;  /* 0x00000002c2307825 */ /* 0x010fc800078e0240 */
[----:B0-----:R-:W-:Y:S02]  /*5fe20*/  IMAD.WIDE R50, R194, 0x2, R66 ;  /* 0x00000002c2327825 */ /* 0x001fe400078e0242 */
[----:B------:R-:W4:Y:S04]  /*5fe30*/  LDL.LU R194, [R1+0xd18] ;  /* 0x000d180001c27983 */ /* 0x000f280000300800 */
[----:B------:R-:W4:Y:S01]  /*5fe40*/  LDL.LU R192, [R1+0xd1c] ;  /* 0x000d1c0001c07983 */ /* 0x000f220000300800 */
[----:B------:R-:W-:-:S03]  /*5fe50*/  LOP3.LUT P3, RZ, R3, 0x20000, RZ, 0xc0, !PT ;  /* 0x0002000003ff7812 */ /* 0x000fc6000786c0ff */
[----:B------:R0:W-:Y:S02]  /*5fe60*/  @P1 STG.E.U16 desc[UR8][R50.64], R242 ;  /* 0x000000f232001986 */ /* 0x0001e4000c101508 */
[----:B0-----:R-:W-:-:S05]  /*5fe70*/  PRMT R242, R242, 0x7632, R242 ;  /* 0x00007632f2f27816 */ /* 0x001fca00000000f2 */
[----:B------:R2:W-:Y:S02]  /*5fe80*/  @P2 STG.E.U16 desc[UR8][R48.64], R242 ;  /* 0x000000f230002986 */ /* 0x0005e4000c101508 */
[----:B--2---:R-:W-:-:S05]  /*5fe90*/  IMAD.WIDE R48, R190, 0x2, R66 ;  /* 0x00000002be307825 */ /* 0x004fca00078e0242 */
[----:B------:R0:W-:Y:S02]  /*5fea0*/  @P3 STG.E.U16 desc[UR8][R48.64], R238 ;  /* 0x000000ee30003986 */ /* 0x0001e4000c101508 */
[----:B0-----:R-:W-:Y:S02]  /*5feb0*/  IMAD.WIDE R48, R190, 0x2, R64 ;  /* 0x00000002be307825 */ /* 0x001fe400078e0240 */
[----:B------:R-:W2:Y:S01]  /*5fec0*/  LDL.LU R190, [R1+0xd24] ;  /* 0x000d240001be7983 */ /* 0x000ea20000300800 */
[----:B------:R-:W-:-:S04]  /*5fed0*/  LOP3.LUT R0, R0, 0xfffffff7, RZ, 0xc0, !PT ;  /* 0xfffffff700007812 */ /* 0x000fc800078ec0ff */
[----:B------:R-:W-:Y:S02]  /*5fee0*/  @P0 LOP3.LUT R0, R0, 0x8, RZ, 0xfc, !PT ;  /* 0x0000000800000812 */ /* 0x000fe400078efcff */
[C---:B------:R-:W-:Y:S02]  /*5fef0*/  LOP3.LUT P0, RZ, R3.reuse, 0x100000, RZ, 0xc0, !PT ;  /* 0x0010000003ff7812 */ /* 0x040fe4000780c0ff */
[----:B------:R-:W-:Y:S02]  /*5ff00*/  LOP3.LUT P4, RZ, R3, 0x40000, RZ, 0xc0, !PT ;  /* 0x0004000003ff7812 */ /* 0x000fe4000788c0ff */
[----:B------:R-:W-:Y:S02]  /*5ff10*/  LOP3.LUT P3, RZ, R7, 0x8, RZ, 0xc0, !PT ;  /* 0x0000000807ff7812 */ /* 0x000fe4000786c0ff */
[----:B------:R-:W-:Y:S02]  /*5ff20*/  LOP3.LUT R0, R0, 0xffffffef, RZ, 0xc0, !PT ;  /* 0xffffffef00007812 */ /* 0x000fe400078ec0ff */
[----:B------:R-:W-:-:S05]  /*5ff30*/  PRMT R238, R238, 0x7632, R238 ;  /* 0x00007632eeee7816 */ /* 0x000fca00000000ee */
[----:B------:R-:W-:-:S04]  /*5ff40*/  @P0 LOP3.LUT R0, R0, 0x10, RZ, 0xfc, !PT ;  /* 0x0000001000000812 */ /* 0x000fc800078efcff */
[----:B------:R-:W-:Y:S01]  /*5ff50*/  LOP3.LUT R0, R0, 0xfffffffd, RZ, 0xc0, !PT ;  /* 0xfffffffd00007812 */ /* 0x000fe200078ec0ff */
[----:B------:R3:W-:Y:S03]  /*5ff60*/  @P4 STG.E.U16 desc[UR8][R48.64], R238 ;  /* 0x000000ee30004986 */ /* 0x0007e6000c101508 */
[----:B------:R-:W-:Y:S02]  /*5ff70*/  @P3 LOP3.LUT R0, R0, 0x2, RZ, 0xfc, !PT ;  /* 0x0000000200003812 */ /* 0x000fe400078efcff */
[----:B------:R-:W-:Y:S02]  /*5ff80*/  LOP3.LUT P3, RZ, R7, 0x2, RZ, 0xc0, !PT ;  /* 0x0000000207ff7812 */ /* 0x000fe4000786c0ff */
[----:B------:R-:W-:Y:S02]  /*5ff90*/  LOP3.LUT P0, RZ, R3, 0x80000, RZ, 0xc0, !PT ;  /* 0x0008000003ff7812 */ /* 0x000fe4000780c0ff */
[----:B------:R-:W-:-:S09]  /*5ffa0*/  LOP3.LUT R0, R0, 0xfffffffb, RZ, 0xc0, !PT ;  /* 0xfffffffb00007812 */ /* 0x000fd200078ec0ff */
[----:B------:R-:W-:Y:S02]  /*5ffb0*/  @P3 LOP3.LUT R0, R0, 0x4, RZ, 0xfc, !PT ;  /* 0x0000000400003812 */ /* 0x000fe400078efcff */
[----:B------:R-:W-:Y:S02]  /*5ffc0*/  LOP3.LUT P1, RZ, R7, 0x1, RZ, 0xc0, !PT ;  /* 0x0000000107ff7812 */ /* 0x000fe4000782c0ff */
[C---:B------:R-:W-:Y:S02]  /*5ffd0*/  LOP3.LUT P2, RZ, R3.reuse, 0x200000, RZ, 0xc0, !PT ;  /* 0x0020000003ff7812 */ /* 0x040fe4000784c0ff */
[----:B------:R-:W-:Y:S01]  /*5ffe0*/  LOP3.LUT P3, RZ, R3, 0x400000, RZ, 0xc0, !PT ;  /* 0x0040000003ff7812 */ /* 0x000fe2000786c0ff */
[----:B---3--:R-:W-:-:S05]  /*5fff0*/  IMAD.WIDE R48, R195, 0x2, R66 ;  /* 0x00000002c3307825 */ /* 0x008fca00078e0242 */
[----:B------:R0:W-:Y:S02]  /*60000*/  @P5 STG.E.U16 desc[UR8][R48.64], R243 ;  /* 0x000000f330005986 */ /* 0x0001e4000c101508 */
[----:B0-----:R-:W-:Y:S01]  /*60010*/  IMAD.WIDE R48, R195, 0x2, R64 ;  /* 0x00000002c3307825 */ /* 0x001fe200078e0240 */
[----:B------:R-:W-:Y:S01]  /*60020*/  PRMT R243, R243, 0x7632, R243 ;  /* 0x00007632f3f37816 */ /* 0x000fe200000000f3 */
[----:B------:R-:W3:Y:S04]  /*60030*/  LDL.LU R195, [R1+0xd28] ;  /* 0x000d280001c37983 */ /* 0x000ee80000300800 */
[----:B------:R0:W-:Y:S02]  /*60040*/  @P6 STG.E.U16 desc[UR8][R48.64], R243 ;  /* 0x000000f330006986 */ /* 0x0001e4000c101508 */
[----:B0-----:R-:W-:-:S05]  /*60050*/  IMAD.WIDE R48, R193, 0x2, R66 ;  /* 0x00000002c1307825 */ /* 0x001fca00078e0242 */
[----:B------:R0:W-:Y:S01]  /*60060*/  @P0 STG.E.U16 desc[UR8][R48.64], R239 ;  /* 0x000000ef30000986 */ /* 0x0001e2000c101508 */
[C---:B------:R-:W-:Y:S01]  /*60070*/  LOP3.LUT P0, RZ, R0.reuse, 0x10, RZ, 0xc0, !PT ;  /* 0x0000001000ff7812 */ /* 0x040fe2000780c0ff */
[----:B0-----:R-:W-:Y:S01]  /*60080*/  IMAD.WIDE R48, R193, 0x2, R64 ;  /* 0x00000002c1307825 */ /* 0x001fe200078e0240 */
[----:B------:R-:W-:Y:S01]  /*60090*/  PRMT R239, R239, 0x7632, R239 ;  /* 0x00007632efef7816 */ /* 0x000fe200000000ef */
[----:B------:R-:W3:Y:S10]  /*600a0*/  LDL.LU R193, [R1+0xd2c] ;  /* 0x000d2c0001c17983 */ /* 0x000ef40000300800 */
[----:B------:R4:W-:Y:S01]  /*600b0*/  @P0 STG.E.U16 desc[UR8][R48.64], R239 ;  /* 0x000000ef30000986 */ /* 0x0009e2000c101508 */
[----:B------:R-:W-:Y:S01]  /*600c0*/  LOP3.LUT P0, RZ, R0, 0x8, RZ, 0xc0, !PT ;  /* 0x0000000800ff7812 */ /* 0x000fe2000780c0ff */
[----:B----4-:R-:W-:-:S12]  /*600d0*/  IMAD.WIDE R48, R194, 0x2, R66 ;  /* 0x00000002c2307825 */ /* 0x010fd800078e0242 */
[----:B------:R0:W-:Y:S02]  /*600e0*/  @P0 STG.E.U16 desc[UR8][R48.64], R232 ;  /* 0x000000e830000986 */ /* 0x0001e4000c101508 */
[----:B0-----:R-:W-:Y:S01]  /*600f0*/  IMAD.WIDE R48, R194, 0x2, R64 ;  /* 0x00000002c2307825 */ /* 0x001fe200078e0240 */
[----:B------:R-:W-:Y:S01]  /*60100*/  PRMT R232, R232, 0x7632, R232 ;  /* 0x00007632e8e87816 */ /* 0x000fe200000000e8 */
[----:B------:R-:W4:Y:S04]  /*60110*/  LDL.LU R194, [R1+0xd34] ;  /* 0x000d340001c27983 */ /* 0x000f280000300800 */
[----:B------:R0:W-:Y:S02]  /*60120*/  @P1 STG.E.U16 desc[UR8][R48.64], R232 ;  /* 0x000000e830001986 */ /* 0x0001e4000c101508 */
[----:B0-----:R-:W-:-:S05]  /*60130*/  IMAD.WIDE R48, R192, 0x2, R66 ;  /* 0x00000002c0307825 */ /* 0x001fca00078e0242 */
[----:B------:R0:W-:Y:S02]  /*60140*/  @P2 STG.E.U16 desc[UR8][R48.64], R228 ;  /* 0x000000e430002986 */ /* 0x0001e4000c101508 */
[----:B0-----:R-:W-:Y:S01]  /*60150*/  IMAD.WIDE R48, R192, 0x2, R64 ;  /* 0x00000002c0307825 */ /* 0x001fe200078e0240 */
[----:B------:R-:W-:-:S05]  /*60160*/  PRMT R228, R228, 0x7632, R228 ;  /* 0x00007632e4e47816 */ /* 0x000fca00000000e4 */
        /* <DEDUP_REMOVED lines=11> */
[----:B------:R3:W-:Y:S01]  /*60220*/  @P3 STG.E.U16 desc[UR8][R48.64], R233 ;  /* 0x000000e930003986 */ /* 0x0007e2000c101508 */
[C---:B------:R-:W-:Y:S02]  /*60230*/  LOP3.LUT P0, RZ, R3.reuse, 0x4000000, RZ, 0xc0, !PT ;  /* 0x0400000003ff7812 */ /* 0x040fe4000780c0ff */
[C---:B------:R-:W-:Y:S02]  /*60240*/  LOP3.LUT P1, RZ, R3.reuse, 0x8000000, RZ, 0xc0, !PT ;  /* 0x0800000003ff7812 */ /* 0x040fe4000782c0ff */
[C---:B------:R-:W-:Y:S02]  /*60250*/  LOP3.LUT P2, RZ, R3.reuse, 0x10000000, RZ, 0xc0, !PT ;  /* 0x1000000003ff7812 */ /* 0x040fe4000784c0ff */
[----:B------:R-:W-:Y:S01]  /*60260*/  LOP3.LUT P3, RZ, R3, 0x20000000, RZ, 0xc0, !PT ;  /* 0x2000000003ff7812 */ /* 0x000fe2000786c0ff */
[----:B---3--:R-:W-:-:S05]  /*60270*/  IMAD.WIDE R48, R195, 0x2, R66 ;  /* 0x00000002c3307825 */ /* 0x008fca00078e0242 */
[----:B------:R0:W-:Y:S01]  /*60280*/  @P4 STG.E.U16 desc[UR8][R48.64], R229 ;  /* 0x000000e530004986 */ /* 0x0001e2000c101508 */
[----:B------:R-:W-:Y:S01]  /*60290*/  LOP3.LUT P4, RZ, R3, 0x40000000, RZ, 0xc0, !PT ;  /* 0x4000000003ff7812 */ /* 0x000fe2000788c0ff */
[----:B0-----:R-:W-:Y:S01]  /*602a0*/  IMAD.WIDE R48, R195, 0x2, R64 ;  /* 0x00000002c3307825 */ /* 0x001fe200078e0240 */
[----:B------:R-:W-:Y:S01]  /*602b0*/  PRMT R229, R229, 0x7632, R229 ;  /* 0x00007632e5e57816 */ /* 0x000fe200000000e5 */
[----:B------:R-:W3:Y:S04]  /*602c0*/  LDL.LU R195, [R1+0xd40] ;  /* 0x000d400001c37983 */ /* 0x000ee80000300800 */
[----:B------:R0:W-:Y:S01]  /*602d0*/  @P5 STG.E.U16 desc[UR8][R48.64], R229 ;  /* 0x000000e530005986 */ /* 0x0001e2000c101508 */
[----:B------:R-:W-:Y:S01]  /*602e0*/  LOP3.LUT P5, RZ, R3, 0x80000000, RZ, 0xc0, !PT ;  /* 0x8000000003ff7812 */ /* 0x000fe200078ac0ff */
[----:B0-----:R-:W-:-:S04]  /*602f0*/  IMAD.WIDE R48, R193, 0x2, R66 ;  /* 0x00000002c1307825 */ /* 0x001fc800078e0242 */
[----:B------:R-:W-:Y:S01]  /*60300*/  IMAD.WIDE R2, R193, 0x2, R64 ;  /* 0x00000002c1027825 */ /* 0x000fe200078e0240 */
[----:B------:R0:W-:Y:S02]  /*60310*/  @P6 STG.E.U16 desc[UR8][R48.64], R234 ;  /* 0x000000ea30006986 */ /* 0x0001e4000c101508 */
[----:B0-----:R-:W-:-:S05]  /*60320*/  PRMT R234, R234, 0x7632, R234 ;  /* 0x00007632eaea7816 */ /* 0x001fca00000000ea */
[----:B------:R2:W-:Y:S01]  /*60330*/  @P0 STG.E.U16 desc[UR8][R2.64], R234 ;  /* 0x000000ea02000986 */ /* 0x0005e2000c101508 */
[----:B----4-:R-:W-:-:S04]  /*60340*/  IMAD.WIDE R48, R194, 0x2, R66 ;  /* 0x00000002c2307825 */ /* 0x010fc800078e0242 */
[----:B------:R-:W-:Y:S02]  /*60350*/  IMAD.WIDE R50, R194, 0x2, R64 ;  /* 0x00000002c2327825 */ /* 0x000fe400078e0240 */
[----:B------:R-:W4:Y:S04]  /*60360*/  LDL.LU R194, [R1+0xd44] ;  /* 0x000d440001c27983 */ /* 0x000f280000300800 */
[----:B------:R0:W-:Y:S01]  /*60370*/  @P1 STG.E.U16 desc[UR8][R48.64], R230 ;  /* 0x000000e630001986 */ /* 0x0001e2000c101508 */
[----:B--2---:R-:W-:-:S04]  /*60380*/  IMAD.WIDE R2, R190, 0x2, R66 ;  /* 0x00000002be027825 */ /* 0x004fc800078e0242 */
[----:B0-----:R-:W-:Y:S02]  /*60390*/  IMAD.WIDE R48, R190, 0x2, R64 ;  /* 0x00000002be307825 */ /* 0x001fe400078e0240 */
[----:B------:R-:W2:Y:S02]  /*603a0*/  LDL.LU R190, [R1+0xd48] ;  /* 0x000d480001be7983 */ /* 0x000ea40000300800 */
[----:B------:R-:W-:Y:S01]  /*603b0*/  VIADD R7, R4, 0x1db ;  /* 0x000001db04077836 */ /* 0x000fe20000000000 */
[----:B------:R-:W-:-:S04]  /*603c0*/  PRMT R52, R230, 0x7632, R52 ;  /* 0x00007632e6347816 */ /* 0x000fc80000000034 */
[----:B------:R-:W-:Y:S01]  /*603d0*/  ISETP.GE.AND P0, PT, R7, UR5, PT ;  /* 0x0000000507007c0c */ /* 0x000fe2000bf06270 */
[----:B------:R-:W-:Y:S01]  /*603e0*/  VIADD R7, R4, 0x138 ;  /* 0x0000013804077836 */ /* 0x000fe20000000000 */
[----:B------:R0:W-:Y:S01]  /*603f0*/  @P2 STG.E.U16 desc[UR8][R50.64], R52 ;  /* 0x0000003432002986 */ /* 0x0001e2000c101508 */
[----:B------:R-:W-:-:S03]  /*60400*/  LOP3.LUT P6, RZ, R0, 0x1, RZ, 0xc0, !PT ;  /* 0x0000000100ff7812 */ /* 0x000fc600078cc0ff */
[----:B------:R-:W-:Y:S01]  /*60410*/  ISETP.GE.AND P2, PT, R7, UR6, PT ;  /* 0x0000000607007c0c */ /* 0x000fe2000bf46270 */
[----:B------:R3:W-:Y:S01]  /*60420*/  @P3 STG.E.U16 desc[UR8][R2.64], R235 ;  /* 0x000000eb02003986 */ /* 0x0007e2000c101508 */
[----:B0-----:R-:W-:Y:S01]  /*60430*/  PRMT R50, R235, 0x7632, R50 ;  /* 0x00007632eb327816 */ /* 0x001fe20000000032 */
[----:B------:R-:W-:Y:S01]  /*60440*/  VIADD R0, R4, 0x1dc ;  /* 0x000001dc04007836 */ /* 0x000fe20000000000 */
[----:B------:R-:W-:Y:S01]  /*60450*/  PRMT R7, R231, 0x7632, R7 ;  /* 0x00007632e7077816 */ /* 0x000fe20000000007 */
[----:B------:R-:W-:Y:S02]  /*60460*/  ULDC UR6, c[0x0][0x22c] ;  /* 0x00008b0000067ab9 */ /* 0x000fe40000000800 */
[----:B------:R0:W-:Y:S01]  /*60470*/  @P4 STG.E.U16 desc[UR8][R48.64], R50 ;  /* 0x0000003230004986 */ /* 0x0001e2000c101508 */
[----:B------:R-:W-:Y:S02]  /*60480*/  ISETP.LT.AND P4, PT, R5, UR4, !P2 ;  /* 0x0000000405007c0c */ /* 0x000fe4000d781270 */
[----:B------:R-:W-:Y:S01]  /*60490*/  ISETP.LT.AND P2, PT, R6, UR4, !P2 ;  /* 0x0000000406007c0c */ /* 0x000fe2000d741270 */
[----:B---3--:R-:W-:-:S04]  /*604a0*/  IMAD.WIDE R2, R195, 0x2, R66 ;  /* 0x00000002c3027825 */ /* 0x008fc800078e0242 */
[----:B0-----:R-:W-:Y:S02]  /*604b0*/  IMAD.WIDE R48, R195, 0x2, R64 ;  /* 0x00000002c3307825 */ /* 0x001fe400078e0240 */
[----:B------:R-:W3:Y:S04]  /*604c0*/  LDL.LU R195, [R1+0xd50] ;  /* 0x000d500001c37983 */ /* 0x000ee80000300800 */
[----:B------:R-:W-:Y:S04]  /*604d0*/  @P5 STG.E.U16 desc[UR8][R2.64], R231 ;  /* 0x000000e702005986 */ /* 0x000fe8000c101508 */
[----:B------:R0:W-:Y:S02]  /*604e0*/  @P6 STG.E.U16 desc[UR8][R48.64], R7 ;  /* 0x0000000730006986 */ /* 0x0001e4000c101508 */
[----:B0-----:R-:W-:Y:S01]  /*604f0*/  PRMT R7, R224, 0x7632, R7 ;  /* 0x00007632e0077816 */ /* 0x001fe20000000007 */
[----:B----4-:R-:W-:-:S04]  /*60500*/  IMAD.WIDE R2, R194, 0x2, R66 ;  /* 0x00000002c2027825 */ /* 0x010fc800078e0242 */
[----:B------:R-:W-:Y:S02]  /*60510*/  IMAD.WIDE R48, R194, 0x2, R64 ;  /* 0x00000002c2307825 */ /* 0x000fe400078e0240 */
[----:B------:R-:W4:Y:S04]  /*60520*/  LDL.LU R194, [R1+0xd58] ;  /* 0x000d580001c27983 */ /* 0x000f280000300800 */
[----:B------:R2:W-:Y:S04]  /*60530*/  @P4 STG.E.U16 desc[UR8][R2.64], R224 ;  /* 0x000000e002004986 */ /* 0x0005e8000c101508 */
[----:B------:R0:W-:Y:S01]  /*60540*/  @P2 STG.E.U16 desc[UR8][R48.64], R7 ;  /* 0x0000000730002986 */ /* 0x0001e2000c101508 */
[----:B--2---:R-:W-:-:S04]  /*60550*/  IMAD.WIDE R2, R190, 0x2, R66 ;  /* 0x00000002be027825 */ /* 0x004fc800078e0242 */
[----:B0-----:R-:W-:Y:S02]  /*60560*/  IMAD.WIDE R48, R190, 0x2, R64 ;  /* 0x00000002be307825 */ /* 0x001fe400078e0240 */
[----:B------:R-:W2:Y:S01]  /*60570*/  LDL.LU R190, [R1+0xd5c] ;  /* 0x000d5c0001be7983 */ /* 0x000ea20000300800 */
[----:B------:R-:W-:Y:S01]  /*60580*/  ISETP.GE.AND P1, PT, R0, UR5, PT ;  /* 0x0000000500007c0c */ /* 0x000fe2000bf26270 */
[----:B------:R-:W-:-:S05]  /*60590*/  VIADD R0, R4, 0x139 ;  /* 0x0000013904007836 */ /* 0x000fca0000000000 */
[----:B------:R-:W-:Y:S01]  /*605a0*/  ISETP.GE.AND P3, PT, R0, UR6, PT ;  /* 0x0000000600007c0c */ /* 0x000fe2000bf66270 */
[----:B------:R-:W-:Y:S01]  /*605b0*/  VIADD R0, R4, 0x13a ;  /* 0x0000013a04007836 */ /* 0x000fe20000000000 */
[----:B------:R-:W-:Y:S02]  /*605c0*/  ULDC UR6, c[0x0][0x22c] ;  /* 0x00008b0000067ab9 */ /* 0x000fe40000000800 */
[----:B------:R-:W-:Y:S02]  /*605d0*/  ISETP.LT.AND P6, PT, R5, UR4, !P3 ;  /* 0x0000000405007c0c */ /* 0x000fe4000dfc1270 */
[----:B------:R-:W-:Y:S02]  /*605e0*/  ISETP.LT.AND P3, PT, R6, UR4, !P3 ;  /* 0x0000000406007c0c */ /* 0x000fe4000df61270 */
[----:B------:R-:W-:Y:S01]  /*605f0*/  ISETP.GE.AND P5, PT, R0, UR6, PT ;  /* 0x0000000600007c0c */ /* 0x000fe2000bfa6270 */
[----:B------:R-:W-:Y:S01]  /*60600*/  VIADD R0, R4, 0x13b ;  /* 0x0000013b04007836 */ /* 0x000fe20000000000 */
[----:B------:R-:W-:Y:S01]  /*60610*/  ULDC UR6, c[0x0][0x22c] ;  /* 0x00008b0000067ab9 */ /* 0x000fe20000000800 */
[----:B------:R-:W-:-:S02]  /*60620*/  PRMT R7, R220, 0x7632, R7 ;  /* 0x00007632dc077816 */ /* 0x000fc40000000007 */
[C---:B------:R-:W-:Y:S02]  /*60630*/  ISETP.LT.AND P2, PT, R5.reuse, UR4, !P5 ;  /* 0x0000000405007c0c */ /* 0x040fe4000ef41270 */
[----:B------:R-:W-:Y:S02]  /*60640*/  ISETP.LT.AND P5, PT, R6, UR4, !P5 ;  /* 0x0000000406007c0c */ /* 0x000fe4000efa1270 */
[----:B------:R-:W-:Y:S01]  /*60650*/  ISETP.GE.AND P4, PT, R0, UR6, PT ;  /* 0x0000000600007c0c */ /* 0x000fe2000bf86270 */
[----:B------:R-:W-:Y:S01]  /*60660*/  @P6 STG.E.U16 desc[UR8][R2.64], R220 ;  /* 0x000000dc02006986 */ /* 0x000fe2000c101508 */
[----:B------:R-:W-:Y:S01]  /*60670*/  VIADD R0, R4, 0x13c ;  /* 0x0000013c04007836 */ /* 0x000fe20000000000 */
[----:B------:R-:W-:Y:S02]  /*60680*/  ULDC UR6, c[0x0][0x22c] ;  /* 0x00008b0000067ab9 */ /* 0x000fe40000000800 */
[----:B------:R0:W-:Y:S01]  /*60690*/  @P3 STG.E.U16 desc[UR8][R48.64], R7 ;  /* 0x0000000730003986 */ /* 0x0001e2000c101508 */
[----:B------:R-:W-:-:S02]  /*606a0*/  ISETP.LT.AND P3, PT, R5, UR4, !P4 ;  /* 0x0000000405007c0c */ /* 0x000fc4000e761270 */
[----:B------:R-:W-:Y:S02]  /*606b0*/  ISETP.LT.AND P4, PT, R6, UR4, !P4 ;  /* 0x0000000406007c0c */ /* 0x000fe4000e781270 */
[----:B0-----:R-:W-:Y:S01]  /*606c0*/  PRMT R7, R225, 0x7632, R7 ;  /* 0x00007632e1077816 */ /* 0x001fe20000000007 */
[----:B---3--:R-:W-:-:S04]  /*606d0*/  IMAD.WIDE R2, R195, 0x2, R66 ;  /* 0x00000002c3027825 */ /* 0x008fc800078e0242 */
[----:B------:R-:W-:Y:S02]  /*606e0*/  IMAD.WIDE R48, R195, 0x2, R64 ;  /* 0x00000002c3307825 */ /* 0x000fe400078e0240 */
        /* <DEDUP_REMOVED lines=491> */
[----:B------:R-:W-:Y:S01]  /*625a0*/  ISETP.LT.AND P4, PT, R6, UR4, !P4 ;  /* 0x0000000406007c0c */ /* 0x000fe2000e781270 */
[----:B------:R-:W1:Y:S01]  /*625b0*/  LDS.128 R16, [R252] ;  /* 0x00000000fc107984 */ /* 0x000e620000000c00 */
        /* <DEDUP_REMOVED lines=358> */
[----:B------:R-:W-:Y:S01]  /*63c20*/  PRMT R7, R72, 0x7632, R7 ;  /* 0x0000763248077816 */ /* 0x000fe20000000007 */
[----:B------:R-:W-:Y:S01]  /*63c30*/  VIADD R0, R4, 0x18a ;  /* 0x0000018a04007836 */ /* 0x000fe20000000000 */
[----:B------:R-:W-:Y:S01]  /*63c40*/  ULDC UR6, c[0x0][0x22c] ;  /* 0x00008b0000067ab9 */ /* 0x000fe20000000800 */
[----:B------:R0:W-:Y:S01]  /*63c50*/  @P6 STG.E.U16 desc[UR8][R8.64], R10 ;  /* 0x0000000a08006986 */ /* 0x0001e2000c101508 */
[----:B------:R-:W-:-:S02]  /*63c60*/  ISETP.LT.AND P6, PT, R5, UR4, !P3 ;  /* 0x0000000405007c0c */ /* 0x000fc4000dfc1270 */
[----:B------:R-:W-:Y:S02]  /*63c70*/  ISETP.LT.AND P3, PT, R6, UR4, !P3 ;  /* 0x0000000406007c0c */ /* 0x000fe4000df61270 */
[----:B0-----:R-:W-:Y:S01]  /*63c80*/  PRMT R10, R76, 0x7632, R10 ;  /* 0x000076324c0a7816 */ /* 0x001fe2000000000a */
[----:B---3--:R-:W-:-:S04]  /*63c90*/  IMAD.WIDE R2, R195, 0x2, R66 ;  /* 0x00000002c3027825 */ /* 0x008fc800078e0242 */
[----:B------:R-:W-:Y:S02]  /*63ca0*/  IMAD.WIDE R8, R195, 0x2, R64 ;  /* 0x00000002c3087825 */ /* 0x000fe400078e0240 */
[----:B------:R-:W3:Y:S04]  /*63cb0*/  LDL.LU R195, [R1+0x1038] ;  /* 0x0010380001c37983 */ /* 0x000ee80000300800 */
[----:B------:R4:W-:Y:S04]  /*63cc0*/  @P4 STG.E.U16 desc[UR8][R2.64], R72 ;  /* 0x0000004802004986 */ /* 0x0009e8000c101508 */
[----:B------:R0:W-:Y:S01]  /*63cd0*/  @P2 STG.E.U16 desc[UR8][R8.64], R7 ;  /* 0x0000000708002986 */ /* 0x0001e2000c101508 */
[----:B----4-:R-:W-:-:S04]  /*63ce0*/  IMAD.WIDE R2, R194, 0x2, R66 ;  /* 0x00000002c2027825 */ /* 0x010fc800078e0242 */
[----:B0-----:R-:W-:Y:S02]  /*63cf0*/  IMAD.WIDE R8, R194, 0x2, R64 ;  /* 0x00000002c2087825 */ /* 0x001fe400078e0240 */
        /* <DEDUP_REMOVED lines=15> */
[----:B------:R-:W-:Y:S02]  /*63df0*/  ISETP.LT.AND P3, PT, R5, UR4, !P4 ;  /* 0x0000000405007c0c */ /* 0x000fe4000e761270 */
        /* <DEDUP_REMOVED lines=398> */
[----:B------:R3:W-:Y:S01]  /*656e0*/  @P3 STG.E.U16 desc[UR8][R2.64], R107 ;  /* 0x0000006b02003986 */ /* 0x0007e2000c101508 */
[----:B------:R-:W-:Y:S01]  /*656f0*/  PRMT R11, R111, 0x7632, R11 ;  /* 0x000076326f0b7816 */ /* 0x000fe2000000000b */
[----:B----4-:R-:W-:Y:S02]  /*65700*/  IMAD.WIDE R12, R194, 0x2, R64 ;  /* 0x00000002c20c7825 */ /* 0x010fe400078e0240 */
[----:B------:R0:W-:Y:S01]  /*65710*/  @P4 STG.E.U16 desc[UR8][R8.64], R7 ;  /* 0x0000000708004986 */ /* 0x0001e2000c101508 */
[----:B------:R-:W-:Y:S01]  /*65720*/  ISETP.LT.AND P4, PT, R5, UR4, !P2 ;  /* 0x0000000405007c0c */ /* 0x000fe2000d781270 */
[----:B------:R-:W-:Y:S01]  /*65730*/  ULDC UR6, c[0x0][0x22c] ;  /* 0x00008b0000067ab9 */ /* 0x000fe20000000800 */
[----:B---3--:R-:W-:Y:S01]  /*65740*/  IMAD.WIDE R2, R195, 0x2, R66 ;  /* 0x00000002c3027825 */ /* 0x008fe200078e0242 */
[----:B------:R-:W-:-:S03]  /*65750*/  ISETP.LT.AND P2, PT, R6, UR4, !P2 ;  /* 0x0000000406007c0c */ /* 0x000fc6000d741270 */
[----:B0-----:R-:W-:Y:S02]  /*65760*/  IMAD.WIDE R8, R195, 0x2, R64 ;  /* 0x00000002c3087825 */ /* 0x001fe400078e0240 */
[----:B------:R-:W3:Y:S04]  /*65770*/  LDL.LU R195, [R1+0x10ec] ;  /* 0x0010ec0001c37983 */ /* 0x000ee80000300800 */
[----:B------:R0:W-:Y:S04]  /*65780*/  @P5 STG.E.U16 desc[UR8][R2.64], R111 ;  /* 0x0000006f02005986 */ /* 0x0001e8000c101508 */
[----:B------:R4:W-:Y:S01]  /*65790*/  @P6 STG.E.U16 desc[UR8][R8.64], R11 ;  /* 0x0000000b08006986 */ /* 0x0009e2000c101508 */
[----:B0-----:R-:W-:Y:S01]  /*657a0*/  PRMT R3, R112, 0x7632, R3 ;  /* 0x0000763270037816 */ /* 0x001fe20000000003 */
[----:B----4-:R-:W-:-:S02]  /*657b0*/  IMAD.WIDE R10, R194, 0x2, R66 ;  /* 0x00000002c20a7825 */ /* 0x010fc400078e0242 */
[----:B------:R-:W4:Y:S04]  /*657c0*/  LDL.LU R194, [R1+0x10e4] ;  /* 0x0010e40001c27983 */ /* 0x000f280000300800 */
[----:B------:R-:W-:Y:S04]  /*657d0*/  @P4 STG.E.U16 desc[UR8][R10.64], R112 ;  /* 0x000000700a004986 */ /* 0x000fe8000c101508 */
[----:B------:R2:W-:Y:S02]  /*657e0*/  @P2 STG.E.U16 desc[UR8][R12.64], R3 ;  /* 0x000000030c002986 */ /* 0x0005e4000c101508 */
[----:B--2---:R-:W-:-:S04]  /*657f0*/  IMAD.WIDE R2, R190, 0x2, R66 ;  /* 0x00000002be027825 */ /* 0x004fc800078e0242 */
[----:B------:R-:W-:Y:S02]  /*65800*/  IMAD.WIDE R8, R190, 0x2, R64 ;  /* 0x00000002be087825 */ /* 0x000fe400078e0240 */
[----:B------:R-:W2:Y:S02]  /*65810*/  LDL.LU R190, [R1+0x10d0] ;  /* 0x0010d00001be7983 */ /* 0x000ea40000300800 */
[----:B------:R-:W-:-:S05]  /*65820*/  VIADD R0, R4, 0x1b1 ;  /* 0x000001b104007836 */ /* 0x000fca0000000000 */
[----:B------:R-:W-:Y:S01]  /*65830*/  ISETP.GE.AND P3, PT, R0, UR6, PT ;  /* 0x0000000600007c0c */ /* 0x000fe2000bf66270 */
[----:B------:R-:W-:Y:S01]  /*65840*/  VIADD R0, R4, 0x1b2 ;  /* 0x000001b204007836 */ /* 0x000fe20000000000 */
[----:B------:R-:W-:Y:S02]  /*65850*/  ULDC UR6, c[0x0][0x22c] ;  /* 0x00008b0000067ab9 */ /* 0x000fe40000000800 */
[----:B------:R-:W-:Y:S02]  /*65860*/  ISETP.LT.AND P6, PT, R5, UR4, !P3 ;  /* 0x0000000405007c0c */ /* 0x000fe4000dfc1270 */
[----:B------:R-:W-:Y:S02]  /*65870*/  ISETP.GE.AND P5, PT, R0, UR6, PT ;  /* 0x0000000600007c0c */ /* 0x000fe4000bfa6270 */
[----:B------:R-:W-:Y:S02]  /*65880*/  ISETP.LT.AND P3, PT, R6, UR4, !P3 ;  /* 0x0000000406007c0c */ /* 0x000fe4000df61270 */
[----:B------:R-:W-:-:S07]  /*65890*/  PRMT R7, R116, 0x7632, R7 ;  /* 0x0000763274077816 */ /* 0x000fce0000000007 */
[----:B------:R0:W-:Y:S01]  /*658a0*/  @P6 STG.E.U16 desc[UR8][R2.64], R116 ;  /* 0x0000007402006986 */ /* 0x0001e2000c101508 */
[----:B------:R-:W-:Y:S01]  /*658b0*/  ISETP.LT.AND P2, PT, R5, UR4, !P5 ;  /* 0x0000000405007c0c */ /* 0x000fe2000ef41270 */
[----:B---3--:R-:W-:Y:S01]  /*658c0*/  IMAD.WIDE R10, R195, 0x2, R66 ;  /* 0x00000002c30a7825 */ /* 0x008fe200078e0242 */
[----:B------:R-:W-:Y:S01]  /*658d0*/  ISETP.LT.AND P5, PT, R6, UR4, !P5 ;  /* 0x0000000406007c0c */ /* 0x000fe2000efa1270 */
[----:B------:R-:W-:Y:S01]  /*658e0*/  ULDC UR6, c[0x0][0x22c] ;  /* 0x00008b0000067ab9 */ /* 0x000fe20000000800 */
[----:B0-----:R-:W-:Y:S01]  /*658f0*/  PRMT R3, R113, 0x7632, R3 ;  /* 0x0000763271037816 */ /* 0x001fe20000000003 */
[--C-:B------:R-:W-:Y:S02]  /*65900*/  IMAD.WIDE R12, R195, 0x2, R64.reuse ;  /* 0x00000002c30c7825 */ /* 0x100fe400078e0240 */
[----:B------:R-:W3:Y:S04]  /*65910*/  LDL.LU R195, [R1+0x10c8] ;  /* 0x0010c80001c37983 */ /* 0x000ee80000300800 */
[----:B------:R4:W-:Y:S04]  /*65920*/  @P3 STG.E.U16 desc[UR8][R8.64], R7 ;  /* 0x0000000708003986 */ /* 0x0009e8000c101508 */
[----:B------:R-:W-:Y:S04]  /*65930*/  @P2 STG.E.U16 desc[UR8][R10.64], R113 ;  /* 0x000000710a002986 */ /* 0x000fe8000c101508 */
[----:B------:R0:W-:Y:S01]  /*65940*/  @P5 STG.E.U16 desc[UR8][R12.64], R3 ;  /* 0x000000030c005986 */ /* 0x0001e2000c101508 */
[----:B----4-:R-:W-:-:S04]  /*65950*/  IMAD.WIDE R8, R194, 0x2, R64 ;  /* 0x00000002c2087825 */ /* 0x010fc800078e0240 */
[--C-:B0-----:R-:W-:Y:S02]  /*65960*/  IMAD.WIDE R2, R194, 0x2, R66.reuse ;  /* 0x00000002c2027825 */ /* 0x101fe400078e0242 */
[----:B------:R-:W4:Y:S02]  /*65970*/  LDL.LU R194, [R1+0x10b4] ;  /* 0x0010b40001c27983 */ /* 0x000f240000300800 */
[----:B--2---:R-:W-:-:S04]  /*65980*/  IMAD.WIDE R10, R190, 0x2, R66 ;  /* 0x00000002be0a7825 */ /* 0x004fc800078e0242 */
[----:B------:R-:W-:Y:S02]  /*65990*/  IMAD.WIDE R12, R190, 0x2, R64 ;  /* 0x00000002be0c7825 */ /* 0x000fe400078e0240 */
[----:B------:R-:W2:Y:S02]  /*659a0*/  LDL.LU R190, [R1+0x10ac] ;  /* 0x0010ac0001be7983 */ /* 0x000ea40000300800 */
[----:B------:R-:W-:-:S05]  /*659b0*/  VIADD R0, R4, 0x1b3 ;  /* 0x000001b304007836 */ /* 0x000fca0000000000 */
[----:B------:R-:W-:Y:S01]  /*659c0*/  ISETP.GE.AND P4, PT, R0, UR6, PT ;  /* 0x0000000600007c0c */ /* 0x000fe2000bf86270 */
[----:B------:R-:W-:Y:S01]  /*659d0*/  VIADD R0, R4, 0x1b4 ;  /* 0x000001b404007836 */ /* 0x000fe20000000000 */
[----:B------:R-:W-:Y:S02]  /*659e0*/  ULDC UR6, c[0x0][0x22c] ;  /* 0x00008b0000067ab9 */ /* 0x000fe40000000800 */
[C---:B------:R-:W-:Y:S02]  /*659f0*/  ISETP.LT.AND P3, PT, R5.reuse, UR4, !P4 ;  /* 0x0000000405007c0c */ /* 0x040fe4000e761270 */
[----:B------:R-:W-:Y:S02]  /*65a00*/  ISETP.GE.AND P6, PT, R0, UR6, PT ;  /* 0x0000000600007c0c */ /* 0x000fe4000bfc6270 */
[----:B------:R-:W-:Y:S01]  /*65a10*/  ISETP.LT.AND P4, PT, R6, UR4, !P4 ;  /* 0x0000000406007c0c */ /* 0x000fe2000e781270 */
[----:B------:R-:W-:Y:S01]  /*65a20*/  VIADD R0, R4, 0x1b5 ;  /* 0x000001b504007836 */ /* 0x000fe20000000000 */
[----:B------:R-:W-:Y:S01]  /*65a30*/  ISETP.LT.AND P5, PT, R5, UR4, !P6 ;  /* 0x0000000405007c0c */ /* 0x000fe2000f7a1270 */
[----:B------:R-:W-:Y:S01]  /*65a40*/  ULDC UR6, c[0x0][0x22c] ;  /* 0x00008b0000067ab9 */ /* 0x000fe20000000800 */
[----:B------:R-:W-:-:S02]  /*65a50*/  ISETP.LT.AND P6, PT, R6, UR4, !P6 ;  /* 0x0000000406007c0c */ /* 0x000fc4000f7c1270 */
[----:B------:R-:W-:Y:S02]  /*65a60*/  PRMT R7, R117, 0x7632, R7 ;  /* 0x0000763275077816 */ /* 0x000fe40000000007 */
[----:B------:R-:W-:Y:S01]  /*65a70*/  ISETP.GE.AND P2, PT, R0, UR6, PT ;  /* 0x0000000600007c0c */ /* 0x000fe2000bf46270 */
[----:B------:R-:W-:Y:S01]  /*65a80*/  VIADD R0, R4, 0x1b6 ;  /* 0x000001b604007836 */ /* 0x000fe20000000000 */
[----:B------:R0:W-:Y:S01]  /*65a90*/  @P3 STG.E.U16 desc[UR8][R2.64], R117 ;  /* 0x0000007502003986 */ /* 0x0001e2000c101508 */
[----:B------:R-:W-:-:S03]  /*65aa0*/  ULDC UR6, c[0x0][0x22c] ;  /* 0x00008b0000067ab9 */ /* 0x000fc60000000800 */
[----:B------:R1:W-:Y:S01]  /*65ab0*/  @P4 STG.E.U16 desc[UR8][R8.64], R7 ;  /* 0x0000000708004986 */ /* 0x0003e2000c101508 */
[C---:B------:R-:W-:Y:S02]  /*65ac0*/  ISETP.LT.AND P4, PT, R5.reuse, UR4, !P2 ;  /* 0x0000000405007c0c */ /* 0x040fe4000d781270 */
[----:B------:R-:W-:Y:S01]  /*65ad0*/  ISETP.GE.AND P3, PT, R0, UR6, PT ;  /* 0x0000000600007c0c */ /* 0x000fe2000bf66270 */
[----:B------:R-:W-:Y:S01]  /*65ae0*/  @P5 STG.E.U16 desc[UR8][R10.64], R114 ;  /* 0x000000720a005986 */ /* 0x000fe2000c101508 */
[----:B0-----:R-:W-:Y:S02]  /*65af0*/  PRMT R3, R114, 0x7632, R3 ;  /* 0x0000763272037816 */ /* 0x001fe40000000003 */
[----:B------:R-:W-:Y:S02]  /*65b00*/  ISETP.LT.AND P2, PT, R6, UR4, !P2 ;  /* 0x0000000406007c0c */ /* 0x000fe4000d741270 */
[----:B-1----:R-:W-:Y:S01]  /*65b10*/  PRMT R7, R118, 0x7632, R7 ;  /* 0x0000763276077816 */ /* 0x002fe20000000007 */
[----:B------:R0:W-:Y:S01]  /*65b20*/  @P6 STG.E.U16 desc[UR8][R12.64], R3 ;  /* 0x000000030c006986 */ /* 0x0001e2000c101508 */
[----:B------:R-:W-:Y:S01]  /*65b30*/  ISETP.LT.AND P6, PT, R5, UR4, !P3 ;  /* 0x0000000405007c0c */ /* 0x000fe2000dfc1270 */
[----:B---3--:R-:W-:Y:S01]  /*65b40*/  IMAD.WIDE R8, R195, 0x2, R64 ;  /* 0x00000002c3087825 */ /* 0x008fe200078e0240 */
[----:B------:R-:W-:Y:S01]  /*65b50*/  ISETP.LT.AND P3, PT, R6, UR4, !P3 ;  /* 0x0000000406007c0c */ /* 0x000fe2000df61270 */
[----:B------:R-:W-:-:S02]  /*65b60*/  ULDC UR6, c[0x0][0x22c] ;  /* 0x00008b0000067ab9 */ /* 0x000fc40000000800 */
[----:B0-----:R-:W-:Y:S02]  /*65b70*/  IMAD.WIDE R2, R195, 0x2, R66 ;  /* 0x00000002c3027825 */ /* 0x001fe400078e0242 */
[----:B------:R-:W3:Y:S04]  /*65b80*/  LDL.LU R195, [R1+0x1098] ;  /* 0x0010980001c37983 */ /* 0x000ee80000300800 */
[----:B------:R0:W-:Y:S04]  /*65b90*/  @P4 STG.E.U16 desc[UR8][R2.64], R118 ;  /* 0x0000007602004986 */ /* 0x0001e8000c101508 */
[----:B------:R-:W-:Y:S01]  /*65ba0*/  @P2 STG.E.U16 desc[UR8][R8.64], R7 ;  /* 0x0000000708002986 */ /* 0x000fe2000c101508 */
[----:B0-----:R-:W-:Y:S01]  /*65bb0*/  PRMT R3, R115, 0x7632, R3 ;  /* 0x0000763273037816 */ /* 0x001fe20000000003 */
[----:B----4-:R-:W-:-:S04]  /*65bc0*/  IMAD.WIDE R10, R194, 0x2, R66 ;  /* 0x00000002c20a7825 */ /* 0x010fc800078e0242 */
[----:B------:R-:W-:Y:S02]  /*65bd0*/  IMAD.WIDE R12, R194, 0x2, R64 ;  /* 0x00000002c20c7825 */ /* 0x000fe400078e0240 */
        /* <DEDUP_REMOVED lines=16> */
[C---:B---3--:R-:W-:Y:S01]  /*65ce0*/  IMAD.WIDE R10, R195.reuse, 0x2, R66 ;  /* 0x00000002c30a7825 */ /* 0x048fe200078e0242 */
        /* <DEDUP_REMOVED lines=31> */
[----:B------:R-:W-:Y:S02]  /*65ee0*/  ISETP.LT.AND P6, PT, R5, UR4, !P3 ;  /* 0x0000000405007c0c */ /* 0x000fe4000dfc1270 */
[----:B------:R-:W-:Y:S01]  /*65ef0*/  ISETP.GE.AND P5, PT, R0, UR6, PT ;  /* 0x0000000600007c0c */ /* 0x000fe2000bfa6270 */
[----:B------:R-:W-:Y:S01]  /*65f00*/  @P4 STG.E.U16 desc[UR8][R10.64], R121 ;  /* 0x000000790a004986 */ /* 0x000fe2000c101508 */
[----:B0-----:R-:W-:Y:S02]  /*65f10*/  PRMT R3, R121, 0x7632, R3 ;  /* 0x0000763279037816 */ /* 0x001fe40000000003 */
[C---:B------:R-:W-:Y:S02]  /*65f20*/  ISETP.LT.AND P3, PT, R6.reuse, UR4, !P3 ;  /* 0x0000000406007c0c */ /* 0x040fe4000df61270 */
        /* <DEDUP_REMOVED lines=165> */
[--C-:B------:R-:W-:Y:S01]  /*66980*/  IMAD.WIDE R12, R195, 0x2, R64.reuse ;  /* 0x00000002c30c7825 */ /* 0x100fe200078e0240 */
[----:B------:R4:W-:Y:S04]  /*66990*/  @P2 STG.E.U16 desc[UR8][R8.64], R7 ;  /* 0x0000000708002986 */ /* 0x0009e8000c101508 */
[----:B------:R-:W3:Y:S04]  /*669a0*/  LDL.LU R195, [R1+0xf7c] ;  /* 0x000f7c0001c37983 */ /* 0x000ee80000300800 */
        /* <DEDUP_REMOVED lines=42> */
[----:B------:R-:W-:Y:S01]  /*66c50*/  IMAD.WIDE R12, R194, 0x2, R64 ;  /* 0x00000002c20c7825 */ /* 0x000fe200078e0240 */
[----:B------:R-:W-:Y:S04]  /*66c60*/  @P4 STG.E.U16 desc[UR8][R10.64], R139 ;  /* 0x0000008b0a004986 */ /* 0x000fe8000c101508 */
[----:B------:R2:W-:Y:S04]  /*66c70*/  @P2 STG.E.U16 desc[UR8][R12.64], R3 ;  /* 0x000000030c002986 */ /* 0x0005e8000c101508 */
[----:B------:R-:W4:Y:S01]  /*66c80*/  LDL.LU R194, [R1+0xf48] ;  /* 0x000f480001c27983 */ /* 0x000f220000300800 */
        /* <DEDUP_REMOVED lines=34> */
[----:B------:R-:W-:Y:S01]  /*66eb0*/  ISETP.GE.AND P6, PT, R0, UR6, PT ;  /* 0x0000000600007c0c */ /* 0x000fe2000bfc6270 */
[----:B------:R-:W-:Y:S01]  /*66ec0*/  VIADD R0, R4, 0x1d3 ;  /* 0x000001d304007836 */ /* 0x000fe20000000000 */
[----:B------:R-:W-:Y:S01]  /*66ed0*/  ISETP.LT.AND P4, PT, R6, UR4, !P4 ;  /* 0x0000000406007c0c */ /* 0x000fe2000e781270 */
[----:B------:R-:W-:Y:S01]  /*66ee0*/  ULDC UR6, c[0x0][0x22c] ;  /* 0x00008b0000067ab9 */ /* 0x000fe20000000800 */
[----:B------:R-:W-:-:S02]  /*66ef0*/  ISETP.LT.AND P5, PT, R5, UR4, !P6 ;  /* 0x0000000405007c0c */ /* 0x000fc4000f7a1270 */
[----:B------:R-:W-:Y:S02]  /*66f00*/  ISETP.LT.AND P6, PT, R6, UR4, !P6 ;  /* 0x0000000406007c0c */ /* 0x000fe4000f7c1270 */
[----:B------:R-:W-:Y:S01]  /*66f10*/  ISETP.GE.AND P2, PT, R0, UR6, PT ;  /* 0x0000000600007c0c */ /* 0x000fe2000bf46270 */
[----:B------:R-:W-:Y:S01]  /*66f20*/  VIADD R0, R4, 0x1d4 ;  /* 0x000001d404007836 */ /* 0x000fe20000000000 */
[----:B------:R-:W-:Y:S01]  /*66f30*/  PRMT R7, R148, 0x7632, R7 ;  /* 0x0000763294077816 */ /* 0x000fe20000000007 */
[----:B------:R0:W-:Y:S01]  /*66f40*/  @P3 STG.E.U16 desc[UR8][R2.64], R148 ;  /* 0x0000009402003986 */ /* 0x0001e2000c101508 */
[----:B------:R-:W-:Y:S02]  /*66f50*/  ULDC UR6, c[0x0][0x22c] ;  /* 0x00008b0000067ab9 */ /* 0x000fe40000000800 */
[----:B------:R-:W-:Y:S01]  /*66f60*/  ISETP.GE.AND P3, PT, R0, UR6, PT ;  /* 0x0000000600007c0c */ /* 0x000fe2000bf66270 */
[----:B------:R3:W-:Y:S01]  /*66f70*/  @P4 STG.E.U16 desc[UR8][R8.64], R7 ;  /* 0x0000000708004986 */ /* 0x0007e2000c101508 */
[----:B------:R-:W-:-:S02]  /*66f80*/  ISETP.LT.AND P4, PT, R5, UR4, !P2 ;  /* 0x0000000405007c0c */ /* 0x000fc4000d781270 */
[----:B0-----:R-:W-:Y:S01]  /*66f90*/  PRMT R3, R145, 0x7632, R3 ;  /* 0x0000763291037816 */ /* 0x001fe20000000003 */
[----:B------:R0:W-:Y:S01]  /*66fa0*/  @P5 STG.E.U16 desc[UR8][R10.64], R145 ;  /* 0x000000910a005986 */ /* 0x0001e2000c101508 */
[----:B------:R-:W-:Y:S01]  /*66fb0*/  ISETP.LT.AND P2, PT, R6, UR4, !P2 ;  /* 0x0000000406007c0c */ /* 0x000fe2000d741270 */
[--C-:B--2---:R-:W-:Y:S02]  /*66fc0*/  IMAD.WIDE R14, R190, 0x2, R64.reuse ;  /* 0x00000002be0e7825 */ /* 0x104fe400078e0240 */
[----:B------:R1:W-:Y:S01]  /*66fd0*/  @P6 STG.E.U16 desc[UR8][R12.64], R3 ;  /* 0x000000030c006986 */ /* 0x0003e2000c101508 */
[----:B------:R-:W-:Y:S01]  /*66fe0*/  ISETP.LT.AND P6, PT, R5, UR4, !P3 ;  /* 0x0000000405007c0c */ /* 0x000fe2000dfc1270 */
[----:B------:R-:W-:Y:S01]  /*66ff0*/  ULDC UR6, c[0x0][0x22c] ;  /* 0x00008b0000067ab9 */ /* 0x000fe20000000800 */
[----:B---3--:R-:W-:Y:S01]  /*67000*/  IMAD.WIDE R8, R195, 0x2, R64 ;  /* 0x00000002c3087825 */ /* 0x008fe200078e0240 */
[----:B------:R-:W-:-:S03]  /*67010*/  PRMT R7, R149, 0x7632, R7 ;  /* 0x0000763295077816 */ /* 0x000fc60000000007 */
[----:B0-----:R-:W-:-:S04]  /*67020*/  IMAD.WIDE R10, R193, 0x2, R66 ;  /* 0x00000002c10a7825 */ /* 0x001fc800078e0242 */
[--C-:B-1----:R-:W-:Y:S02]  /*67030*/  IMAD.WIDE R2, R195, 0x2, R66.reuse ;  /* 0x00000002c3027825 */ /* 0x102fe400078e0242 */
[----:B------:R-:W2:Y:S04]  /*67040*/  LDL.LU R195, [R1+0xdd4] ;  /* 0x000dd40001c37983 */ /* 0x000ea80000300800 */
[----:B------:R-:W-:Y:S04]  /*67050*/  @P4 STG.E.U16 desc[UR8][R2.64], R149 ;  /* 0x0000009502004986 */ /* 0x000fe8000c101508 */
[----:B------:R-:W-:Y:S04]  /*67060*/  @P2 STG.E.U16 desc[UR8][R8.64], R7 ;  /* 0x0000000708002986 */ /* 0x000fe8000c101508 */
[----:B------:R0:W-:Y:S04]  /*67070*/  @P6 STG.E.U16 desc[UR8][R10.64], R146 ;  /* 0x000000920a006986 */ /* 0x0001e8000c101508 */
[----:B------:R-:W3:Y:S01]  /*67080*/  LDL.LU R192, [R1+0xdc4] ;  /* 0x000dc40001c07983 */ /* 0x000ee20000300800 */
[----:B0-----:R-:W-:-:S03]  /*67090*/  IMAD.WIDE R10, R190, 0x2, R66 ;  /* 0x00000002be0a7825 */ /* 0x001fc600078e0242 */
[----:B------:R-:W3:Y:S01]  /*670a0*/  LDL.LU R190, [R1+0xdb8] ;  /* 0x000db80001be7983 */ /* 0x000ee20000300800 */
[----:B------:R-:W-:Y:S01]  /*670b0*/  VIADD R0, R4, 0x1d5 ;  /* 0x000001d504007836 */ /* 0x000fe20000000000 */
[----:B------:R-:W-:-:S04]  /*670c0*/  ISETP.LT.AND P3, PT, R6, UR4, !P3 ;  /* 0x0000000406007c0c */ /* 0x000fc8000df61270 */
[----:B------:R-:W-:Y:S01]  /*670d0*/  ISETP.GE.AND P5, PT, R0, UR6, PT ;  /* 0x0000000600007c0c */ /* 0x000fe2000bfa6270 */
[----:B------:R-:W-:Y:S01]  /*670e0*/  VIADD R0, R4, 0x1d6 ;  /* 0x000001d604007836 */ /* 0x000fe20000000000 */
[----:B------:R-:W-:Y:S02]  /*670f0*/  ULDC UR6, c[0x0][0x22c] ;  /* 0x00008b0000067ab9 */ /* 0x000fe40000000800 */
[----:B------:R-:W-:Y:S02]  /*67100*/  ISETP.LT.AND P2, PT, R5, UR4, !P5 ;  /* 0x0000000405007c0c */ /* 0x000fe4000ef41270 */
[----:B------:R-:W-:Y:S01]  /*67110*/  ISETP.GE.AND P4, PT, R0, UR6, PT ;  /* 0x0000000600007c0c */ /* 0x000fe2000bf86270 */
[----:B------:R-:W-:Y:S01]  /*67120*/  VIADD R0, R4, 0x1d7 ;  /* 0x000001d704007836 */ /* 0x000fe20000000000 */
[----:B------:R-:W-:Y:S01]  /*67130*/  PRMT R9, R146, 0x7632, R9 ;  /* 0x0000763292097816 */ /* 0x000fe20000000009 */
[----:B------:R-:W-:Y:S01]  /*67140*/  IMAD.WIDE R12, R193, 0x2, R64 ;  /* 0x00000002c10c7825 */ /* 0x000fe200078e0240 */
[----:B------:R-:W-:Y:S01]  /*67150*/  ULDC UR6, c[0x0][0x22c] ;  /* 0x00008b0000067ab9 */ /* 0x000fe20000000800 */
[----:B------:R-:W-:-:S02]  /*67160*/  ISETP.LT.AND P5, PT, R6, UR4, !P5 ;  /* 0x0000000406007c0c */ /* 0x000fc4000efa1270 */
[----:B----4-:R-:W-:Y:S01]  /*67170*/  IMAD.WIDE R2, R194, 0x2, R66 ;  /* 0x00000002c2027825 */ /* 0x010fe200078e0242 */
[----:B------:R-:W-:Y:S01]  /*67180*/  ISETP.GE.AND P6, PT, R0, UR6, PT ;  /* 0x0000000600007c0c */ /* 0x000fe2000bfc6270 */
[----:B------:R0:W-:Y:S01]  /*67190*/  @P3 STG.E.U16 desc[UR8][R12.64], R9 ;  /* 0x000000090c003986 */ /* 0x0001e2000c101508 */
[----:B------:R-:W-:Y:S02]  /*671a0*/  ISETP.LT.AND P3, PT, R5, UR4, !P4 ;  /* 0x0000000405007c0c */ /* 0x000fe4000e761270 */
[----:B------:R-:W-:Y:S01]  /*671b0*/  PRMT R7, R147, 0x7632, R7 ;  /* 0x0000763293077816 */ /* 0x000fe20000000007 */
[----:B------:R1:W-:Y:S01]  /*671c0*/  @P2 STG.E.U16 desc[UR8][R2.64], R150 ;  /* 0x0000009602002986 */ /* 0x0003e2000c101508 */
[----:B------:R-:W-:Y:S01]  /*671d0*/  ISETP.LT.AND P4, PT, R6, UR4, !P4 ;  /* 0x0000000406007c0c */ /* 0x000fe2000e781270 */
[----:B------:R-:W-:Y:S01]  /*671e0*/  VIADD R0, R4, 0x1d8 ;  /* 0x000001d804007836 */ /* 0x000fe20000000000 */
[----:B------:R-:W-:Y:S01]  /*671f0*/  ISETP.LT.AND P2, PT, R5, UR4, !P6 ;  /* 0x0000000405007c0c */ /* 0x000fe2000f741270 */
[----:B------:R-:W-:Y:S01]  /*67200*/  ULDC UR6, c[0x0][0x22c] ;  /* 0x00008b0000067ab9 */ /* 0x000fe20000000800 */
[----:B------:R-:W-:Y:S01]  /*67210*/  ISETP.LT.AND P6, PT, R6, UR4, !P6 ;  /* 0x0000000406007c0c */ /* 0x000fe2000f7c1270 */
[----:B0-----:R-:W-:-:S02]  /*67220*/  IMAD.WIDE R8, R194, 0x2, R64 ;  /* 0x00000002c2087825 */ /* 0x001fc400078e0240 */
[----:B------:R-:W4:Y:S01]  /*67230*/  LDL.LU R194, [R1+0xda8] ;  /* 0x000da80001c27983 */ /* 0x000f220000300800 */
[----:B-1----:R-:W-:Y:S02]  /*67240*/  PRMT R3, R150, 0x7632, R3 ;  /* 0x0000763296037816 */ /* 0x002fe40000000003 */
[----:B------:R-:W-:-:S03]  /*67250*/  PRMT R13, R151, 0x7632, R13 ;  /* 0x00007632970d7816 */ /* 0x000fc6000000000d */
[----:B------:R2:W-:Y:S04]  /*67260*/  @P5 STG.E.U16 desc[UR8][R8.64], R3 ;  /* 0x0000000308005986 */ /* 0x0005e8000c101508 */
[----:B------:R-:W-:Y:S04]  /*67270*/  @P3 STG.E.U16 desc[UR8][R10.64], R147 ;  /* 0x000000930a003986 */ /* 0x000fe8000c101508 */
[----:B------:R-:W-:Y:S01]  /*67280*/  @P4 STG.E.U16 desc[UR8][R14.64], R7 ;  /* 0x000000070e004986 */ /* 0x000fe2000c101508 */
[----:B--2---:R-:W-:-:S04]  /*67290*/  IMAD.WIDE R2, R195, 0x2, R66 ;  /* 0x00000002c3027825 */ /* 0x004fc800078e0242 */
[----:B------:R-:W-:Y:S02]  /*672a0*/  IMAD.WIDE R8, R195, 0x2, R64 ;  /* 0x00000002c3087825 */ /* 0x000fe400078e0240 */
[----:B------:R-:W2:Y:S04]  /*672b0*/  LDL.LU R195, [R1+0xd9c] ;  /* 0x000d9c0001c37983 */ /* 0x000ea80000300800 */
[----:B------:R-:W-:Y:S04]  /*672c0*/  @P2 STG.E.U16 desc[UR8][R2.64], R151 ;  /* 0x0000009702002986 */ /* 0x000fe8000c101508 */
[----:B------:R3:W-:Y:S04]  /*672d0*/  @P6 STG.E.U16 desc[UR8][R8.64], R13 ;  /* 0x0000000d08006986 */ /* 0x0007e8000c101508 */
[----:B------:R-:W2:Y:S01]  /*672e0*/  LDL.LU R193, [R1+0xd8c] ;  /* 0x000d8c0001c17983 */ /* 0x000ea20000300800 */
[----:B---3--:R-:W-:-:S04]  /*672f0*/  IMAD.WIDE R12, R190, 0x2, R66 ;  /* 0x00000002be0c7825 */ /* 0x008fc800078e0242 */
[----:B------:R-:W-:Y:S02]  /*67300*/  IMAD.WIDE R14, R190, 0x2, R64 ;  /* 0x00000002be0e7825 */ /* 0x000fe400078e0240 */
[----:B------:R-:W3:Y:S01]  /*67310*/  LDL.LU R190, [R1+0xd84] ;  /* 0x000d840001be7983 */ /* 0x000ee20000300800 */
[----:B------:R-:W-:Y:S01]  /*67320*/  ISETP.GE.AND P5, PT, R0, UR6, PT ;  /* 0x0000000600007c0c */ /* 0x000fe2000bfa6270 */
[----:B------:R-:W-:Y:S01]  /*67330*/  VIADD R0, R4, 0x1d9 ;  /* 0x000001d904007836 */ /* 0x000fe20000000000 */
[----:B------:R-:W-:Y:S02]  /*67340*/  ULDC UR6, c[0x0][0x22c] ;  /* 0x00008b0000067ab9 */ /* 0x000fe40000000800 */
[C---:B------:R-:W-:Y:S02]  /*67350*/  ISETP.LT.AND P4, PT, R5.reuse, UR4, !P5 ;  /* 0x0000000405007c0c */ /* 0x040fe4000ef81270 */
[----:B------:R-:W-:Y:S02]  /*67360*/  ISETP.LT.AND P5, PT, R6, UR4, !P5 ;  /* 0x0000000406007c0c */ /* 0x000fe4000efa1270 */
[----:B------:R-:W-:Y:S01]  /*67370*/  ISETP.GE.AND P3, PT, R0, UR6, PT ;  /* 0x0000000600007c0c */ /* 0x000fe2000bf66270 */
[----:B------:R-:W-:Y:S01]  /*67380*/  VIADD R0, R4, 0x1da ;  /* 0x000001da04007836 */ /* 0x000fe20000000000 */
[----:B------:R-:W-:Y:S01]  /*67390*/  ULDC UR6, c[0x0][0x22c] ;  /* 0x00008b0000067ab9 */ /* 0x000fe20000000800 */
[----:B------:R-:W-:Y:S01]  /*673a0*/  IMAD.WIDE R10, R192, 0x2, R66 ;  /* 0x00000002c00a7825 */ /* 0x000fe200078e0242 */
[----:B------:R-:W-:-:S02]  /*673b0*/  ISETP.LT.AND P6, PT, R5, UR4, !P3 ;  /* 0x0000000405007c0c */ /* 0x000fc4000dfc1270 */
[----:B------:R-:W-:Y:S01]  /*673c0*/  ISETP.LT.AND P3, PT, R6, UR4, !P3 ;  /* 0x0000000406007c0c */ /* 0x000fe2000df61270 */
[----:B------:R-:W-:Y:S01]  /*673d0*/  IMAD.WIDE R2, R192, 0x2, R64 ;  /* 0x00000002c0027825 */ /* 0x000fe200078e0240 */
[----:B------:R-:W-:Y:S02]  /*673e0*/  PRMT R7, R152, 0x7632, R7 ;  /* 0x0000763298077816 */ /* 0x000fe40000000007 */
[----:B------:R-:W-:Y:S01]  /*673f0*/  ISETP.GE.AND P2, PT, R0, UR6, PT ;  /* 0x0000000600007c0c */ /* 0x000fe2000bf46270 */
[----:B------:R4:W-:Y:S01]  /*67400*/  @P4 STG.E.U16 desc[UR8][R10.64], R152 ;  /* 0x000000980a004986 */ /* 0x0009e2000c101508 */
[----:B------:R-:W-:Y:S02]  /*67410*/  PRMT R9, R156, 0x7632, R9 ;  /* 0x000076329c097816 */ /* 0x000fe40000000009 */
[----:B------:R-:W-:Y:S01]  /*67420*/  ISETP.LT.AND P4, PT, R5, UR4, !P2 ;  /* 0x0000000405007c0c */ /* 0x000fe2000d781270 */
[----:B------:R0:W-:Y:S01]  /*67430*/  @P5 STG.E.U16 desc[UR8][R2.64], R7 ;  /* 0x0000000702005986 */ /* 0x0001e2000c101508 */
[----:B------:R-:W-:-:S03]  /*67440*/  ISETP.LT.AND P5, PT, R6, UR4, !P2 ;  /* 0x0000000406007c0c */ /* 0x000fc6000d7a1270 */
[----:B------:R-:W-:Y:S01]  /*67450*/  @P6 STG.E.U16 desc[UR8][R12.64], R156 ;  /* 0x0000009c0c006986 */ /* 0x000fe2000c101508 */
[----:B------:R-:W-:-:S03]  /*67460*/  ISETP.LT.AND P6, PT, R5, UR4, !P0 ;  /* 0x0000000405007c0c */ /* 0x000fc6000c7c1270 */
[----:B------:R1:W-:Y:S01]  /*67470*/  @P3 STG.E.U16 desc[UR8][R14.64], R9 ;  /* 0x000000090e003986 */ /* 0x0003e2000c101508 */
[----:B----4-:R-:W-:Y:S01]  /*67480*/  IMAD.WIDE R10, R194, 0x2, R64 ;  /* 0x00000002c20a7825 */ /* 0x010fe200078e0240 */
[----:B0-----:R-:W-:-:S03]  /*67490*/  PRMT R3, R153, 0x7632, R3 ;  /* 0x0000763299037816 */ /* 0x001fc60000000003 */
[--C-:B-1----:R-:W-:Y:S02]  /*674a0*/  IMAD.WIDE R8, R194, 0x2, R66.reuse ;  /* 0x00000002c2087825 */ /* 0x102fe400078e0242 */
[----:B------:R-:W4:Y:S04]  /*674b0*/  LDL.LU R194, [R1+0xd70] ;  /* 0x000d700001c27983 */ /* 0x000f280000300800 */
[----:B------:R-:W-:Y:S04]  /*674c0*/  @P4 STG.E.U16 desc[UR8][R8.64], R153 ;  /* 0x0000009908004986 */ /* 0x000fe8000c101508 */
[----:B------:R2:W-:Y:S02]  /*674d0*/  @P5 STG.E.U16 desc[UR8][R10.64], R3 ;  /* 0x000000030a005986 */ /* 0x0005e4000c101508 */
[----:B--2---:R-:W-:-:S04]  /*674e0*/  IMAD.WIDE R2, R195, 0x2, R66 ;  /* 0x00000002c3027825 */ /* 0x004fc800078e0242 */
[----:B------:R-:W-:Y:S02]  /*674f0*/  IMAD.WIDE R12, R195, 0x2, R64 ;  /* 0x00000002c30c7825 */ /* 0x000fe400078e0240 */
[----:B------:R-:W2:Y:S04]  /*67500*/  LDL.LU R195, [R1+0xd68] ;  /* 0x000d680001c37983 */ /* 0x000ea80000300800 */
[----:B------:R3:W-:Y:S04]  /*67510*/  @P6 STG.E.U16 desc[UR8][R2.64], R157 ;  /* 0x0000009d02006986 */ /* 0x0007e8000c101508 */
[----:B------:R-:W2:Y:S01]  /*67520*/  LDL.LU R192, [R1+0xd54] ;  /* 0x000d540001c07983 */ /* 0x000ea20000300800 */
[----:B---3--:R-:W-:-:S04]  /*67530*/  IMAD.WIDE R2, R190, 0x2, R66 ;  /* 0x00000002be027825 */ /* 0x008fc800078e0242 */
[----:B------:R-:W-:Y:S02]  /*67540*/  IMAD.WIDE R14, R190, 0x2, R64 ;  /* 0x00000002be0e7825 */ /* 0x000fe400078e0240 */
[----:B------:R-:W3:Y:S01]  /*67550*/  LDL.LU R190, [R1+0xd4c] ;  /* 0x000d4c0001be7983 */ /* 0x000ee20000300800 */
[----:B------:R-:W-:Y:S01]  /*67560*/  ISETP.LT.AND P0, PT, R6, UR4, !P0 ;  /* 0x0000000406007c0c */ /* 0x000fe2000c701270 */
[----:B------:R-:W-:Y:S01]  /*67570*/  VIADD R0, R4, 0x1dd ;  /* 0x000001dd04007836 */ /* 0x000fe20000000000 */
[----:B------:R-:W-:Y:S02]  /*67580*/  ISETP.LT.AND P5, PT, R5, UR4, !P1 ;  /* 0x0000000405007c0c */ /* 0x000fe4000cfa1270 */
[----:B------:R-:W-:Y:S02]  /*67590*/  PRMT R7, R157, 0x7632, R7 ;  /* 0x000076329d077816 */ /* 0x000fe40000000007 */
[----:B------:R-:W-:Y:S01]  /*675a0*/  ISETP.GE.AND P2, PT, R0, UR5, PT ;  /* 0x0000000500007c0c */ /* 0x000fe2000bf46270 */
[----:B------:R-:W-:Y:S01]  /*675b0*/  VIADD R0, R4, 0x1de ;  /* 0x000001de04007836 */ /* 0x000fe20000000000 */
[----:B------:R-:W-:Y:S01]  /*675c0*/  ISETP.LT.AND P1, PT, R6, UR4, !P1 ;  /* 0x0000000406007c0c */ /* 0x000fe2000cf21270 */
[----:B------:R-:W-:-:S04]  /*675d0*/  IMAD.WIDE R8, R193, 0x2, R66 ;  /* 0x00000002c1087825 */ /* 0x000fc800078e0242 */
[----:B------:R0:W-:Y:S01]  /*675e0*/  @P0 STG.E.U16 desc[UR8][R12.64], R7 ;  /* 0x000000070c000986 */ /* 0x0001e2000c101508 */
[----:B------:R-:W-:Y:S02]  /*675f0*/  ISETP.LT.AND P0, PT, R5, UR4, !P2 ;  /* 0x0000000405007c0c */ /* 0x000fe4000d701270 */
[----:B------:R-:W-:Y:S02]  /*67600*/  ISETP.LT.AND P2, PT, R6, UR4, !P2 ;  /* 0x0000000406007c0c */ /* 0x000fe4000d741270 */
[----:B------:R-:W-:Y:S01]  /*67610*/  ISETP.GE.AND P3, PT, R0, UR5, PT ;  /* 0x0000000500007c0c */ /* 0x000fe2000bf66270 */
[----:B------:R-:W-:Y:S01]  /*67620*/  VIADD R0, R4, 0x1df ;  /* 0x000001df04007836 */ /* 0x000fe20000000000 */
[----:B------:R1:W-:Y:S01]  /*67630*/  @P5 STG.E.U16 desc[UR8][R8.64], R154 ;  /* 0x0000009a08005986 */ /* 0x0003e2000c101508 */
[----:B------:R-:W-:Y:S01]  /*67640*/  IMAD.WIDE R10, R193, 0x2, R64 ;  /* 0x00000002c10a7825 */ /* 0x000fe200078e0240 */
[----:B------:R-:W-:Y:S02]  /*67650*/  ISETP.LT.AND P5, PT, R5, UR4, !P3 ;  /* 0x0000000405007c0c */ /* 0x000fe4000dfa1270 */
[----:B------:R-:W-:-:S02]  /*67660*/  ISETP.LT.AND P3, PT, R6, UR4, !P3 ;  /* 0x0000000406007c0c */ /* 0x000fc4000df61270 */
[----:B0-----:R-:W-:Y:S02]  /*67670*/  PRMT R13, R158, 0x7632, R13 ;  /* 0x000076329e0d7816 */ /* 0x001fe4000000000d */
[----:B------:R-:W-:Y:S02]  /*67680*/  ISETP.GE.AND P4, PT, R0, UR5, PT ;  /* 0x0000000500007c0c */ /* 0x000fe4000bf86270 */
[----:B-1----:R-:W-:-:S05]  /*67690*/  PRMT R9, R154, 0x7632, R9 ;  /* 0x000076329a097816 */ /* 0x002fca0000000009 */
[----:B------:R4:W-:Y:S04]  /*676a0*/  @P1 STG.E.U16 desc[UR8][R10.64], R9 ;  /* 0x000000090a001986 */ /* 0x0009e8000c101508 */
[----:B------:R0:W-:Y:S04]  /*676b0*/  @P0 STG.E.U16 desc[UR8][R2.64], R158 ;  /* 0x0000009e02000986 */ /* 0x0001e8000c101508 */
[----:B------:R1:W-:Y:S01]  /*676c0*/  @P2 STG.E.U16 desc[UR8][R14.64], R13 ;  /* 0x0000000d0e002986 */ /* 0x0003e2000c101508 */
[----:B------:R-:W-:Y:S01]  /*676d0*/  ISETP.LT.AND P2, PT, R5, UR4, !P4 ;  /* 0x0000000405007c0c */ /* 0x000fe2000e741270 */
[----:B----4-:R-:W-:Y:S01]  /*676e0*/  IMAD.WIDE R8, R194, 0x2, R66 ;  /* 0x00000002c2087825 */ /* 0x010fe200078e0242 */
[----:B0-----:R-:W-:-:S03]  /*676f0*/  PRMT R3, R155, 0x7632, R3 ;  /* 0x000076329b037816 */ /* 0x001fc60000000003 */
[----:B-1----:R-:W-:Y:S02]  /*67700*/  IMAD.WIDE R12, R194, 0x2, R64 ;  /* 0x00000002c20c7825 */ /* 0x002fe400078e0240 */
        /* <DEDUP_REMOVED lines=10> */
[----:B------:R-:W3:Y:S02]  /*677b0*/  LDL.LU R190, [R1+0xd14] ;  /* 0x000d140001be7983 */ /* 0x000ee40000300800 */
[----:B------:R-:W-:Y:S01]  /*677c0*/  VIADD R0, R4, 0x1e0 ;  /* 0x000001e004007836 */ /* 0x000fe20000000000 */
[----:B------:R-:W-:-:S04]  /*677d0*/  ISETP.LT.AND P4, PT, R6, UR4, !P4 ;  /* 0x0000000406007c0c */ /* 0x000fc8000e781270 */
[----:B------:R-:W-:Y:S01]  /*677e0*/  ISETP.GE.AND P6, PT, R0, UR5, PT ;  /* 0x0000000500007c0c */ /* 0x000fe2000bfc6270 */
[----:B------:R-:W-:-:S03]  /*677f0*/  VIADD R0, R4, 0x1e1 ;  /* 0x000001e104007836 */ /* 0x000fc60000000000 */
[----:B------:R-:W-:Y:S02]  /*67800*/  ISETP.LT.AND P5, PT, R5, UR4, !P6 ;  /* 0x0000000405007c0c */ /* 0x000fe4000f7a1270 */
[----:B------:R-:W-:Y:S02]  /*67810*/  PRMT R7, R159, 0x7632, R7 ;  /* 0x000076329f077816 */ /* 0x000fe40000000007 */
[----:B------:R-:W-:Y:S01]  /*67820*/  ISETP.LT.AND P6, PT, R6, UR4, !P6 ;  /* 0x0000000406007c0c */ /* 0x000fe2000f7c1270 */
[----:B------:R-:W-:Y:S01]  /*67830*/  IMAD.WIDE R8, R192, 0x2, R66 ;  /* 0x00000002c0087825 */ /* 0x000fe200078e0242 */
[----:B------:R-:W-:Y:S01]  /*67840*/  ISETP.GE.AND P1, PT, R0, UR5, PT ;  /* 0x0000000500007c0c */ /* 0x000fe2000bf26270 */
[----:B------:R-:W-:Y:S02]  /*67850*/  @P4 STG.E.U16 desc[UR8][R10.64], R7 ;  /* 0x000000070a004986 */ /* 0x000fe4000c101508 */
[----:B------:R-:W-:Y:S01]  /*67860*/  VIADD R0, R4, 0x1e2 ;  /* 0x000001e204007836 */ /* 0x000fe20000000000 */
[----:B------:R-:W-:Y:S01]  /*67870*/  ISETP.LT.AND P4, PT, R5, UR4, !P1 ;  /* 0x0000000405007c0c */ /* 0x000fe2000cf81270 */
[----:B------:R-:W-:Y:S01]  /*67880*/  IMAD.WIDE R12, R192, 0x2, R64 ;  /* 0x00000002c00c7825 */ /* 0x000fe200078e0240 */
[----:B------:R-:W-:Y:S01]  /*67890*/  ISETP.LT.AND P1, PT, R6, UR4, !P1 ;  /* 0x0000000406007c0c */ /* 0x000fe2000cf21270 */
[----:B------:R0:W-:Y:S01]  /*678a0*/  @P5 STG.E.U16 desc[UR8][R8.64], R160 ;  /* 0x000000a008005986 */ /* 0x0001e2000c101508 */
[----:B------:R-:W-:Y:S01]  /*678b0*/  ISETP.GE.AND P0, PT, R0, UR5, PT ;  /* 0x0000000500007c0c */ /* 0x000fe2000bf06270 */
[----:B------:R-:W-:-:S03]  /*678c0*/  VIADD R0, R4, 0x1e3 ;  /* 0x000001e304007836 */ /* 0x000fc60000000000 */
[----:B------:R-:W-:Y:S02]  /*678d0*/  ISETP.LT.AND P5, PT, R5, UR4, !P0 ;  /* 0x0000000405007c0c */ /* 0x000fe4000c7a1270 */
[----:B0-----:R-:W-:Y:S02]  /*678e0*/  PRMT R9, R160, 0x7632, R9 ;  /* 0x00007632a0097816 */ /* 0x001fe40000000009 */
[----:B------:R-:W-:-:S03]  /*678f0*/  PRMT R11, R164, 0x7632, R11 ;  /* 0x00007632a40b7816 */ /* 0x000fc6000000000b */
[----:B------:R4:W-:Y:S01]  /*67900*/  @P6 STG.E.U16 desc[UR8][R12.64], R9 ;  /* 0x000000090c006986 */ /* 0x0009e2000c101508 */
[----:B------:R-:W-:Y:S02]  /*67910*/  ISETP.LT.AND P6, PT, R6, UR4, !P0 ;  /* 0x0000000406007c0c */ /* 0x000fe4000c7c1270 */
[----:B------:R-:W-:Y:S01]  /*67920*/  ISETP.GE.AND P3, PT, R0, UR5, PT ;  /* 0x0000000500007c0c */ /* 0x000fe2000bf66270 */
[----:B------:R0:W-:Y:S03]  /*67930*/  @P4 STG.E.U16 desc[UR8][R2.64], R164 ;  /* 0x000000a402004986 */ /* 0x0001e6000c101508 */
[----:B------:R-:W-:Y:S01]  /*67940*/  ISETP.LT.AND P4, PT, R5, UR4, !P3 ;  /* 0x0000000405007c0c */ /* 0x000fe2000df81270 */
[----:B------:R1:W-:Y:S01]  /*67950*/  @P1 STG.E.U16 desc[UR8][R14.64], R11 ;  /* 0x0000000b0e001986 */ /* 0x0003e2000c101508 */
        /* <DEDUP_REMOVED lines=88> */
[----:B------:R-:W2:Y:S02]  /*67ee0*/  LDL.LU R195, [R1+0xc94] ;  /* 0x000c940001c37983 */ /* 0x000ea40000300800 */
[C---:B------:R-:W-:Y:S02]  /*67ef0*/  IMAD.WIDE R8, R193.reuse, 0x2, R66 ;  /* 0x00000002c1087825 */ /* 0x040fe400078e0242 */
[----:B------:R3:W-:Y:S02]  /*67f00*/  @P5 STG.E.U16 desc[UR8][R2.64], R173 ;  /* 0x000000ad02005986 */ /* 0x0007e4000c101508 */
[----:B------:R-:W-:Y:S02]  /*67f10*/  IMAD.WIDE R10, R193, 0x2, R64 ;  /* 0x00000002c10a7825 */ /* 0x000fe400078e0240 */
[----:B------:R-:W2:Y:S02]  /*67f20*/  LDL.LU R193, [R1+0xc88] ;  /* 0x000c880001c17983 */ /* 0x000ea40000300800 */
        /* <DEDUP_REMOVED lines=9> */
[----:B------:R-:W-:Y:S02]  /*67fc0*/  ISETP.LT.AND P3, PT, R6, UR4, !P3 ;  /* 0x0000000406007c0c */ /* 0x000fe4000df61270 */
[----:B------:R-:W-:Y:S01]  /*67fd0*/  ISETP.GE.AND P0, PT, R0, UR5, PT ;  /* 0x0000000500007c0c */ /* 0x000fe2000bf06270 */
[----:B------:R-:W-:Y:S01]  /*67fe0*/  VIADD R0, R4, 0x1ee ;  /* 0x000001ee04007836 */ /* 0x000fe20000000000 */
[----:B------:R-:W-:Y:S02]  /*67ff0*/  @P2 STG.E.U16 desc[UR8][R12.64], R7 ;  /* 0x000000070c002986 */ /* 0x000fe4000c101508 */
[----:B------:R-:W-:-:S02]  /*68000*/  ISETP.LT.AND P2, PT, R5, UR4, !P0 ;  /* 0x0000000405007c0c */ /* 0x000fc4000c741270 */
        /* <DEDUP_REMOVED lines=43> */
[----:B------:R-:W-:-:S02]  /*682c0*/  VIADD R0, R4, 0x1f3 ;  /* 0x000001f304007836 */ /* 0x000fc40000000000 */
[----:B------:R-:W3:Y:S01]  /*682d0*/  LDL.LU R193, [R1+0xc4c] ;  /* 0x000c4c0001c17983 */ /* 0x000ee20000300800 */
[----:B------:R-:W-:Y:S02]  /*682e0*/  ISETP.LT.AND P6, PT, R5, UR4, !P0 ;  /* 0x0000000405007c0c */ /* 0x000fe4000c7c1270 */
[----:B0-----:R-:W-:Y:S02]  /*682f0*/  PRMT R9, R176, 0x7632, R9 ;  /* 0x00007632b0097816 */ /* 0x001fe40000000009 */
[----:B------:R-:W-:-:S03]  /*68300*/  ISETP.GE.AND P3, PT, R0, UR5, PT ;  /* 0x0000000500007c0c */ /* 0x000fc6000bf66270 */
[----:B------:R4:W-:Y:S01]  /*68310*/  @P5 STG.E.U16 desc[UR8][R12.64], R9 ;  /* 0x000000090c005986 */ /* 0x0009e2000c101508 */
[----:B------:R-:W-:Y:S02]  /*68320*/  ISETP.LT.AND P5, PT, R6, UR4, !P0 ;  /* 0x0000000406007c0c */ /* 0x000fe4000c7a1270 */
[----:B------:R-:W-:Y:S01]  /*68330*/  PRMT R11, R180, 0x7632, R11 ;  /* 0x00007632b40b7816 */ /* 0x000fe2000000000b */
[----:B------:R0:W-:Y:S01]  /*68340*/  @P4 STG.E.U16 desc[UR8][R2.64], R180 ;  /* 0x000000b402004986 */ /* 0x0001e2000c101508 */
[----:B------:R-:W-:Y:S02]  /*68350*/  ISETP.LT.AND P4, PT, R5, UR4, !P3 ;  /* 0x0000000405007c0c */ /* 0x000fe4000df81270 */
[----:B------:R-:W-:Y:S01]  /*68360*/  ISETP.LT.AND P3, PT, R6, UR4, !P3 ;  /* 0x0000000406007c0c */ /* 0x000fe2000df61270 */
[----:B------:R1:W-:Y:S01]  /*68370*/  @P1 STG.E.U16 desc[UR8][R14.64], R11 ;  /* 0x0000000b0e001986 */ /* 0x0003e2000c101508 */
[----:B----4-:R-:W-:Y:S01]  /*68380*/  IMAD.WIDE R8, R194, 0x2, R66 ;  /* 0x00000002c2087825 */ /* 0x010fe200078e0242 */
[----:B0-----:R-:W-:-:S03]  /*68390*/  PRMT R3, R177, 0x7632, R3 ;  /* 0x00007632b1037816 */ /* 0x001fc60000000003 */
[----:B-1----:R-:W-:Y:S01]  /*683a0*/  IMAD.WIDE R10, R194, 0x2, R64 ;  /* 0x00000002c20a7825 */ /* 0x002fe200078e0240 */
[----:B------:R0:W-:Y:S04]  /*683b0*/  @P6 STG.E.U16 desc[UR8][R8.64], R177 ;  /* 0x000000b108006986 */ /* 0x0001e8000c101508 */
[----:B------:R2:W-:Y:S04]  /*683c0*/  @P5 STG.E.U16 desc[UR8][R10.64], R3 ;  /* 0x000000030a005986 */ /* 0x0005e8000c101508 */
[----:B------:R-:W4:Y:S01]  /*683d0*/  LDL.LU R194, [R1+0xc3c] ;  /* 0x000c3c0001c27983 */ /* 0x000f220000300800 */
[----:B0-----:R-:W-:Y:S01]  /*683e0*/  PRMT R9, R181, 0x7632, R9 ;  /* 0x00007632b5097816 */ /* 0x001fe20000000009 */
[----:B--2---:R-:W-:-:S04]  /*683f0*/  IMAD.WIDE R2, R195, 0x2, R66 ;  /* 0x00000002c3027825 */ /* 0x004fc800078e0242 */
[----:B------:R-:W-:Y:S01]  /*68400*/  IMAD.WIDE R12, R195, 0x2, R64 ;  /* 0x00000002c30c7825 */ /* 0x000fe200078e0240 */
[----:B------:R-:W-:Y:S04]  /*68410*/  @P4 STG.E.U16 desc[UR8][R2.64], R181 ;  /* 0x000000b502004986 */ /* 0x000fe8000c101508 */
[----:B------:R-:W2:Y:S04]  /*68420*/  LDL.LU R195, [R1+0xc30] ;  /* 0x000c300001c37983 */ /* 0x000ea80000300800 */
[----:B------:R3:W-:Y:S02]  /*68430*/  @P3 STG.E.U16 desc[UR8][R12.64], R9 ;  /* 0x000000090c003986 */ /* 0x0007e4000c101508 */
[----:B---3--:R-:W-:-:S04]  /*68440*/  IMAD.WIDE R8, R190, 0x2, R66 ;  /* 0x00000002be087825 */ /* 0x008fc800078e0242 */
[----:B------:R-:W-:Y:S02]  /*68450*/  IMAD.WIDE R10, R190, 0x2, R64 ;  /* 0x00000002be0a7825 */ /* 0x000fe400078e0240 */
[----:B------:R-:W3:Y:S02]  /*68460*/  LDL.LU R190, [R1+0xc20] ;  /* 0x000c200001be7983 */ /* 0x000ee40000300800 */
[----:B------:R-:W-:Y:S02]  /*68470*/  VIADD R0, R4, 0x1f4 ;  /* 0x000001f404007836 */ /* 0x000fe40000000000 */
[----:B------:R-:W3:Y:S03]  /*68480*/  LDL.LU R58, [R1+0xc18] ;  /* 0x000c1800013a7983 */ /* 0x000ee60000300800 */
[----:B------:R-:W-:Y:S01]  /*68490*/  ISETP.GE.AND P2, PT, R0, UR5, PT ;  /* 0x0000000500007c0c */ /* 0x000fe2000bf46270 */
[----:B------:R-:W-:-:S03]  /*684a0*/  VIADD R0, R4, 0x1f5 ;  /* 0x000001f504007836 */ /* 0x000fc60000000000 */
[C---:B------:R-:W-:Y:S02]  /*684b0*/  ISETP.LT.AND P6, PT, R5.reuse, UR4, !P2 ;  /* 0x0000000405007c0c */ /* 0x040fe4000d7c1270 */
[----:B------:R-:W-:Y:S02]  /*684c0*/  ISETP.GE.AND P0, PT, R0, UR5, PT ;  /* 0x0000000500007c0c */ /* 0x000fe4000bf06270 */
[----:B------:R-:W-:Y:S01]  /*684d0*/  ISETP.LT.AND P2, PT, R6, UR4, !P2 ;  /* 0x0000000406007c0c */ /* 0x000fe2000d741270 */
[C---:B------:R-:W-:Y:S01]  /*684e0*/  VIADD R7, R4.reuse, 0x1f7 ;  /* 0x000001f704077836 */ /* 0x040fe20000000000 */
[----:B------:R-:W-:Y:S01]  /*684f0*/  ISETP.LT.AND P3, PT, R5, UR4, !P0 ;  /* 0x0000000405007c0c */ /* 0x000fe2000c761270 */
[----:B------:R-:W-:Y:S02]  /*68500*/  VIADD R0, R4, 0x1f6 ;  /* 0x000001f604007836 */ /* 0x000fe40000000000 */
[----:B------:R-:W-:Y:S01]  /*68510*/  IMAD.WIDE R14, R192, 0x2, R66 ;  /* 0x00000002c00e7825 */ /* 0x000fe200078e0242 */
[----:B------:R-:W-:-:S02]  /*68520*/  ISETP.GE.AND P5, PT, R7, UR5, PT ;  /* 0x0000000507007c0c */ /* 0x000fc4000bfa6270 */
[----:B------:R-:W-:Y:S01]  /*68530*/  PRMT R7, R178, 0x7632, R7 ;  /* 0x00007632b2077816 */ /* 0x000fe20000000007 */
[----:B------:R-:W-:Y:S01]  /*68540*/  IMAD.WIDE R2, R192, 0x2, R64 ;  /* 0x00000002c0027825 */ /* 0x000fe200078e0240 */
[----:B------:R-:W-:Y:S01]  /*68550*/  ISETP.GE.AND P1, PT, R0, UR5, PT ;  /* 0x0000000500007c0c */ /* 0x000fe2000bf26270 */
[----:B------:R-:W-:Y:S01]  /*68560*/  @P6 STG.E.U16 desc[UR8][R14.64], R178 ;  /* 0x000000b20e006986 */ /* 0x000fe2000c101508 */
[----:B------:R-:W-:Y:S01]  /*68570*/  ISETP.LT.AND P0, PT, R6, UR4, !P0 ;  /* 0x0000000406007c0c */ /* 0x000fe2000c701270 */
[----:B------:R-:W-:Y:S02]  /*68580*/  IMAD.WIDE R12, R193, 0x2, R66 ;  /* 0x00000002c10c7825 */ /* 0x000fe400078e0242 */
[----:B------:R0:W-:Y:S01]  /*68590*/  @P2 STG.E.U16 desc[UR8][R2.64], R7 ;  /* 0x0000000702002986 */ /* 0x0001e2000c101508 */
[----:B------:R-:W-:-:S03]  /*685a0*/  ISETP.LT.AND P6, PT, R5, UR4, !P1 ;  /* 0x0000000405007c0c */ /* 0x000fc6000cfc1270 */
[----:B------:R-:W3:Y:S01]  /*685b0*/  LDL.LU R192, [R1+0xc08] ;  /* 0x000c080001c07983 */ /* 0x000ee20000300800 */
[----:B------:R-:W-:-:S03]  /*685c0*/  ISETP.LT.AND P1, PT, R6, UR4, !P1 ;  /* 0x0000000406007c0c */ /* 0x000fc6000cf21270 */
[----:B------:R4:W-:Y:S01]  /*685d0*/  @P3 STG.E.U16 desc[UR8][R8.64], R182 ;  /* 0x000000b608003986 */ /* 0x0009e2000c101508 */
[----:B------:R-:W-:Y:S01]  /*685e0*/  ISETP.LT.AND P3, PT, R5, UR4, !P5 ;  /* 0x0000000405007c0c */ /* 0x000fe2000ef61270 */
[----:B0-----:R-:W-:Y:S02]  /*685f0*/  IMAD.WIDE R2, R193, 0x2, R64 ;  /* 0x00000002c1027825 */ /* 0x001fe400078e0240 */
[----:B------:R-:W3:Y:S01]  /*68600*/  LDL.LU R193, [R1+0xc00] ;  /* 0x000c000001c17983 */ /* 0x000ee20000300800 */
[----:B------:R-:W-:Y:S02]  /*68610*/  ISETP.LT.AND P5, PT, R6, UR4, !P5 ;  /* 0x0000000406007c0c */ /* 0x000fe4000efa1270 */
[----:B------:R-:W-:Y:S02]  /*68620*/  PRMT R15, R182, 0x7632, R15 ;  /* 0x00007632b60f7816 */ /* 0x000fe4000000000f */
[----:B------:R-:W-:Y:S02]  /*68630*/  PRMT R7, R179, 0x7632, R7 ;  /* 0x00007632b3077816 */ /* 0x000fe40000000007 */
[----:B------:R-:W-:Y:S01]  /*68640*/  PRMT R14, R183, 0x7632, R14 ;  /* 0x00007632b70e7816 */ /* 0x000fe2000000000e */
[----:B------:R0:W-:Y:S04]  /*68650*/  @P0 STG.E.U16 desc[UR8][R10.64], R15 ;  /* 0x0000000f0a000986 */ /* 0x0001e8000c101508 */
[----:B------:R2:W-:Y:S04]  /*68660*/  @P6 STG.E.U16 desc[UR8][R12.64], R179 ;  /* 0x000000b30c006986 */ /* 0x0005e8000c101508 */
[----:B------:R1:W-:Y:S01]  /*68670*/  @P1 STG.E.U16 desc[UR8][R2.64], R7 ;  /* 0x0000000702001986 */ /* 0x0003e2000c101508 */
[----:B----4-:R-:W-:-:S04]  /*68680*/  IMAD.WIDE R8, R194, 0x2, R66 ;  /* 0x00000002c2087825 */ /* 0x010fc800078e0242 */
[----:B0-----:R-:W-:Y:S01]  /*68690*/  IMAD.WIDE R10, R194, 0x2, R64 ;  /* 0x00000002c20a7825 */ /* 0x001fe200078e0240 */
[----:B------:R3:W-:Y:S04]  /*686a0*/  @P3 STG.E.U16 desc[UR8][R8.64], R183 ;  /* 0x000000b708003986 */ /* 0x0007e8000c101508 */
[----:B------:R-:W4:Y:S04]  /*686b0*/  LDL.LU R194, [R1+0xadc] ;  /* 0x000adc0001c27983 */ /* 0x000f280000300800 */
[----:B------:R0:W-:Y:S01]  /*686c0*/  @P5 STG.E.U16 desc[UR8][R10.64], R14 ;  /* 0x0000000e0a005986 */ /* 0x0001e2000c101508 */
[----:B--2---:R-:W-:-:S04]  /*686d0*/  IMAD.WIDE R12, R195, 0x2, R66 ;  /* 0x00000002c30c7825 */ /* 0x004fc800078e0242 */
[----:B-1----:R-:W-:Y:S02]  /*686e0*/  IMAD.WIDE R2, R195, 0x2, R64 ;  /* 0x00000002c3027825 */ /* 0x002fe400078e0240 */
[----:B------:R-:W2:Y:S02]  /*686f0*/  LDL.LU R195, [R1+0xad4] ;  /* 0x000ad40001c37983 */ /* 0x000ea40000300800 */
[----:B---3--:R-:W-:-:S04]  /*68700*/  IMAD.WIDE R8, R190, 0x2, R66 ;  /* 0x00000002be087825 */ /* 0x008fc800078e0242 */
[----:B0-----:R-:W-:Y:S02]  /*68710*/  IMAD.WIDE R10, R190, 0x2, R64 ;  /* 0x00000002be0a7825 */ /* 0x001fe400078e0240 */
[----:B------:R-:W3:Y:S02]  /*68720*/  LDL.LU R190, [R1+0x110c] ;  /* 0x00110c0001be7983 */ /* 0x000ee40000300800 */
[----:B------:R-:W-:-:S05]  /*68730*/  VIADD R0, R4, 0x1f8 ;  /* 0x000001f804007836 */ /* 0x000fca0000000000 */
[----:B------:R-:W-:Y:S01]  /*68740*/  ISETP.GE.AND P4, PT, R0, UR5, PT ;  /* 0x0000000500007c0c */ /* 0x000fe2000bf86270 */
[----:B------:R-:W-:-:S03]  /*68750*/  VIADD R0, R4, 0x1f9 ;  /* 0x000001f904007836 */ /* 0x000fc60000000000 */
[----:B------:R-:W-:Y:S02]  /*68760*/  ISETP.LT.AND P6, PT, R5, UR4, !P4 ;  /* 0x0000000405007c0c */ /* 0x000fe4000e7c1270 */
[----:B------:R-:W-:Y:S01]  /*68770*/  ISETP.GE.AND P2, PT, R0, UR5, PT ;  /* 0x0000000500007c0c */ /* 0x000fe2000bf46270 */
[----:B------:R-:W-:Y:S01]  /*68780*/  VIADD R0, R4, 0x1fa ;  /* 0x000001fa04007836 */ /* 0x000fe20000000000 */
[----:B------:R-:W-:-:S04]  /*68790*/  ISETP.LT.AND P4, PT, R6, UR4, !P4 ;  /* 0x0000000406007c0c */ /* 0x000fc8000e781270 */
[----:B------:R-:W-:Y:S01]  /*687a0*/  ISETP.GE.AND P0, PT, R0, UR5, PT ;  /* 0x0000000500007c0c */ /* 0x000fe2000bf06270 */
[----:B------:R-:W-:Y:S01]  /*687b0*/  VIADD R0, R4, 0x1fb ;  /* 0x000001fb04007836 */ /* 0x000fe20000000000 */
[C---:B------:R-:W-:Y:S02]  /*687c0*/  ISETP.LT.AND P5, PT, R5.reuse, UR4, !P2 ;  /* 0x0000000405007c0c */ /* 0x040fe4000d7a1270 */
[----:B------:R-:W-:Y:S01]  /*687d0*/  ISETP.LT.AND P3, PT, R6, UR4, !P2 ;  /* 0x0000000406007c0c */ /* 0x000fe2000d761270 */
[----:B------:R0:W-:Y:S01]  /*687e0*/  @P6 STG.E.U16 desc[UR8][R12.64], R184 ;  /* 0x000000b80c006986 */ /* 0x0001e2000c101508 */
[----:B------:R-:W-:Y:S01]  /*687f0*/  ISETP.GE.AND P1, PT, R0, UR5, PT ;  /* 0x0000000500007c0c */ /* 0x000fe2000bf26270 */
[----:B------:R-:W-:Y:S01]  /*68800*/  VIADD R0, R4, 0x1fc ;  /* 0x000001fc04007836 */ /* 0x000fe20000000000 */
[----:B------:R-:W-:Y:S02]  /*68810*/  ISETP.LT.AND P6, PT, R5, UR4, !P0 ;  /* 0x0000000405007c0c */ /* 0x000fe4000c7c1270 */
[----:B------:R-:W-:-:S02]  /*68820*/  PRMT R7, R184, 0x7632, R7 ;  /* 0x00007632b8077816 */ /* 0x000fc40000000007 */
[----:B------:R-:W-:Y:S01]  /*68830*/  ISETP.GE.AND P2, PT, R0, UR5, PT ;  /* 0x0000000500007c0c */ /* 0x000fe2000bf46270 */
[----:B------:R-:W-:Y:S01]  /*68840*/  VIADD R0, R4, 0x1fd ;  /* 0x000001fd04007836 */ /* 0x000fe20000000000 */
[----:B------:R-:W-:Y:S01]  /*68850*/  PRMT R14, R16, 0x7632, R14 ;  /* 0x00007632100e7816 */ /* 0x000fe2000000000e */
[----:B------:R1:W-:Y:S01]  /*68860*/  @P4 STG.E.U16 desc[UR8][R2.64], R7 ;  /* 0x0000000702004986 */ /* 0x0003e2000c101508 */
[----:B0-----:R-:W-:Y:S01]  /*68870*/  IMAD.WIDE R12, R58, 0x2, R66 ;  /* 0x000000023a0c7825 */ /* 0x001fe200078e0242 */
[----:B------:R-:W-:Y:S02]  /*68880*/  ISETP.LT.AND P0, PT, R6, UR4, !P0 ;  /* 0x0000000406007c0c */ /* 0x000fe4000c701270 */
[----:B------:R0:W-:Y:S01]  /*68890*/  @P5 STG.E.U16 desc[UR8][R8.64], R16 ;  /* 0x0000001008005986 */ /* 0x0001e2000c101508 */
[----:B------:R-:W-:Y:S01]  /*688a0*/  ISETP.GE.AND P4, PT, R0, UR5, PT ;  /* 0x0000000500007c0c */ /* 0x000fe2000bf86270 */
[----:B------:R-:W-:Y:S01]  /*688b0*/  VIADD R0, R4, 0x1fe ;  /* 0x000001fe04007836 */ /* 0x000fe20000000000 */
[----:B------:R-:W-:Y:S01]  /*688c0*/  ISETP.LT.AND P5, PT, R5, UR4, !P1 ;  /* 0x0000000405007c0c */ /* 0x000fe2000cfa1270 */
[----:B------:R0:W-:Y:S01]  /*688d0*/  @P3 STG.E.U16 desc[UR8][R10.64], R14 ;  /* 0x0000000e0a003986 */ /* 0x0001e2000c101508 */
[----:B------:R-:W-:-:S03]  /*688e0*/  ISETP.LT.AND P3, PT, R6, UR4, !P1 ;  /* 0x0000000406007c0c */ /* 0x000fc6000cf61270 */
[----:B------:R0:W-:Y:S01]  /*688f0*/  @P6 STG.E.U16 desc[UR8][R12.64], R185 ;  /* 0x000000b90c006986 */ /* 0x0001e2000c101508 */
[----:B------:R-:W-:Y:S01]  /*68900*/  ISETP.LT.AND P6, PT, R5, UR4, !P2 ;  /* 0x0000000405007c0c */ /* 0x000fe2000d7c1270 */
[----:B-1----:R-:W-:Y:S01]  /*68910*/  IMAD.WIDE R2, R58, 0x2, R64 ;  /* 0x000000023a027825 */ /* 0x002fe200078e0240 */
[----:B------:R-:W-:Y:S02]  /*68920*/  ISETP.GE.AND P1, PT, R0, UR5, PT ;  /* 0x0000000500007c0c */ /* 0x000fe4000bf26270 */
[----:B------:R-:W-:Y:S01]  /*68930*/  PRMT R0, R185, 0x7632, R0 ;  /* 0x00007632b9007816 */ /* 0x000fe20000000000 */
[----:B0-----:R-:W-:Y:S01]  /*68940*/  IMAD.WIDE R8, R192, 0x2, R66 ;  /* 0x00000002c0087825 */ /* 0x001fe200078e0242 */
[----:B------:R-:W-:-:S03]  /*68950*/  PRMT R7, R17, 0x7632, R7 ;  /* 0x0000763211077816 */ /* 0x000fc60000000007 */
[----:B------:R-:W-:Y:S01]  /*68960*/  IMAD.WIDE R10, R192, 0x2, R64 ;  /* 0x00000002c00a7825 */ /* 0x000fe200078e0240 */
[----:B------:R0:W-:Y:S03]  /*68970*/  @P0 STG.E.U16 desc[UR8][R2.64], R0 ;  /* 0x0000000002000986 */ /* 0x0001e6000c101508 */
[----:B------:R-:W-:Y:S01]  /*68980*/  IMAD.WIDE R12, R193, 0x2, R66 ;  /* 0x00000002c10c7825 */ /* 0x000fe200078e0242 */
[----:B------:R1:W-:Y:S03]  /*68990*/  @P5 STG.E.U16 desc[UR8][R8.64], R17 ;  /* 0x0000001108005986 */ /* 0x0003e6000c101508 */
[----:B------:R-:W-:Y:S01]  /*689a0*/  VIADD R4, R4, 0x1ff ;  /* 0x000001ff04047836 */ /* 0x000fe20000000000 */
[----:B------:R2:W-:Y:S01]  /*689b0*/  @P3 STG.E.U16 desc[UR8][R10.64], R7 ;  /* 0x000000070a003986 */ /* 0x0005e2000c101508 */
[----:B------:R-:W-:-:S03]  /*689c0*/  ISETP.LT.AND P2, PT, R6, UR4, !P2 ;  /* 0x0000000406007c0c */ /* 0x000fc6000d741270 */
[----:B------:R2:W-:Y:S01]  /*689d0*/  @P6 STG.E.U16 desc[UR8][R12.64], R186 ;  /* 0x000000ba0c006986 */ /* 0x0005e2000c101508 */
[----:B------:R-:W-:Y:S02]  /*689e0*/  ISETP.GE.AND P0, PT, R4, UR5, PT ;  /* 0x0000000504007c0c */ /* 0x000fe4000bf06270 */
[C---:B------:R-:W-:Y:S02]  /*689f0*/  ISETP.LT.AND P6, PT, R5.reuse, UR4, !P4 ;  /* 0x0000000405007c0c */ /* 0x040fe4000e7c1270 */
[C---:B------:R-:W-:Y:S02]  /*68a00*/  ISETP.LT.AND P4, PT, R6.reuse, UR4, !P4 ;  /* 0x0000000406007c0c */ /* 0x040fe4000e781270 */
[C---:B------:R-:W-:Y:S02]  /*68a10*/  ISETP.LT.AND P5, PT, R5.reuse, UR4, !P1 ;  /* 0x0000000405007c0c */ /* 0x040fe4000cfa1270 */
[----:B------:R-:W-:Y:S02]  /*68a20*/  ISETP.LT.AND P1, PT, R6, UR4, !P1 ;  /* 0x0000000406007c0c */ /* 0x000fe4000cf21270 */
[----:B------:R-:W-:-:S02]  /*68a30*/  ISETP.LT.AND P3, PT, R5, UR4, !P0 ;  /* 0x0000000405007c0c */ /* 0x000fc4000c761270 */
[----:B------:R-:W-:Y:S01]  /*68a40*/  ISETP.LT.AND P0, PT, R6, UR4, !P0 ;  /* 0x0000000406007c0c */ /* 0x000fe2000c701270 */
[----:B------:R-:W-:Y:S01]  /*68a50*/  IMAD.WIDE R4, R193, 0x2, R64 ;  /* 0x00000002c1047825 */ /* 0x000fe200078e0240 */
[----:B------:R-:W-:Y:S02]  /*68a60*/  PRMT R14, R186, 0x7632, R14 ;  /* 0x00007632ba0e7816 */ /* 0x000fe4000000000e */
[----:B0-----:R-:W-:Y:S01]  /*68a70*/  PRMT R0, R18, 0x7632, R0 ;  /* 0x0000763212007816 */ /* 0x001fe20000000000 */
[----:B----4-:R-:W-:Y:S01]  /*68a80*/  IMAD.WIDE R2, R194, 0x2, R66 ;  /* 0x00000002c2027825 */ /* 0x010fe200078e0242 */
[----:B------:R-:W-:-:S03]  /*68a90*/  PRMT R6, R187, 0x7632, R6 ;  /* 0x00007632bb067816 */ /* 0x000fc60000000006 */
[----:B-1----:R-:W-:Y:S01]  /*68aa0*/  IMAD.WIDE R8, R194, 0x2, R64 ;  /* 0x00000002c2087825 */ /* 0x002fe200078e0240 */
[----:B------:R0:W-:Y:S04]  /*68ab0*/  @P2 STG.E.U16 desc[UR8][R4.64], R14 ;  /* 0x0000000e04002986 */ /* 0x0001e8000c101508 */
[----:B------:R0:W-:Y:S04]  /*68ac0*/  @P6 STG.E.U16 desc[UR8][R2.64], R18 ;  /* 0x0000001202006986 */ /* 0x0001e8000c101508 */
[----:B------:R0:W-:Y:S01]  /*68ad0*/  @P4 STG.E.U16 desc[UR8][R8.64], R0 ;  /* 0x0000000008004986 */ /* 0x0001e2000c101508 */
[----:B--2---:R-:W-:-:S04]  /*68ae0*/  IMAD.WIDE R10, R195, 0x2, R66 ;  /* 0x00000002c30a7825 */ /* 0x004fc800078e0242 */
[----:B------:R-:W-:Y:S01]  /*68af0*/  IMAD.WIDE R12, R195, 0x2, R64 ;  /* 0x00000002c30c7825 */ /* 0x000fe200078e0240 */
[----:B------:R0:W-:Y:S04]  /*68b00*/  @P5 STG.E.U16 desc[UR8][R10.64], R187 ;  /* 0x000000bb0a005986 */ /* 0x0001e8000c101508 */
[----:B------:R0:W-:Y:S01]  /*68b10*/  @P1 STG.E.U16 desc[UR8][R12.64], R6 ;  /* 0x000000060c001986 */ /* 0x0001e2000c101508 */
[----:B---3--:R-:W-:-:S05]  /*68b20*/  IMAD.WIDE R66, R190, 0x2, R66 ;  /* 0x00000002be427825 */ /* 0x008fca00078e0242 */
[----:B------:R0:W-:Y:S01]  /*68b30*/  @P3 STG.E.U16 desc[UR8][R66.64], R19 ;  /* 0x0000001342003986 */ /* 0x0001e2000c101508 */
[----:B------:R-:W-:Y:S01]  /*68b40*/  IMAD.WIDE R64, R190, 0x2, R64 ;  /* 0x00000002be407825 */ /* 0x000fe200078e0240 */
[----:B------:R-:W-:Y:S06]  /*68b50*/  @!P0 EXIT ;  /* 0x000000000000894d */ /* 0x000fec0003800000 */
[----:B------:R-:W-:-:S05]  /*68b60*/  PRMT R32, R19, 0x7632, R32 ;  /* 0x0000763213207816 */ /* 0x000fca0000000020 */
[----:B------:R-:W-:Y:S01]  /*68b70*/  STG.E.U16 desc[UR8][R64.64], R32 ;  /* 0x0000002040007986 */ /* 0x000fe2000c101508 */
[----:B------:R-:W-:Y:S05]  /*68b80*/  EXIT ;  /* 0x000000000000794d */ /* 0x000fea0003800000 */
.L_x_2:
[----:B------:R-:W-:-:S00]  /*68b90*/  BRA `(.L_x_2) ;  /* 0xfffffffc00fc7947 */ /* 0x000fc0000383ffff */
[----:B------:R-:W-:-:S00]  /*68ba0*/  NOP ;  /* 0x0000000000007918 */ /* 0x000fc00000000000 */
        /* <DEDUP_REMOVED lines=13> */
.L_x_3:


//--------------------- .nv.shared.matmul_kernel  --------------------------
	.section	.nv.shared.matmul_kernel,"aw",@nobits
	.sectionflags	@""
	.align	16
	.zero		1024


//--------------------- .nv.shared.reserved.0     --------------------------
	.section	.nv.shared.reserved.0,"aw",@nobits
	.weak		__nv_reservedSMEM_offset_0_alias
	.size		__nv_reservedSMEM_offset_0_alias, 0, 0
	.other		__nv_reservedSMEM_offset_0_alias,@"STO_CUDA_RESERVED_SHARED STV_DEFAULT"
__nv_reservedSMEM_offset_0_alias:
	.zero		0


//--------------------- .nv.constant0.matmul_kernel --------------------------
	.section	.nv.constant0.matmul_kernel,"a",@progbits
	.sectionflags	@""
	.align	4
.nv.constant0.matmul_kernel:
	.zero		608


//--------------------- SYMBOLS --------------------------

	.type		.nv.reservedSmem.offset0,@object
	.size		.nv.reservedSmem.offset0,0x4
